//
// Generated by NVIDIA NVVM Compiler
//
// Compiler Build ID: CL-36424714
// Cuda compilation tools, release 13.0, V13.0.88
// Based on NVVM 20.0.0
//

.version 9.0
.target sm_100
.address_size 64

	// .globl	_Z19invokeEnergyAccumIJiiiPKdS0_S0_iiPd

.visible .entry _Z19invokeEnergyAccumIJiiiPKdS0_S0_iiPd(
	.param .u32 _Z19invokeEnergyAccumIJiiiPKdS0_S0_iiPd_param_0,
	.param .u32 _Z19invokeEnergyAccumIJiiiPKdS0_S0_iiPd_param_1,
	.param .u32 _Z19invokeEnergyAccumIJiiiPKdS0_S0_iiPd_param_2,
	.param .u64 .ptr .align 1 _Z19invokeEnergyAccumIJiiiPKdS0_S0_iiPd_param_3,
	.param .u64 .ptr .align 1 _Z19invokeEnergyAccumIJiiiPKdS0_S0_iiPd_param_4,
	.param .u64 .ptr .align 1 _Z19invokeEnergyAccumIJiiiPKdS0_S0_iiPd_param_5,
	.param .u32 _Z19invokeEnergyAccumIJiiiPKdS0_S0_iiPd_param_6,
	.param .u32 _Z19invokeEnergyAccumIJiiiPKdS0_S0_iiPd_param_7,
	.param .u64 .ptr .align 1 _Z19invokeEnergyAccumIJiiiPKdS0_S0_iiPd_param_8
)
{
	.reg .pred 	%p<14>;
	.reg .b32 	%r<123>;
	.reg .b64 	%rd<89>;
	.reg .b64 	%fd<178>;

	ld.param.u32 	%r61, [_Z19invokeEnergyAccumIJiiiPKdS0_S0_iiPd_param_0];
	ld.param.u32 	%r62, [_Z19invokeEnergyAccumIJiiiPKdS0_S0_iiPd_param_1];
	ld.param.u32 	%r63, [_Z19invokeEnergyAccumIJiiiPKdS0_S0_iiPd_param_2];
	ld.param.u64 	%rd6, [_Z19invokeEnergyAccumIJiiiPKdS0_S0_iiPd_param_4];
	ld.param.u64 	%rd7, [_Z19invokeEnergyAccumIJiiiPKdS0_S0_iiPd_param_5];
	ld.param.u32 	%r64, [_Z19invokeEnergyAccumIJiiiPKdS0_S0_iiPd_param_6];
	ld.param.u32 	%r65, [_Z19invokeEnergyAccumIJiiiPKdS0_S0_iiPd_param_7];
	cvta.to.global.u64 	%rd1, %rd7;
	cvta.to.global.u64 	%rd2, %rd6;
	setp.ge.u32 	%p1, %r62, %r63;
	mov.f64 	%fd166, 0d0000000000000000;
	@%p1 bra 	$L__BB0_19;
	mov.u32 	%r66, %ctaid.x;
	mov.u32 	%r1, %ntid.x;
	mov.u32 	%r67, %tid.x;
	mad.lo.s32 	%r68, %r66, %r1, %r67;
	add.s32 	%r2, %r68, %r64;
	setp.ge.u32 	%p2, %r64, %r65;
	@%p2 bra 	$L__BB0_19;
	mul.wide.s32 	%rd8, %r61, 8;
	add.s64 	%rd9, %rd2, %rd8;
	ld.global.f64 	%fd1, [%rd9];
	sub.s32 	%r69, %r65, %r64;
	and.b32  	%r3, %r69, 7;
	and.b32  	%r4, %r69, 3;
	sub.s32 	%r5, %r64, %r65;
	and.b32  	%r6, %r69, 1;
	add.s32 	%r7, %r64, 3;
	mul.lo.s32 	%r15, %r65, %r64;
	add.s32 	%r8, %r15, %r65;
	shl.b32 	%r9, %r65, 3;
	add.s32 	%r70, %r64, 2;
	mul.lo.s32 	%r10, %r65, %r70;
	add.s32 	%r71, %r64, 4;
	mul.lo.s32 	%r11, %r65, %r71;
	add.s32 	%r72, %r64, 5;
	mul.lo.s32 	%r12, %r65, %r72;
	add.s32 	%r73, %r64, 6;
	mul.lo.s32 	%r13, %r65, %r73;
	add.s32 	%r74, %r64, 7;
	mul.lo.s32 	%r14, %r65, %r74;
	and.b32  	%r75, %r69, -8;
	neg.s32 	%r16, %r75;
	mov.u32 	%r76, %nctaid.x;
	mul.lo.s32 	%r17, %r1, %r76;
	mul.lo.s32 	%r18, %r65, %r65;
	mov.f64 	%fd166, 0d0000000000000000;
	mov.u32 	%r107, %r62;
$L__BB0_3:
	setp.ge.u32 	%p3, %r2, %r65;
	mov.f64 	%fd176, 0d0000000000000000;
	@%p3 bra 	$L__BB0_18;
	ld.param.u64 	%rd87, [_Z19invokeEnergyAccumIJiiiPKdS0_S0_iiPd_param_3];
	sub.s32 	%r77, %r107, %r62;
	mul.lo.s32 	%r78, %r18, %r77;
	cvta.to.global.u64 	%rd10, %rd87;
	mul.wide.u32 	%rd11, %r78, 8;
	add.s64 	%rd3, %rd10, %rd11;
	mul.wide.u32 	%rd12, %r107, 8;
	add.s64 	%rd13, %rd2, %rd12;
	ld.global.f64 	%fd26, [%rd13];
	add.f64 	%fd3, %fd1, %fd26;
	mov.f64 	%fd176, 0d0000000000000000;
	mov.u32 	%r108, %r2;
$L__BB0_5:
	setp.gt.u32 	%p4, %r5, -8;
	mul.wide.u32 	%rd14, %r108, 8;
	add.s64 	%rd15, %rd1, %rd14;
	ld.global.f64 	%fd28, [%rd15];
	sub.f64 	%fd7, %fd3, %fd28;
	mul.lo.s32 	%r22, %r108, %r65;
	mov.u32 	%r121, %r64;
	@%p4 bra 	$L__BB0_9;
	add.s32 	%r118, %r64, %r22;
	add.s32 	%r117, %r8, %r108;
	add.s32 	%r116, %r10, %r108;
	mad.lo.s32 	%r115, %r65, %r7, %r108;
	add.s32 	%r114, %r11, %r108;
	add.s32 	%r113, %r12, %r108;
	add.s32 	%r112, %r13, %r108;
	add.s32 	%r111, %r14, %r108;
	add.s32 	%r110, %r15, %r108;
	mov.u32 	%r109, %r16;
	mov.u32 	%r119, %r7;
$L__BB0_7:
	.pragma "nounroll";
	add.s32 	%r79, %r119, -3;
	mul.wide.u32 	%rd16, %r110, 8;
	add.s64 	%rd17, %rd3, %rd16;
	ld.global.f64 	%fd29, [%rd17];
	mul.wide.u32 	%rd18, %r118, 8;
	add.s64 	%rd19, %rd3, %rd18;
	ld.global.f64 	%fd30, [%rd19];
	mul.wide.u32 	%rd20, %r79, 8;
	add.s64 	%rd21, %rd1, %rd20;
	ld.global.f64 	%fd31, [%rd21];
	sub.f64 	%fd32, %fd7, %fd31;
	add.f64 	%fd33, %fd29, %fd29;
	sub.f64 	%fd34, %fd33, %fd30;
	mul.f64 	%fd35, %fd29, %fd34;
	div.rn.f64 	%fd36, %fd35, %fd32;
	add.f64 	%fd37, %fd176, %fd36;
	mul.wide.u32 	%rd22, %r117, 8;
	add.s64 	%rd23, %rd3, %rd22;
	ld.global.f64 	%fd38, [%rd23];
	add.s32 	%r80, %r118, 1;
	mul.wide.u32 	%rd24, %r80, 8;
	add.s64 	%rd25, %rd3, %rd24;
	ld.global.f64 	%fd39, [%rd25];
	ld.global.f64 	%fd40, [%rd21+8];
	sub.f64 	%fd41, %fd7, %fd40;
	add.f64 	%fd42, %fd38, %fd38;
	sub.f64 	%fd43, %fd42, %fd39;
	mul.f64 	%fd44, %fd38, %fd43;
	div.rn.f64 	%fd45, %fd44, %fd41;
	add.f64 	%fd46, %fd37, %fd45;
	mul.wide.u32 	%rd26, %r116, 8;
	add.s64 	%rd27, %rd3, %rd26;
	ld.global.f64 	%fd47, [%rd27];
	add.s32 	%r81, %r118, 2;
	mul.wide.u32 	%rd28, %r81, 8;
	add.s64 	%rd29, %rd3, %rd28;
	ld.global.f64 	%fd48, [%rd29];
	ld.global.f64 	%fd49, [%rd21+16];
	sub.f64 	%fd50, %fd7, %fd49;
	add.f64 	%fd51, %fd47, %fd47;
	sub.f64 	%fd52, %fd51, %fd48;
	mul.f64 	%fd53, %fd47, %fd52;
	div.rn.f64 	%fd54, %fd53, %fd50;
	add.f64 	%fd55, %fd46, %fd54;
	mul.wide.u32 	%rd30, %r115, 8;
	add.s64 	%rd31, %rd3, %rd30;
	ld.global.f64 	%fd56, [%rd31];
	add.s32 	%r82, %r118, 3;
	mul.wide.u32 	%rd32, %r82, 8;
	add.s64 	%rd33, %rd3, %rd32;
	ld.global.f64 	%fd57, [%rd33];
	ld.global.f64 	%fd58, [%rd21+24];
	sub.f64 	%fd59, %fd7, %fd58;
	add.f64 	%fd60, %fd56, %fd56;
	sub.f64 	%fd61, %fd60, %fd57;
	mul.f64 	%fd62, %fd56, %fd61;
	div.rn.f64 	%fd63, %fd62, %fd59;
	add.f64 	%fd64, %fd55, %fd63;
	mul.wide.u32 	%rd34, %r114, 8;
	add.s64 	%rd35, %rd3, %rd34;
	ld.global.f64 	%fd65, [%rd35];
	add.s32 	%r83, %r118, 4;
	mul.wide.u32 	%rd36, %r83, 8;
	add.s64 	%rd37, %rd3, %rd36;
	ld.global.f64 	%fd66, [%rd37];
	ld.global.f64 	%fd67, [%rd21+32];
	sub.f64 	%fd68, %fd7, %fd67;
	add.f64 	%fd69, %fd65, %fd65;
	sub.f64 	%fd70, %fd69, %fd66;
	mul.f64 	%fd71, %fd65, %fd70;
	div.rn.f64 	%fd72, %fd71, %fd68;
	add.f64 	%fd73, %fd64, %fd72;
	mul.wide.u32 	%rd38, %r113, 8;
	add.s64 	%rd39, %rd3, %rd38;
	ld.global.f64 	%fd74, [%rd39];
	add.s32 	%r84, %r118, 5;
	mul.wide.u32 	%rd40, %r84, 8;
	add.s64 	%rd41, %rd3, %rd40;
	ld.global.f64 	%fd75, [%rd41];
	ld.global.f64 	%fd76, [%rd21+40];
	sub.f64 	%fd77, %fd7, %fd76;
	add.f64 	%fd78, %fd74, %fd74;
	sub.f64 	%fd79, %fd78, %fd75;
	mul.f64 	%fd80, %fd74, %fd79;
	div.rn.f64 	%fd81, %fd80, %fd77;
	add.f64 	%fd82, %fd73, %fd81;
	mul.wide.u32 	%rd42, %r112, 8;
	add.s64 	%rd43, %rd3, %rd42;
	ld.global.f64 	%fd83, [%rd43];
	add.s32 	%r85, %r118, 6;
	mul.wide.u32 	%rd44, %r85, 8;
	add.s64 	%rd45, %rd3, %rd44;
	ld.global.f64 	%fd84, [%rd45];
	ld.global.f64 	%fd85, [%rd21+48];
	sub.f64 	%fd86, %fd7, %fd85;
	add.f64 	%fd87, %fd83, %fd83;
	sub.f64 	%fd88, %fd87, %fd84;
	mul.f64 	%fd89, %fd83, %fd88;
	div.rn.f64 	%fd90, %fd89, %fd86;
	add.f64 	%fd91, %fd82, %fd90;
	mul.wide.u32 	%rd46, %r111, 8;
	add.s64 	%rd47, %rd3, %rd46;
	ld.global.f64 	%fd92, [%rd47];
	add.s32 	%r86, %r118, 7;
	mul.wide.u32 	%rd48, %r86, 8;
	add.s64 	%rd49, %rd3, %rd48;
	ld.global.f64 	%fd93, [%rd49];
	ld.global.f64 	%fd94, [%rd21+56];
	sub.f64 	%fd95, %fd7, %fd94;
	add.f64 	%fd96, %fd92, %fd92;
	sub.f64 	%fd97, %fd96, %fd93;
	mul.f64 	%fd98, %fd92, %fd97;
	div.rn.f64 	%fd99, %fd98, %fd95;
	add.f64 	%fd176, %fd91, %fd99;
	add.s32 	%r119, %r119, 8;
	add.s32 	%r118, %r118, 8;
	add.s32 	%r117, %r117, %r9;
	add.s32 	%r116, %r116, %r9;
	add.s32 	%r115, %r115, %r9;
	add.s32 	%r114, %r114, %r9;
	add.s32 	%r113, %r113, %r9;
	add.s32 	%r112, %r112, %r9;
	add.s32 	%r111, %r111, %r9;
	add.s32 	%r110, %r110, %r9;
	add.s32 	%r109, %r109, 8;
	setp.ne.s32 	%p5, %r109, 0;
	@%p5 bra 	$L__BB0_7;
	add.s32 	%r121, %r119, -3;
$L__BB0_9:
	setp.eq.s32 	%p6, %r3, 0;
	@%p6 bra 	$L__BB0_17;
	add.s32 	%r87, %r3, -1;
	setp.lt.u32 	%p7, %r87, 3;
	@%p7 bra 	$L__BB0_12;
	mad.lo.s32 	%r88, %r121, %r65, %r108;
	mul.wide.u32 	%rd50, %r88, 8;
	add.s64 	%rd51, %rd3, %rd50;
	ld.global.f64 	%fd101, [%rd51];
	add.s32 	%r89, %r121, %r22;
	mul.wide.u32 	%rd52, %r89, 8;
	add.s64 	%rd53, %rd3, %rd52;
	ld.global.f64 	%fd102, [%rd53];
	mul.wide.u32 	%rd54, %r121, 8;
	add.s64 	%rd55, %rd1, %rd54;
	ld.global.f64 	%fd103, [%rd55];
	sub.f64 	%fd104, %fd7, %fd103;
	add.f64 	%fd105, %fd101, %fd101;
	sub.f64 	%fd106, %fd105, %fd102;
	mul.f64 	%fd107, %fd101, %fd106;
	div.rn.f64 	%fd108, %fd107, %fd104;
	add.f64 	%fd109, %fd176, %fd108;
	add.s32 	%r90, %r88, %r65;
	mul.wide.u32 	%rd56, %r90, 8;
	add.s64 	%rd57, %rd3, %rd56;
	ld.global.f64 	%fd110, [%rd57];
	add.s32 	%r91, %r89, 1;
	mul.wide.u32 	%rd58, %r91, 8;
	add.s64 	%rd59, %rd3, %rd58;
	ld.global.f64 	%fd111, [%rd59];
	ld.global.f64 	%fd112, [%rd55+8];
	sub.f64 	%fd113, %fd7, %fd112;
	add.f64 	%fd114, %fd110, %fd110;
	sub.f64 	%fd115, %fd114, %fd111;
	mul.f64 	%fd116, %fd110, %fd115;
	div.rn.f64 	%fd117, %fd116, %fd113;
	add.f64 	%fd118, %fd109, %fd117;
	add.s32 	%r92, %r90, %r65;
	mul.wide.u32 	%rd60, %r92, 8;
	add.s64 	%rd61, %rd3, %rd60;
	ld.global.f64 	%fd119, [%rd61];
	add.s32 	%r93, %r89, 2;
	mul.wide.u32 	%rd62, %r93, 8;
	add.s64 	%rd63, %rd3, %rd62;
	ld.global.f64 	%fd120, [%rd63];
	ld.global.f64 	%fd121, [%rd55+16];
	sub.f64 	%fd122, %fd7, %fd121;
	add.f64 	%fd123, %fd119, %fd119;
	sub.f64 	%fd124, %fd123, %fd120;
	mul.f64 	%fd125, %fd119, %fd124;
	div.rn.f64 	%fd126, %fd125, %fd122;
	add.f64 	%fd127, %fd118, %fd126;
	add.s32 	%r94, %r92, %r65;
	mul.wide.u32 	%rd64, %r94, 8;
	add.s64 	%rd65, %rd3, %rd64;
	ld.global.f64 	%fd128, [%rd65];
	add.s32 	%r95, %r89, 3;
	mul.wide.u32 	%rd66, %r95, 8;
	add.s64 	%rd67, %rd3, %rd66;
	ld.global.f64 	%fd129, [%rd67];
	ld.global.f64 	%fd130, [%rd55+24];
	sub.f64 	%fd131, %fd7, %fd130;
	add.f64 	%fd132, %fd128, %fd128;
	sub.f64 	%fd133, %fd132, %fd129;
	mul.f64 	%fd134, %fd128, %fd133;
	div.rn.f64 	%fd135, %fd134, %fd131;
	add.f64 	%fd176, %fd127, %fd135;
	add.s32 	%r121, %r121, 4;
$L__BB0_12:
	setp.eq.s32 	%p8, %r4, 0;
	@%p8 bra 	$L__BB0_17;
	setp.eq.s32 	%p9, %r4, 1;
	@%p9 bra 	$L__BB0_15;
	mad.lo.s32 	%r96, %r121, %r65, %r108;
	mul.wide.u32 	%rd68, %r96, 8;
	add.s64 	%rd69, %rd3, %rd68;
	ld.global.f64 	%fd137, [%rd69];
	add.s32 	%r97, %r121, %r22;
	mul.wide.u32 	%rd70, %r97, 8;
	add.s64 	%rd71, %rd3, %rd70;
	ld.global.f64 	%fd138, [%rd71];
	mul.wide.u32 	%rd72, %r121, 8;
	add.s64 	%rd73, %rd1, %rd72;
	ld.global.f64 	%fd139, [%rd73];
	sub.f64 	%fd140, %fd7, %fd139;
	add.f64 	%fd141, %fd137, %fd137;
	sub.f64 	%fd142, %fd141, %fd138;
	mul.f64 	%fd143, %fd137, %fd142;
	div.rn.f64 	%fd144, %fd143, %fd140;
	add.f64 	%fd145, %fd176, %fd144;
	add.s32 	%r98, %r96, %r65;
	mul.wide.u32 	%rd74, %r98, 8;
	add.s64 	%rd75, %rd3, %rd74;
	ld.global.f64 	%fd146, [%rd75];
	add.s32 	%r99, %r97, 1;
	mul.wide.u32 	%rd76, %r99, 8;
	add.s64 	%rd77, %rd3, %rd76;
	ld.global.f64 	%fd147, [%rd77];
	ld.global.f64 	%fd148, [%rd73+8];
	sub.f64 	%fd149, %fd7, %fd148;
	add.f64 	%fd150, %fd146, %fd146;
	sub.f64 	%fd151, %fd150, %fd147;
	mul.f64 	%fd152, %fd146, %fd151;
	div.rn.f64 	%fd153, %fd152, %fd149;
	add.f64 	%fd176, %fd145, %fd153;
	add.s32 	%r121, %r121, 2;
$L__BB0_15:
	setp.eq.s32 	%p10, %r6, 0;
	@%p10 bra 	$L__BB0_17;
	mad.lo.s32 	%r100, %r121, %r65, %r108;
	mul.wide.u32 	%rd78, %r100, 8;
	add.s64 	%rd79, %rd3, %rd78;
	ld.global.f64 	%fd154, [%rd79];
	add.s32 	%r101, %r121, %r22;
	mul.wide.u32 	%rd80, %r101, 8;
	add.s64 	%rd81, %rd3, %rd80;
	ld.global.f64 	%fd155, [%rd81];
	mul.wide.u32 	%rd82, %r121, 8;
	add.s64 	%rd83, %rd1, %rd82;
	ld.global.f64 	%fd156, [%rd83];
	sub.f64 	%fd157, %fd7, %fd156;
	add.f64 	%fd158, %fd154, %fd154;
	sub.f64 	%fd159, %fd158, %fd155;
	mul.f64 	%fd160, %fd154, %fd159;
	div.rn.f64 	%fd161, %fd160, %fd157;
	add.f64 	%fd176, %fd176, %fd161;
$L__BB0_17:
	add.s32 	%r108, %r108, %r17;
	setp.lt.u32 	%p11, %r108, %r65;
	@%p11 bra 	$L__BB0_5;
$L__BB0_18:
	setp.eq.s32 	%p12, %r61, %r107;
	selp.b32 	%r102, 1, 2, %p12;
	cvt.rn.f64.u32 	%fd162, %r102;
	fma.rn.f64 	%fd166, %fd176, %fd162, %fd166;
	add.s32 	%r107, %r107, 1;
	setp.eq.s32 	%p13, %r107, %r63;
	@%p13 bra 	$L__BB0_19;
	bra.uni 	$L__BB0_3;
$L__BB0_19:
	ld.param.u64 	%rd88, [_Z19invokeEnergyAccumIJiiiPKdS0_S0_iiPd_param_8];
	cvta.to.global.u64 	%rd84, %rd88;
	mov.u32 	%r103, %ctaid.x;
	mov.u32 	%r104, %ntid.x;
	mov.u32 	%r105, %tid.x;
	mad.lo.s32 	%r106, %r103, %r104, %r105;
	mul.wide.u32 	%rd85, %r106, 8;
	add.s64 	%rd86, %rd84, %rd85;
	ld.global.f64 	%fd163, [%rd86];
	add.f64 	%fd164, %fd166, %fd163;
	st.global.f64 	[%rd86], %fd164;
	ret;

}
	// .globl	_Z23invokeEnergyAccumOpenIJiiiPKdS0_S0_S0_iiPd
.visible .entry _Z23invokeEnergyAccumOpenIJiiiPKdS0_S0_S0_iiPd(
	.param .u32 _Z23invokeEnergyAccumOpenIJiiiPKdS0_S0_S0_iiPd_param_0,
	.param .u32 _Z23invokeEnergyAccumOpenIJiiiPKdS0_S0_S0_iiPd_param_1,
	.param .u32 _Z23invokeEnergyAccumOpenIJiiiPKdS0_S0_S0_iiPd_param_2,
	.param .u64 .ptr .align 1 _Z23invokeEnergyAccumOpenIJiiiPKdS0_S0_S0_iiPd_param_3,
	.param .u64 .ptr .align 1 _Z23invokeEnergyAccumOpenIJiiiPKdS0_S0_S0_iiPd_param_4,
	.param .u64 .ptr .align 1 _Z23invokeEnergyAccumOpenIJiiiPKdS0_S0_S0_iiPd_param_5,
	.param .u64 .ptr .align 1 _Z23invokeEnergyAccumOpenIJiiiPKdS0_S0_S0_iiPd_param_6,
	.param .u32 _Z23invokeEnergyAccumOpenIJiiiPKdS0_S0_S0_iiPd_param_7,
	.param .u32 _Z23invokeEnergyAccumOpenIJiiiPKdS0_S0_S0_iiPd_param_8,
	.param .u64 .ptr .align 1 _Z23invokeEnergyAccumOpenIJiiiPKdS0_S0_S0_iiPd_param_9
)
{
	.reg .pred 	%p<44>;
	.reg .b32 	%r<280>;
	.reg .b64 	%rd<317>;
	.reg .b64 	%fd<724>;

	ld.param.u32 	%r98, [_Z23invokeEnergyAccumOpenIJiiiPKdS0_S0_S0_iiPd_param_0];
	ld.param.u32 	%r99, [_Z23invokeEnergyAccumOpenIJiiiPKdS0_S0_S0_iiPd_param_1];
	ld.param.u32 	%r100, [_Z23invokeEnergyAccumOpenIJiiiPKdS0_S0_S0_iiPd_param_2];
	ld.param.u64 	%rd7, [_Z23invokeEnergyAccumOpenIJiiiPKdS0_S0_S0_iiPd_param_3];
	ld.param.u64 	%rd9, [_Z23invokeEnergyAccumOpenIJiiiPKdS0_S0_S0_iiPd_param_4];
	ld.param.u64 	%rd10, [_Z23invokeEnergyAccumOpenIJiiiPKdS0_S0_S0_iiPd_param_5];
	ld.param.u64 	%rd11, [_Z23invokeEnergyAccumOpenIJiiiPKdS0_S0_S0_iiPd_param_6];
	ld.param.u32 	%r101, [_Z23invokeEnergyAccumOpenIJiiiPKdS0_S0_S0_iiPd_param_7];
	ld.param.u32 	%r102, [_Z23invokeEnergyAccumOpenIJiiiPKdS0_S0_S0_iiPd_param_8];
	cvta.to.global.u64 	%rd1, %rd7;
	cvta.to.global.u64 	%rd2, %rd11;
	cvta.to.global.u64 	%rd3, %rd10;
	cvta.to.global.u64 	%rd4, %rd9;
	setp.ge.u32 	%p1, %r99, %r100;
	mov.f64 	%fd723, 0d0000000000000000;
	@%p1 bra 	$L__BB1_63;
	mul.lo.s32 	%r1, %r102, %r102;
	mul.wide.s32 	%rd12, %r98, 8;
	add.s64 	%rd13, %rd4, %rd12;
	ld.global.f64 	%fd1, [%rd13];
	mov.u32 	%r103, %ctaid.x;
	mov.u32 	%r104, %ntid.x;
	mov.u32 	%r105, %tid.x;
	mad.lo.s32 	%r2, %r103, %r104, %r105;
	add.s32 	%r3, %r2, %r101;
	mov.u32 	%r106, %nctaid.x;
	mul.lo.s32 	%r4, %r104, %r106;
	setp.le.u32 	%p2, %r102, %r101;
	@%p2 bra 	$L__BB1_47;
	and.b32  	%r5, %r101, 7;
	sub.s32 	%r142, %r102, %r101;
	not.b32 	%r143, %r101;
	add.s32 	%r6, %r102, %r143;
	and.b32  	%r7, %r142, 7;
	and.b32  	%r8, %r142, 3;
	and.b32  	%r9, %r142, -8;
	and.b32  	%r10, %r142, 1;
	and.b32  	%r11, %r101, -8;
	add.s32 	%r12, %r101, 3;
	shl.b32 	%r13, %r102, 3;
	add.s32 	%r144, %r101, 7;
	mul.lo.s32 	%r14, %r102, %r144;
	neg.s32 	%r15, %r9;
	mov.f64 	%fd723, 0d0000000000000000;
	mov.u32 	%r247, %r99;
$L__BB1_3:
	ld.param.u64 	%rd315, [_Z23invokeEnergyAccumOpenIJiiiPKdS0_S0_S0_iiPd_param_3];
	setp.ge.u32 	%p14, %r3, %r102;
	sub.s32 	%r145, %r247, %r99;
	mul.lo.s32 	%r146, %r1, %r145;
	cvta.to.global.u64 	%rd92, %rd315;
	mul.wide.u32 	%rd93, %r146, 8;
	add.s64 	%rd5, %rd92, %rd93;
	mul.wide.u32 	%rd94, %r247, 8;
	add.s64 	%rd95, %rd4, %rd94;
	ld.global.f64 	%fd233, [%rd95];
	add.f64 	%fd3, %fd1, %fd233;
	mov.f64 	%fd702, 0d0000000000000000;
	@%p14 bra 	$L__BB1_18;
	mov.f64 	%fd702, 0d0000000000000000;
	mov.u32 	%r253, %r3;
$L__BB1_5:
	setp.lt.u32 	%p15, %r6, 7;
	mul.wide.u32 	%rd96, %r253, 8;
	add.s64 	%rd97, %rd3, %rd96;
	ld.global.f64 	%fd236, [%rd97];
	sub.f64 	%fd26, %fd3, %fd236;
	mul.lo.s32 	%r29, %r253, %r102;
	mov.u32 	%r266, %r101;
	@%p15 bra 	$L__BB1_9;
	add.s32 	%r263, %r101, %r29;
	mad.lo.s32 	%r255, %r102, %r101, %r253;
	add.s32 	%r262, %r255, %r102;
	add.s32 	%r147, %r101, 2;
	mad.lo.s32 	%r261, %r102, %r147, %r253;
	mad.lo.s32 	%r260, %r102, %r12, %r253;
	add.s32 	%r148, %r101, 4;
	mad.lo.s32 	%r259, %r102, %r148, %r253;
	add.s32 	%r149, %r101, 5;
	mad.lo.s32 	%r258, %r102, %r149, %r253;
	add.s32 	%r150, %r101, 6;
	mad.lo.s32 	%r257, %r102, %r150, %r253;
	add.s32 	%r256, %r14, %r253;
	mov.u32 	%r254, %r15;
	mov.u32 	%r264, %r12;
$L__BB1_7:
	.pragma "nounroll";
	add.s32 	%r151, %r264, -3;
	mul.wide.u32 	%rd98, %r255, 8;
	add.s64 	%rd99, %rd5, %rd98;
	ld.global.f64 	%fd237, [%rd99];
	mul.wide.u32 	%rd100, %r263, 8;
	add.s64 	%rd101, %rd5, %rd100;
	ld.global.f64 	%fd238, [%rd101];
	mul.wide.u32 	%rd102, %r151, 8;
	add.s64 	%rd103, %rd3, %rd102;
	ld.global.f64 	%fd239, [%rd103];
	sub.f64 	%fd240, %fd26, %fd239;
	add.f64 	%fd241, %fd237, %fd237;
	sub.f64 	%fd242, %fd241, %fd238;
	mul.f64 	%fd243, %fd237, %fd242;
	div.rn.f64 	%fd244, %fd243, %fd240;
	add.f64 	%fd245, %fd702, %fd244;
	mul.wide.u32 	%rd104, %r262, 8;
	add.s64 	%rd105, %rd5, %rd104;
	ld.global.f64 	%fd246, [%rd105];
	add.s32 	%r152, %r263, 1;
	mul.wide.u32 	%rd106, %r152, 8;
	add.s64 	%rd107, %rd5, %rd106;
	ld.global.f64 	%fd247, [%rd107];
	ld.global.f64 	%fd248, [%rd103+8];
	sub.f64 	%fd249, %fd26, %fd248;
	add.f64 	%fd250, %fd246, %fd246;
	sub.f64 	%fd251, %fd250, %fd247;
	mul.f64 	%fd252, %fd246, %fd251;
	div.rn.f64 	%fd253, %fd252, %fd249;
	add.f64 	%fd254, %fd245, %fd253;
	mul.wide.u32 	%rd108, %r261, 8;
	add.s64 	%rd109, %rd5, %rd108;
	ld.global.f64 	%fd255, [%rd109];
	add.s32 	%r153, %r263, 2;
	mul.wide.u32 	%rd110, %r153, 8;
	add.s64 	%rd111, %rd5, %rd110;
	ld.global.f64 	%fd256, [%rd111];
	ld.global.f64 	%fd257, [%rd103+16];
	sub.f64 	%fd258, %fd26, %fd257;
	add.f64 	%fd259, %fd255, %fd255;
	sub.f64 	%fd260, %fd259, %fd256;
	mul.f64 	%fd261, %fd255, %fd260;
	div.rn.f64 	%fd262, %fd261, %fd258;
	add.f64 	%fd263, %fd254, %fd262;
	mul.wide.u32 	%rd112, %r260, 8;
	add.s64 	%rd113, %rd5, %rd112;
	ld.global.f64 	%fd264, [%rd113];
	add.s32 	%r154, %r263, 3;
	mul.wide.u32 	%rd114, %r154, 8;
	add.s64 	%rd115, %rd5, %rd114;
	ld.global.f64 	%fd265, [%rd115];
	ld.global.f64 	%fd266, [%rd103+24];
	sub.f64 	%fd267, %fd26, %fd266;
	add.f64 	%fd268, %fd264, %fd264;
	sub.f64 	%fd269, %fd268, %fd265;
	mul.f64 	%fd270, %fd264, %fd269;
	div.rn.f64 	%fd271, %fd270, %fd267;
	add.f64 	%fd272, %fd263, %fd271;
	mul.wide.u32 	%rd116, %r259, 8;
	add.s64 	%rd117, %rd5, %rd116;
	ld.global.f64 	%fd273, [%rd117];
	add.s32 	%r155, %r263, 4;
	mul.wide.u32 	%rd118, %r155, 8;
	add.s64 	%rd119, %rd5, %rd118;
	ld.global.f64 	%fd274, [%rd119];
	ld.global.f64 	%fd275, [%rd103+32];
	sub.f64 	%fd276, %fd26, %fd275;
	add.f64 	%fd277, %fd273, %fd273;
	sub.f64 	%fd278, %fd277, %fd274;
	mul.f64 	%fd279, %fd273, %fd278;
	div.rn.f64 	%fd280, %fd279, %fd276;
	add.f64 	%fd281, %fd272, %fd280;
	mul.wide.u32 	%rd120, %r258, 8;
	add.s64 	%rd121, %rd5, %rd120;
	ld.global.f64 	%fd282, [%rd121];
	add.s32 	%r156, %r263, 5;
	mul.wide.u32 	%rd122, %r156, 8;
	add.s64 	%rd123, %rd5, %rd122;
	ld.global.f64 	%fd283, [%rd123];
	ld.global.f64 	%fd284, [%rd103+40];
	sub.f64 	%fd285, %fd26, %fd284;
	add.f64 	%fd286, %fd282, %fd282;
	sub.f64 	%fd287, %fd286, %fd283;
	mul.f64 	%fd288, %fd282, %fd287;
	div.rn.f64 	%fd289, %fd288, %fd285;
	add.f64 	%fd290, %fd281, %fd289;
	mul.wide.u32 	%rd124, %r257, 8;
	add.s64 	%rd125, %rd5, %rd124;
	ld.global.f64 	%fd291, [%rd125];
	add.s32 	%r157, %r263, 6;
	mul.wide.u32 	%rd126, %r157, 8;
	add.s64 	%rd127, %rd5, %rd126;
	ld.global.f64 	%fd292, [%rd127];
	ld.global.f64 	%fd293, [%rd103+48];
	sub.f64 	%fd294, %fd26, %fd293;
	add.f64 	%fd295, %fd291, %fd291;
	sub.f64 	%fd296, %fd295, %fd292;
	mul.f64 	%fd297, %fd291, %fd296;
	div.rn.f64 	%fd298, %fd297, %fd294;
	add.f64 	%fd299, %fd290, %fd298;
	mul.wide.u32 	%rd128, %r256, 8;
	add.s64 	%rd129, %rd5, %rd128;
	ld.global.f64 	%fd300, [%rd129];
	add.s32 	%r158, %r263, 7;
	mul.wide.u32 	%rd130, %r158, 8;
	add.s64 	%rd131, %rd5, %rd130;
	ld.global.f64 	%fd301, [%rd131];
	ld.global.f64 	%fd302, [%rd103+56];
	sub.f64 	%fd303, %fd26, %fd302;
	add.f64 	%fd304, %fd300, %fd300;
	sub.f64 	%fd305, %fd304, %fd301;
	mul.f64 	%fd306, %fd300, %fd305;
	div.rn.f64 	%fd307, %fd306, %fd303;
	add.f64 	%fd702, %fd299, %fd307;
	add.s32 	%r264, %r264, 8;
	add.s32 	%r263, %r263, 8;
	add.s32 	%r262, %r262, %r13;
	add.s32 	%r261, %r261, %r13;
	add.s32 	%r260, %r260, %r13;
	add.s32 	%r259, %r259, %r13;
	add.s32 	%r258, %r258, %r13;
	add.s32 	%r257, %r257, %r13;
	add.s32 	%r256, %r256, %r13;
	add.s32 	%r255, %r255, %r13;
	add.s32 	%r254, %r254, 8;
	setp.ne.s32 	%p16, %r254, 0;
	@%p16 bra 	$L__BB1_7;
	add.s32 	%r266, %r264, -3;
$L__BB1_9:
	setp.eq.s32 	%p17, %r7, 0;
	@%p17 bra 	$L__BB1_17;
	add.s32 	%r159, %r7, -1;
	setp.lt.u32 	%p18, %r159, 3;
	@%p18 bra 	$L__BB1_12;
	mad.lo.s32 	%r160, %r266, %r102, %r253;
	mul.wide.u32 	%rd132, %r160, 8;
	add.s64 	%rd133, %rd5, %rd132;
	ld.global.f64 	%fd309, [%rd133];
	add.s32 	%r161, %r266, %r29;
	mul.wide.u32 	%rd134, %r161, 8;
	add.s64 	%rd135, %rd5, %rd134;
	ld.global.f64 	%fd310, [%rd135];
	mul.wide.u32 	%rd136, %r266, 8;
	add.s64 	%rd137, %rd3, %rd136;
	ld.global.f64 	%fd311, [%rd137];
	sub.f64 	%fd312, %fd26, %fd311;
	add.f64 	%fd313, %fd309, %fd309;
	sub.f64 	%fd314, %fd313, %fd310;
	mul.f64 	%fd315, %fd309, %fd314;
	div.rn.f64 	%fd316, %fd315, %fd312;
	add.f64 	%fd317, %fd702, %fd316;
	add.s32 	%r162, %r160, %r102;
	mul.wide.u32 	%rd138, %r162, 8;
	add.s64 	%rd139, %rd5, %rd138;
	ld.global.f64 	%fd318, [%rd139];
	add.s32 	%r163, %r161, 1;
	mul.wide.u32 	%rd140, %r163, 8;
	add.s64 	%rd141, %rd5, %rd140;
	ld.global.f64 	%fd319, [%rd141];
	ld.global.f64 	%fd320, [%rd137+8];
	sub.f64 	%fd321, %fd26, %fd320;
	add.f64 	%fd322, %fd318, %fd318;
	sub.f64 	%fd323, %fd322, %fd319;
	mul.f64 	%fd324, %fd318, %fd323;
	div.rn.f64 	%fd325, %fd324, %fd321;
	add.f64 	%fd326, %fd317, %fd325;
	add.s32 	%r164, %r162, %r102;
	mul.wide.u32 	%rd142, %r164, 8;
	add.s64 	%rd143, %rd5, %rd142;
	ld.global.f64 	%fd327, [%rd143];
	add.s32 	%r165, %r161, 2;
	mul.wide.u32 	%rd144, %r165, 8;
	add.s64 	%rd145, %rd5, %rd144;
	ld.global.f64 	%fd328, [%rd145];
	ld.global.f64 	%fd329, [%rd137+16];
	sub.f64 	%fd330, %fd26, %fd329;
	add.f64 	%fd331, %fd327, %fd327;
	sub.f64 	%fd332, %fd331, %fd328;
	mul.f64 	%fd333, %fd327, %fd332;
	div.rn.f64 	%fd334, %fd333, %fd330;
	add.f64 	%fd335, %fd326, %fd334;
	add.s32 	%r166, %r164, %r102;
	mul.wide.u32 	%rd146, %r166, 8;
	add.s64 	%rd147, %rd5, %rd146;
	ld.global.f64 	%fd336, [%rd147];
	add.s32 	%r167, %r161, 3;
	mul.wide.u32 	%rd148, %r167, 8;
	add.s64 	%rd149, %rd5, %rd148;
	ld.global.f64 	%fd337, [%rd149];
	ld.global.f64 	%fd338, [%rd137+24];
	sub.f64 	%fd339, %fd26, %fd338;
	add.f64 	%fd340, %fd336, %fd336;
	sub.f64 	%fd341, %fd340, %fd337;
	mul.f64 	%fd342, %fd336, %fd341;
	div.rn.f64 	%fd343, %fd342, %fd339;
	add.f64 	%fd702, %fd335, %fd343;
	add.s32 	%r266, %r266, 4;
$L__BB1_12:
	setp.eq.s32 	%p19, %r8, 0;
	@%p19 bra 	$L__BB1_17;
	setp.eq.s32 	%p20, %r8, 1;
	@%p20 bra 	$L__BB1_15;
	mad.lo.s32 	%r168, %r266, %r102, %r253;
	mul.wide.u32 	%rd150, %r168, 8;
	add.s64 	%rd151, %rd5, %rd150;
	ld.global.f64 	%fd345, [%rd151];
	add.s32 	%r169, %r266, %r29;
	mul.wide.u32 	%rd152, %r169, 8;
	add.s64 	%rd153, %rd5, %rd152;
	ld.global.f64 	%fd346, [%rd153];
	mul.wide.u32 	%rd154, %r266, 8;
	add.s64 	%rd155, %rd3, %rd154;
	ld.global.f64 	%fd347, [%rd155];
	sub.f64 	%fd348, %fd26, %fd347;
	add.f64 	%fd349, %fd345, %fd345;
	sub.f64 	%fd350, %fd349, %fd346;
	mul.f64 	%fd351, %fd345, %fd350;
	div.rn.f64 	%fd352, %fd351, %fd348;
	add.f64 	%fd353, %fd702, %fd352;
	add.s32 	%r170, %r168, %r102;
	mul.wide.u32 	%rd156, %r170, 8;
	add.s64 	%rd157, %rd5, %rd156;
	ld.global.f64 	%fd354, [%rd157];
	add.s32 	%r171, %r169, 1;
	mul.wide.u32 	%rd158, %r171, 8;
	add.s64 	%rd159, %rd5, %rd158;
	ld.global.f64 	%fd355, [%rd159];
	ld.global.f64 	%fd356, [%rd155+8];
	sub.f64 	%fd357, %fd26, %fd356;
	add.f64 	%fd358, %fd354, %fd354;
	sub.f64 	%fd359, %fd358, %fd355;
	mul.f64 	%fd360, %fd354, %fd359;
	div.rn.f64 	%fd361, %fd360, %fd357;
	add.f64 	%fd702, %fd353, %fd361;
	add.s32 	%r266, %r266, 2;
$L__BB1_15:
	setp.eq.s32 	%p21, %r10, 0;
	@%p21 bra 	$L__BB1_17;
	mad.lo.s32 	%r172, %r266, %r102, %r253;
	mul.wide.u32 	%rd160, %r172, 8;
	add.s64 	%rd161, %rd5, %rd160;
	ld.global.f64 	%fd362, [%rd161];
	add.s32 	%r173, %r266, %r29;
	mul.wide.u32 	%rd162, %r173, 8;
	add.s64 	%rd163, %rd5, %rd162;
	ld.global.f64 	%fd363, [%rd163];
	mul.wide.u32 	%rd164, %r266, 8;
	add.s64 	%rd165, %rd3, %rd164;
	ld.global.f64 	%fd364, [%rd165];
	sub.f64 	%fd365, %fd26, %fd364;
	add.f64 	%fd366, %fd362, %fd362;
	sub.f64 	%fd367, %fd366, %fd363;
	mul.f64 	%fd368, %fd362, %fd367;
	div.rn.f64 	%fd369, %fd368, %fd365;
	add.f64 	%fd702, %fd702, %fd369;
$L__BB1_17:
	add.s32 	%r253, %r253, %r4;
	setp.lt.u32 	%p22, %r253, %r102;
	@%p22 bra 	$L__BB1_5;
$L__BB1_18:
	setp.ge.u32 	%p23, %r2, %r101;
	setp.eq.s32 	%p24, %r98, %r247;
	selp.b32 	%r174, 1, 2, %p24;
	cvt.rn.f64.u32 	%fd5, %r174;
	fma.rn.f64 	%fd6, %fd702, %fd5, %fd723;
	mov.f64 	%fd711, 0d0000000000000000;
	@%p23 bra 	$L__BB1_32;
	mov.f64 	%fd711, 0d0000000000000000;
	mov.u32 	%r268, %r2;
$L__BB1_20:
	setp.lt.u32 	%p25, %r6, 7;
	mul.wide.u32 	%rd166, %r268, 8;
	add.s64 	%rd167, %rd3, %rd166;
	ld.global.f64 	%fd373, [%rd167];
	sub.f64 	%fd374, %fd3, %fd373;
	add.s64 	%rd168, %rd2, %rd166;
	ld.global.f64 	%fd375, [%rd168];
	sub.f64 	%fd40, %fd374, %fd375;
	mul.lo.s32 	%r69, %r268, %r102;
	mov.u32 	%r271, %r101;
	@%p25 bra 	$L__BB1_23;
	mov.b32 	%r270, 0;
	mov.u32 	%r271, %r101;
$L__BB1_22:
	.pragma "nounroll";
	mad.lo.s32 	%r176, %r271, %r102, %r268;
	mul.wide.u32 	%rd169, %r176, 8;
	add.s64 	%rd170, %rd5, %rd169;
	ld.global.f64 	%fd376, [%rd170];
	add.s32 	%r177, %r271, %r69;
	mul.wide.u32 	%rd171, %r177, 8;
	add.s64 	%rd172, %rd5, %rd171;
	ld.global.f64 	%fd377, [%rd172];
	mul.wide.u32 	%rd173, %r271, 8;
	add.s64 	%rd174, %rd3, %rd173;
	ld.global.f64 	%fd378, [%rd174];
	sub.f64 	%fd379, %fd40, %fd378;
	mul.f64 	%fd380, %fd376, %fd376;
	mul.f64 	%fd381, %fd376, %fd377;
	sub.f64 	%fd382, %fd380, %fd381;
	fma.rn.f64 	%fd383, %fd377, %fd377, %fd382;
	div.rn.f64 	%fd384, %fd383, %fd379;
	add.f64 	%fd385, %fd711, %fd384;
	add.s32 	%r178, %r176, %r102;
	mul.wide.u32 	%rd175, %r178, 8;
	add.s64 	%rd176, %rd5, %rd175;
	ld.global.f64 	%fd386, [%rd176];
	add.s32 	%r179, %r177, 1;
	mul.wide.u32 	%rd177, %r179, 8;
	add.s64 	%rd178, %rd5, %rd177;
	ld.global.f64 	%fd387, [%rd178];
	ld.global.f64 	%fd388, [%rd174+8];
	sub.f64 	%fd389, %fd40, %fd388;
	mul.f64 	%fd390, %fd386, %fd386;
	mul.f64 	%fd391, %fd386, %fd387;
	sub.f64 	%fd392, %fd390, %fd391;
	fma.rn.f64 	%fd393, %fd387, %fd387, %fd392;
	div.rn.f64 	%fd394, %fd393, %fd389;
	add.f64 	%fd395, %fd385, %fd394;
	add.s32 	%r180, %r178, %r102;
	mul.wide.u32 	%rd179, %r180, 8;
	add.s64 	%rd180, %rd5, %rd179;
	ld.global.f64 	%fd396, [%rd180];
	add.s32 	%r181, %r177, 2;
	mul.wide.u32 	%rd181, %r181, 8;
	add.s64 	%rd182, %rd5, %rd181;
	ld.global.f64 	%fd397, [%rd182];
	ld.global.f64 	%fd398, [%rd174+16];
	sub.f64 	%fd399, %fd40, %fd398;
	mul.f64 	%fd400, %fd396, %fd396;
	mul.f64 	%fd401, %fd396, %fd397;
	sub.f64 	%fd402, %fd400, %fd401;
	fma.rn.f64 	%fd403, %fd397, %fd397, %fd402;
	div.rn.f64 	%fd404, %fd403, %fd399;
	add.f64 	%fd405, %fd395, %fd404;
	add.s32 	%r182, %r180, %r102;
	mul.wide.u32 	%rd183, %r182, 8;
	add.s64 	%rd184, %rd5, %rd183;
	ld.global.f64 	%fd406, [%rd184];
	add.s32 	%r183, %r177, 3;
	mul.wide.u32 	%rd185, %r183, 8;
	add.s64 	%rd186, %rd5, %rd185;
	ld.global.f64 	%fd407, [%rd186];
	ld.global.f64 	%fd408, [%rd174+24];
	sub.f64 	%fd409, %fd40, %fd408;
	mul.f64 	%fd410, %fd406, %fd406;
	mul.f64 	%fd411, %fd406, %fd407;
	sub.f64 	%fd412, %fd410, %fd411;
	fma.rn.f64 	%fd413, %fd407, %fd407, %fd412;
	div.rn.f64 	%fd414, %fd413, %fd409;
	add.f64 	%fd415, %fd405, %fd414;
	add.s32 	%r184, %r182, %r102;
	mul.wide.u32 	%rd187, %r184, 8;
	add.s64 	%rd188, %rd5, %rd187;
	ld.global.f64 	%fd416, [%rd188];
	add.s32 	%r185, %r177, 4;
	mul.wide.u32 	%rd189, %r185, 8;
	add.s64 	%rd190, %rd5, %rd189;
	ld.global.f64 	%fd417, [%rd190];
	ld.global.f64 	%fd418, [%rd174+32];
	sub.f64 	%fd419, %fd40, %fd418;
	mul.f64 	%fd420, %fd416, %fd416;
	mul.f64 	%fd421, %fd416, %fd417;
	sub.f64 	%fd422, %fd420, %fd421;
	fma.rn.f64 	%fd423, %fd417, %fd417, %fd422;
	div.rn.f64 	%fd424, %fd423, %fd419;
	add.f64 	%fd425, %fd415, %fd424;
	add.s32 	%r186, %r184, %r102;
	mul.wide.u32 	%rd191, %r186, 8;
	add.s64 	%rd192, %rd5, %rd191;
	ld.global.f64 	%fd426, [%rd192];
	add.s32 	%r187, %r177, 5;
	mul.wide.u32 	%rd193, %r187, 8;
	add.s64 	%rd194, %rd5, %rd193;
	ld.global.f64 	%fd427, [%rd194];
	ld.global.f64 	%fd428, [%rd174+40];
	sub.f64 	%fd429, %fd40, %fd428;
	mul.f64 	%fd430, %fd426, %fd426;
	mul.f64 	%fd431, %fd426, %fd427;
	sub.f64 	%fd432, %fd430, %fd431;
	fma.rn.f64 	%fd433, %fd427, %fd427, %fd432;
	div.rn.f64 	%fd434, %fd433, %fd429;
	add.f64 	%fd435, %fd425, %fd434;
	add.s32 	%r188, %r186, %r102;
	mul.wide.u32 	%rd195, %r188, 8;
	add.s64 	%rd196, %rd5, %rd195;
	ld.global.f64 	%fd436, [%rd196];
	add.s32 	%r189, %r177, 6;
	mul.wide.u32 	%rd197, %r189, 8;
	add.s64 	%rd198, %rd5, %rd197;
	ld.global.f64 	%fd437, [%rd198];
	ld.global.f64 	%fd438, [%rd174+48];
	sub.f64 	%fd439, %fd40, %fd438;
	mul.f64 	%fd440, %fd436, %fd436;
	mul.f64 	%fd441, %fd436, %fd437;
	sub.f64 	%fd442, %fd440, %fd441;
	fma.rn.f64 	%fd443, %fd437, %fd437, %fd442;
	div.rn.f64 	%fd444, %fd443, %fd439;
	add.f64 	%fd445, %fd435, %fd444;
	add.s32 	%r190, %r188, %r102;
	mul.wide.u32 	%rd199, %r190, 8;
	add.s64 	%rd200, %rd5, %rd199;
	ld.global.f64 	%fd446, [%rd200];
	add.s32 	%r191, %r177, 7;
	mul.wide.u32 	%rd201, %r191, 8;
	add.s64 	%rd202, %rd5, %rd201;
	ld.global.f64 	%fd447, [%rd202];
	ld.global.f64 	%fd448, [%rd174+56];
	sub.f64 	%fd449, %fd40, %fd448;
	mul.f64 	%fd450, %fd446, %fd446;
	mul.f64 	%fd451, %fd446, %fd447;
	sub.f64 	%fd452, %fd450, %fd451;
	fma.rn.f64 	%fd453, %fd447, %fd447, %fd452;
	div.rn.f64 	%fd454, %fd453, %fd449;
	add.f64 	%fd711, %fd445, %fd454;
	add.s32 	%r271, %r271, 8;
	add.s32 	%r270, %r270, 8;
	setp.ne.s32 	%p26, %r270, %r9;
	@%p26 bra 	$L__BB1_22;
$L__BB1_23:
	setp.eq.s32 	%p27, %r7, 0;
	@%p27 bra 	$L__BB1_31;
	add.s32 	%r192, %r7, -1;
	setp.lt.u32 	%p28, %r192, 3;
	@%p28 bra 	$L__BB1_26;
	mad.lo.s32 	%r193, %r271, %r102, %r268;
	mul.wide.u32 	%rd203, %r193, 8;
	add.s64 	%rd204, %rd5, %rd203;
	ld.global.f64 	%fd456, [%rd204];
	add.s32 	%r194, %r271, %r69;
	mul.wide.u32 	%rd205, %r194, 8;
	add.s64 	%rd206, %rd5, %rd205;
	ld.global.f64 	%fd457, [%rd206];
	mul.wide.u32 	%rd207, %r271, 8;
	add.s64 	%rd208, %rd3, %rd207;
	ld.global.f64 	%fd458, [%rd208];
	sub.f64 	%fd459, %fd40, %fd458;
	mul.f64 	%fd460, %fd456, %fd456;
	mul.f64 	%fd461, %fd456, %fd457;
	sub.f64 	%fd462, %fd460, %fd461;
	fma.rn.f64 	%fd463, %fd457, %fd457, %fd462;
	div.rn.f64 	%fd464, %fd463, %fd459;
	add.f64 	%fd465, %fd711, %fd464;
	add.s32 	%r195, %r193, %r102;
	mul.wide.u32 	%rd209, %r195, 8;
	add.s64 	%rd210, %rd5, %rd209;
	ld.global.f64 	%fd466, [%rd210];
	add.s32 	%r196, %r194, 1;
	mul.wide.u32 	%rd211, %r196, 8;
	add.s64 	%rd212, %rd5, %rd211;
	ld.global.f64 	%fd467, [%rd212];
	ld.global.f64 	%fd468, [%rd208+8];
	sub.f64 	%fd469, %fd40, %fd468;
	mul.f64 	%fd470, %fd466, %fd466;
	mul.f64 	%fd471, %fd466, %fd467;
	sub.f64 	%fd472, %fd470, %fd471;
	fma.rn.f64 	%fd473, %fd467, %fd467, %fd472;
	div.rn.f64 	%fd474, %fd473, %fd469;
	add.f64 	%fd475, %fd465, %fd474;
	add.s32 	%r197, %r195, %r102;
	mul.wide.u32 	%rd213, %r197, 8;
	add.s64 	%rd214, %rd5, %rd213;
	ld.global.f64 	%fd476, [%rd214];
	add.s32 	%r198, %r194, 2;
	mul.wide.u32 	%rd215, %r198, 8;
	add.s64 	%rd216, %rd5, %rd215;
	ld.global.f64 	%fd477, [%rd216];
	ld.global.f64 	%fd478, [%rd208+16];
	sub.f64 	%fd479, %fd40, %fd478;
	mul.f64 	%fd480, %fd476, %fd476;
	mul.f64 	%fd481, %fd476, %fd477;
	sub.f64 	%fd482, %fd480, %fd481;
	fma.rn.f64 	%fd483, %fd477, %fd477, %fd482;
	div.rn.f64 	%fd484, %fd483, %fd479;
	add.f64 	%fd485, %fd475, %fd484;
	add.s32 	%r199, %r197, %r102;
	mul.wide.u32 	%rd217, %r199, 8;
	add.s64 	%rd218, %rd5, %rd217;
	ld.global.f64 	%fd486, [%rd218];
	add.s32 	%r200, %r194, 3;
	mul.wide.u32 	%rd219, %r200, 8;
	add.s64 	%rd220, %rd5, %rd219;
	ld.global.f64 	%fd487, [%rd220];
	ld.global.f64 	%fd488, [%rd208+24];
	sub.f64 	%fd489, %fd40, %fd488;
	mul.f64 	%fd490, %fd486, %fd486;
	mul.f64 	%fd491, %fd486, %fd487;
	sub.f64 	%fd492, %fd490, %fd491;
	fma.rn.f64 	%fd493, %fd487, %fd487, %fd492;
	div.rn.f64 	%fd494, %fd493, %fd489;
	add.f64 	%fd711, %fd485, %fd494;
	add.s32 	%r271, %r271, 4;
$L__BB1_26:
	setp.eq.s32 	%p29, %r8, 0;
	@%p29 bra 	$L__BB1_31;
	setp.eq.s32 	%p30, %r8, 1;
	@%p30 bra 	$L__BB1_29;
	mad.lo.s32 	%r201, %r271, %r102, %r268;
	mul.wide.u32 	%rd221, %r201, 8;
	add.s64 	%rd222, %rd5, %rd221;
	ld.global.f64 	%fd496, [%rd222];
	add.s32 	%r202, %r271, %r69;
	mul.wide.u32 	%rd223, %r202, 8;
	add.s64 	%rd224, %rd5, %rd223;
	ld.global.f64 	%fd497, [%rd224];
	mul.wide.u32 	%rd225, %r271, 8;
	add.s64 	%rd226, %rd3, %rd225;
	ld.global.f64 	%fd498, [%rd226];
	sub.f64 	%fd499, %fd40, %fd498;
	mul.f64 	%fd500, %fd496, %fd496;
	mul.f64 	%fd501, %fd496, %fd497;
	sub.f64 	%fd502, %fd500, %fd501;
	fma.rn.f64 	%fd503, %fd497, %fd497, %fd502;
	div.rn.f64 	%fd504, %fd503, %fd499;
	add.f64 	%fd505, %fd711, %fd504;
	add.s32 	%r203, %r201, %r102;
	mul.wide.u32 	%rd227, %r203, 8;
	add.s64 	%rd228, %rd5, %rd227;
	ld.global.f64 	%fd506, [%rd228];
	add.s32 	%r204, %r202, 1;
	mul.wide.u32 	%rd229, %r204, 8;
	add.s64 	%rd230, %rd5, %rd229;
	ld.global.f64 	%fd507, [%rd230];
	ld.global.f64 	%fd508, [%rd226+8];
	sub.f64 	%fd509, %fd40, %fd508;
	mul.f64 	%fd510, %fd506, %fd506;
	mul.f64 	%fd511, %fd506, %fd507;
	sub.f64 	%fd512, %fd510, %fd511;
	fma.rn.f64 	%fd513, %fd507, %fd507, %fd512;
	div.rn.f64 	%fd514, %fd513, %fd509;
	add.f64 	%fd711, %fd505, %fd514;
	add.s32 	%r271, %r271, 2;
$L__BB1_29:
	setp.eq.s32 	%p31, %r10, 0;
	@%p31 bra 	$L__BB1_31;
	mad.lo.s32 	%r205, %r271, %r102, %r268;
	mul.wide.u32 	%rd231, %r205, 8;
	add.s64 	%rd232, %rd5, %rd231;
	ld.global.f64 	%fd515, [%rd232];
	add.s32 	%r206, %r271, %r69;
	mul.wide.u32 	%rd233, %r206, 8;
	add.s64 	%rd234, %rd5, %rd233;
	ld.global.f64 	%fd516, [%rd234];
	mul.wide.u32 	%rd235, %r271, 8;
	add.s64 	%rd236, %rd3, %rd235;
	ld.global.f64 	%fd517, [%rd236];
	sub.f64 	%fd518, %fd40, %fd517;
	mul.f64 	%fd519, %fd515, %fd515;
	mul.f64 	%fd520, %fd515, %fd516;
	sub.f64 	%fd521, %fd519, %fd520;
	fma.rn.f64 	%fd522, %fd516, %fd516, %fd521;
	div.rn.f64 	%fd523, %fd522, %fd518;
	add.f64 	%fd711, %fd711, %fd523;
$L__BB1_31:
	add.s32 	%r268, %r268, %r4;
	setp.lt.u32 	%p32, %r268, %r101;
	@%p32 bra 	$L__BB1_20;
$L__BB1_32:
	fma.rn.f64 	%fd8, %fd711, %fd5, %fd6;
	mov.f64 	%fd692, 0d0000000000000000;
	@%p23 bra 	$L__BB1_46;
	mov.f64 	%fd692, 0d0000000000000000;
	mov.u32 	%r248, %r2;
$L__BB1_34:
	add.s32 	%r208, %r101, -1;
	setp.lt.u32 	%p34, %r208, 7;
	mul.wide.u32 	%rd237, %r248, 8;
	add.s64 	%rd238, %rd3, %rd237;
	ld.global.f64 	%fd527, [%rd238];
	sub.f64 	%fd528, %fd3, %fd527;
	add.s64 	%rd239, %rd2, %rd237;
	ld.global.f64 	%fd529, [%rd239];
	sub.f64 	%fd10, %fd528, %fd529;
	mul.lo.s32 	%r18, %r248, %r102;
	mov.b32 	%r251, 0;
	@%p34 bra 	$L__BB1_37;
	mov.b32 	%r249, 0;
$L__BB1_36:
	.pragma "nounroll";
	mad.lo.s32 	%r210, %r249, %r102, %r248;
	mul.wide.u32 	%rd240, %r210, 8;
	add.s64 	%rd241, %rd5, %rd240;
	ld.global.f64 	%fd530, [%rd241];
	add.s32 	%r211, %r249, %r18;
	mul.wide.u32 	%rd242, %r211, 8;
	add.s64 	%rd243, %rd5, %rd242;
	ld.global.f64 	%fd531, [%rd243];
	mul.wide.u32 	%rd244, %r249, 8;
	add.s64 	%rd245, %rd3, %rd244;
	ld.global.f64 	%fd532, [%rd245];
	sub.f64 	%fd533, %fd10, %fd532;
	add.s64 	%rd246, %rd2, %rd244;
	ld.global.f64 	%fd534, [%rd246];
	sub.f64 	%fd535, %fd533, %fd534;
	sub.f64 	%fd536, %fd530, %fd531;
	mul.f64 	%fd537, %fd536, %fd536;
	div.rn.f64 	%fd538, %fd537, %fd535;
	add.f64 	%fd539, %fd692, %fd538;
	add.s32 	%r212, %r210, %r102;
	mul.wide.u32 	%rd247, %r212, 8;
	add.s64 	%rd248, %rd5, %rd247;
	ld.global.f64 	%fd540, [%rd248];
	add.s32 	%r213, %r211, 1;
	mul.wide.u32 	%rd249, %r213, 8;
	add.s64 	%rd250, %rd5, %rd249;
	ld.global.f64 	%fd541, [%rd250];
	ld.global.f64 	%fd542, [%rd245+8];
	sub.f64 	%fd543, %fd10, %fd542;
	ld.global.f64 	%fd544, [%rd246+8];
	sub.f64 	%fd545, %fd543, %fd544;
	sub.f64 	%fd546, %fd540, %fd541;
	mul.f64 	%fd547, %fd546, %fd546;
	div.rn.f64 	%fd548, %fd547, %fd545;
	add.f64 	%fd549, %fd539, %fd548;
	add.s32 	%r214, %r212, %r102;
	mul.wide.u32 	%rd251, %r214, 8;
	add.s64 	%rd252, %rd5, %rd251;
	ld.global.f64 	%fd550, [%rd252];
	add.s32 	%r215, %r211, 2;
	mul.wide.u32 	%rd253, %r215, 8;
	add.s64 	%rd254, %rd5, %rd253;
	ld.global.f64 	%fd551, [%rd254];
	ld.global.f64 	%fd552, [%rd245+16];
	sub.f64 	%fd553, %fd10, %fd552;
	ld.global.f64 	%fd554, [%rd246+16];
	sub.f64 	%fd555, %fd553, %fd554;
	sub.f64 	%fd556, %fd550, %fd551;
	mul.f64 	%fd557, %fd556, %fd556;
	div.rn.f64 	%fd558, %fd557, %fd555;
	add.f64 	%fd559, %fd549, %fd558;
	add.s32 	%r216, %r214, %r102;
	mul.wide.u32 	%rd255, %r216, 8;
	add.s64 	%rd256, %rd5, %rd255;
	ld.global.f64 	%fd560, [%rd256];
	add.s32 	%r217, %r211, 3;
	mul.wide.u32 	%rd257, %r217, 8;
	add.s64 	%rd258, %rd5, %rd257;
	ld.global.f64 	%fd561, [%rd258];
	ld.global.f64 	%fd562, [%rd245+24];
	sub.f64 	%fd563, %fd10, %fd562;
	ld.global.f64 	%fd564, [%rd246+24];
	sub.f64 	%fd565, %fd563, %fd564;
	sub.f64 	%fd566, %fd560, %fd561;
	mul.f64 	%fd567, %fd566, %fd566;
	div.rn.f64 	%fd568, %fd567, %fd565;
	add.f64 	%fd569, %fd559, %fd568;
	add.s32 	%r218, %r216, %r102;
	mul.wide.u32 	%rd259, %r218, 8;
	add.s64 	%rd260, %rd5, %rd259;
	ld.global.f64 	%fd570, [%rd260];
	add.s32 	%r219, %r211, 4;
	mul.wide.u32 	%rd261, %r219, 8;
	add.s64 	%rd262, %rd5, %rd261;
	ld.global.f64 	%fd571, [%rd262];
	ld.global.f64 	%fd572, [%rd245+32];
	sub.f64 	%fd573, %fd10, %fd572;
	ld.global.f64 	%fd574, [%rd246+32];
	sub.f64 	%fd575, %fd573, %fd574;
	sub.f64 	%fd576, %fd570, %fd571;
	mul.f64 	%fd577, %fd576, %fd576;
	div.rn.f64 	%fd578, %fd577, %fd575;
	add.f64 	%fd579, %fd569, %fd578;
	add.s32 	%r220, %r218, %r102;
	mul.wide.u32 	%rd263, %r220, 8;
	add.s64 	%rd264, %rd5, %rd263;
	ld.global.f64 	%fd580, [%rd264];
	add.s32 	%r221, %r211, 5;
	mul.wide.u32 	%rd265, %r221, 8;
	add.s64 	%rd266, %rd5, %rd265;
	ld.global.f64 	%fd581, [%rd266];
	ld.global.f64 	%fd582, [%rd245+40];
	sub.f64 	%fd583, %fd10, %fd582;
	ld.global.f64 	%fd584, [%rd246+40];
	sub.f64 	%fd585, %fd583, %fd584;
	sub.f64 	%fd586, %fd580, %fd581;
	mul.f64 	%fd587, %fd586, %fd586;
	div.rn.f64 	%fd588, %fd587, %fd585;
	add.f64 	%fd589, %fd579, %fd588;
	add.s32 	%r222, %r220, %r102;
	mul.wide.u32 	%rd267, %r222, 8;
	add.s64 	%rd268, %rd5, %rd267;
	ld.global.f64 	%fd590, [%rd268];
	add.s32 	%r223, %r211, 6;
	mul.wide.u32 	%rd269, %r223, 8;
	add.s64 	%rd270, %rd5, %rd269;
	ld.global.f64 	%fd591, [%rd270];
	ld.global.f64 	%fd592, [%rd245+48];
	sub.f64 	%fd593, %fd10, %fd592;
	ld.global.f64 	%fd594, [%rd246+48];
	sub.f64 	%fd595, %fd593, %fd594;
	sub.f64 	%fd596, %fd590, %fd591;
	mul.f64 	%fd597, %fd596, %fd596;
	div.rn.f64 	%fd598, %fd597, %fd595;
	add.f64 	%fd599, %fd589, %fd598;
	add.s32 	%r224, %r222, %r102;
	mul.wide.u32 	%rd271, %r224, 8;
	add.s64 	%rd272, %rd5, %rd271;
	ld.global.f64 	%fd600, [%rd272];
	add.s32 	%r225, %r211, 7;
	mul.wide.u32 	%rd273, %r225, 8;
	add.s64 	%rd274, %rd5, %rd273;
	ld.global.f64 	%fd601, [%rd274];
	ld.global.f64 	%fd602, [%rd245+56];
	sub.f64 	%fd603, %fd10, %fd602;
	ld.global.f64 	%fd604, [%rd246+56];
	sub.f64 	%fd605, %fd603, %fd604;
	sub.f64 	%fd606, %fd600, %fd601;
	mul.f64 	%fd607, %fd606, %fd606;
	div.rn.f64 	%fd608, %fd607, %fd605;
	add.f64 	%fd692, %fd599, %fd608;
	add.s32 	%r249, %r249, 8;
	setp.ne.s32 	%p35, %r249, %r11;
	mov.u32 	%r251, %r11;
	@%p35 bra 	$L__BB1_36;
$L__BB1_37:
	setp.eq.s32 	%p36, %r5, 0;
	@%p36 bra 	$L__BB1_45;
	add.s32 	%r226, %r5, -1;
	setp.lt.u32 	%p37, %r226, 3;
	@%p37 bra 	$L__BB1_40;
	mad.lo.s32 	%r227, %r251, %r102, %r248;
	mul.wide.u32 	%rd275, %r227, 8;
	add.s64 	%rd276, %rd5, %rd275;
	ld.global.f64 	%fd610, [%rd276];
	add.s32 	%r228, %r251, %r18;
	mul.wide.u32 	%rd277, %r228, 8;
	add.s64 	%rd278, %rd5, %rd277;
	ld.global.f64 	%fd611, [%rd278];
	mul.wide.u32 	%rd279, %r251, 8;
	add.s64 	%rd280, %rd3, %rd279;
	ld.global.f64 	%fd612, [%rd280];
	sub.f64 	%fd613, %fd10, %fd612;
	add.s64 	%rd281, %rd2, %rd279;
	ld.global.f64 	%fd614, [%rd281];
	sub.f64 	%fd615, %fd613, %fd614;
	sub.f64 	%fd616, %fd610, %fd611;
	mul.f64 	%fd617, %fd616, %fd616;
	div.rn.f64 	%fd618, %fd617, %fd615;
	add.f64 	%fd619, %fd692, %fd618;
	add.s32 	%r229, %r227, %r102;
	mul.wide.u32 	%rd282, %r229, 8;
	add.s64 	%rd283, %rd5, %rd282;
	ld.global.f64 	%fd620, [%rd283];
	add.s32 	%r230, %r228, 1;
	mul.wide.u32 	%rd284, %r230, 8;
	add.s64 	%rd285, %rd5, %rd284;
	ld.global.f64 	%fd621, [%rd285];
	ld.global.f64 	%fd622, [%rd280+8];
	sub.f64 	%fd623, %fd10, %fd622;
	ld.global.f64 	%fd624, [%rd281+8];
	sub.f64 	%fd625, %fd623, %fd624;
	sub.f64 	%fd626, %fd620, %fd621;
	mul.f64 	%fd627, %fd626, %fd626;
	div.rn.f64 	%fd628, %fd627, %fd625;
	add.f64 	%fd629, %fd619, %fd628;
	add.s32 	%r231, %r229, %r102;
	mul.wide.u32 	%rd286, %r231, 8;
	add.s64 	%rd287, %rd5, %rd286;
	ld.global.f64 	%fd630, [%rd287];
	add.s32 	%r232, %r228, 2;
	mul.wide.u32 	%rd288, %r232, 8;
	add.s64 	%rd289, %rd5, %rd288;
	ld.global.f64 	%fd631, [%rd289];
	ld.global.f64 	%fd632, [%rd280+16];
	sub.f64 	%fd633, %fd10, %fd632;
	ld.global.f64 	%fd634, [%rd281+16];
	sub.f64 	%fd635, %fd633, %fd634;
	sub.f64 	%fd636, %fd630, %fd631;
	mul.f64 	%fd637, %fd636, %fd636;
	div.rn.f64 	%fd638, %fd637, %fd635;
	add.f64 	%fd639, %fd629, %fd638;
	add.s32 	%r233, %r231, %r102;
	mul.wide.u32 	%rd290, %r233, 8;
	add.s64 	%rd291, %rd5, %rd290;
	ld.global.f64 	%fd640, [%rd291];
	add.s32 	%r234, %r228, 3;
	mul.wide.u32 	%rd292, %r234, 8;
	add.s64 	%rd293, %rd5, %rd292;
	ld.global.f64 	%fd641, [%rd293];
	ld.global.f64 	%fd642, [%rd280+24];
	sub.f64 	%fd643, %fd10, %fd642;
	ld.global.f64 	%fd644, [%rd281+24];
	sub.f64 	%fd645, %fd643, %fd644;
	sub.f64 	%fd646, %fd640, %fd641;
	mul.f64 	%fd647, %fd646, %fd646;
	div.rn.f64 	%fd648, %fd647, %fd645;
	add.f64 	%fd692, %fd639, %fd648;
	add.s32 	%r251, %r251, 4;
$L__BB1_40:
	and.b32  	%r235, %r101, 3;
	setp.eq.s32 	%p38, %r235, 0;
	@%p38 bra 	$L__BB1_45;
	setp.eq.s32 	%p39, %r235, 1;
	@%p39 bra 	$L__BB1_43;
	mad.lo.s32 	%r236, %r251, %r102, %r248;
	mul.wide.u32 	%rd294, %r236, 8;
	add.s64 	%rd295, %rd5, %rd294;
	ld.global.f64 	%fd650, [%rd295];
	add.s32 	%r237, %r251, %r18;
	mul.wide.u32 	%rd296, %r237, 8;
	add.s64 	%rd297, %rd5, %rd296;
	ld.global.f64 	%fd651, [%rd297];
	mul.wide.u32 	%rd298, %r251, 8;
	add.s64 	%rd299, %rd3, %rd298;
	ld.global.f64 	%fd652, [%rd299];
	sub.f64 	%fd653, %fd10, %fd652;
	add.s64 	%rd300, %rd2, %rd298;
	ld.global.f64 	%fd654, [%rd300];
	sub.f64 	%fd655, %fd653, %fd654;
	sub.f64 	%fd656, %fd650, %fd651;
	mul.f64 	%fd657, %fd656, %fd656;
	div.rn.f64 	%fd658, %fd657, %fd655;
	add.f64 	%fd659, %fd692, %fd658;
	add.s32 	%r238, %r236, %r102;
	mul.wide.u32 	%rd301, %r238, 8;
	add.s64 	%rd302, %rd5, %rd301;
	ld.global.f64 	%fd660, [%rd302];
	add.s32 	%r239, %r237, 1;
	mul.wide.u32 	%rd303, %r239, 8;
	add.s64 	%rd304, %rd5, %rd303;
	ld.global.f64 	%fd661, [%rd304];
	ld.global.f64 	%fd662, [%rd299+8];
	sub.f64 	%fd663, %fd10, %fd662;
	ld.global.f64 	%fd664, [%rd300+8];
	sub.f64 	%fd665, %fd663, %fd664;
	sub.f64 	%fd666, %fd660, %fd661;
	mul.f64 	%fd667, %fd666, %fd666;
	div.rn.f64 	%fd668, %fd667, %fd665;
	add.f64 	%fd692, %fd659, %fd668;
	add.s32 	%r251, %r251, 2;
$L__BB1_43:
	and.b32  	%r240, %r101, 1;
	setp.eq.b32 	%p40, %r240, 1;
	not.pred 	%p41, %p40;
	@%p41 bra 	$L__BB1_45;
	mad.lo.s32 	%r241, %r251, %r102, %r248;
	mul.wide.u32 	%rd305, %r241, 8;
	add.s64 	%rd306, %rd5, %rd305;
	ld.global.f64 	%fd669, [%rd306];
	add.s32 	%r242, %r251, %r18;
	mul.wide.u32 	%rd307, %r242, 8;
	add.s64 	%rd308, %rd5, %rd307;
	ld.global.f64 	%fd670, [%rd308];
	mul.wide.u32 	%rd309, %r251, 8;
	add.s64 	%rd310, %rd3, %rd309;
	ld.global.f64 	%fd671, [%rd310];
	sub.f64 	%fd672, %fd10, %fd671;
	add.s64 	%rd311, %rd2, %rd309;
	ld.global.f64 	%fd673, [%rd311];
	sub.f64 	%fd674, %fd672, %fd673;
	sub.f64 	%fd675, %fd669, %fd670;
	mul.f64 	%fd676, %fd675, %fd675;
	div.rn.f64 	%fd677, %fd676, %fd674;
	add.f64 	%fd692, %fd692, %fd677;
$L__BB1_45:
	add.s32 	%r248, %r248, %r4;
	setp.lt.u32 	%p42, %r248, %r101;
	@%p42 bra 	$L__BB1_34;
$L__BB1_46:
	mul.f64 	%fd678, %fd692, %fd5;
	fma.rn.f64 	%fd723, %fd678, 0d3FD0000000000000, %fd8;
	add.s32 	%r247, %r247, 1;
	setp.eq.s32 	%p43, %r247, %r100;
	@%p43 bra 	$L__BB1_63;
	bra.uni 	$L__BB1_3;
$L__BB1_47:
	add.s32 	%r80, %r101, -1;
	and.b32  	%r81, %r101, 7;
	add.s32 	%r82, %r81, -1;
	and.b32  	%r83, %r101, 3;
	and.b32  	%r84, %r101, -8;
	and.b32  	%r85, %r101, 1;
	mov.f64 	%fd723, 0d0000000000000000;
	mov.u32 	%r274, %r99;
$L__BB1_48:
	setp.ge.u32 	%p3, %r2, %r101;
	mov.f64 	%fd721, 0d0000000000000000;
	@%p3 bra 	$L__BB1_62;
	sub.s32 	%r107, %r274, %r99;
	mul.lo.s32 	%r108, %r1, %r107;
	mul.wide.u32 	%rd14, %r108, 8;
	add.s64 	%rd6, %rd1, %rd14;
	mul.wide.u32 	%rd15, %r274, 8;
	add.s64 	%rd16, %rd4, %rd15;
	ld.global.f64 	%fd76, [%rd16];
	add.f64 	%fd54, %fd1, %fd76;
	mov.f64 	%fd721, 0d0000000000000000;
	mov.u32 	%r275, %r2;
$L__BB1_50:
	setp.lt.u32 	%p4, %r80, 7;
	mul.wide.u32 	%rd17, %r275, 8;
	add.s64 	%rd18, %rd3, %rd17;
	ld.global.f64 	%fd78, [%rd18];
	sub.f64 	%fd79, %fd54, %fd78;
	add.s64 	%rd19, %rd2, %rd17;
	ld.global.f64 	%fd80, [%rd19];
	sub.f64 	%fd56, %fd79, %fd80;
	mul.lo.s32 	%r88, %r275, %r102;
	mov.b32 	%r278, 0;
	@%p4 bra 	$L__BB1_53;
	mov.b32 	%r276, 0;
$L__BB1_52:
	.pragma "nounroll";
	mad.lo.s32 	%r111, %r276, %r102, %r275;
	mul.wide.u32 	%rd20, %r111, 8;
	add.s64 	%rd21, %rd6, %rd20;
	ld.global.f64 	%fd81, [%rd21];
	add.s32 	%r112, %r276, %r88;
	mul.wide.u32 	%rd22, %r112, 8;
	add.s64 	%rd23, %rd6, %rd22;
	ld.global.f64 	%fd82, [%rd23];
	mul.wide.u32 	%rd24, %r276, 8;
	add.s64 	%rd25, %rd3, %rd24;
	ld.global.f64 	%fd83, [%rd25];
	sub.f64 	%fd84, %fd56, %fd83;
	add.s64 	%rd26, %rd2, %rd24;
	ld.global.f64 	%fd85, [%rd26];
	sub.f64 	%fd86, %fd84, %fd85;
	sub.f64 	%fd87, %fd81, %fd82;
	mul.f64 	%fd88, %fd87, %fd87;
	div.rn.f64 	%fd89, %fd88, %fd86;
	add.f64 	%fd90, %fd721, %fd89;
	add.s32 	%r113, %r111, %r102;
	mul.wide.u32 	%rd27, %r113, 8;
	add.s64 	%rd28, %rd6, %rd27;
	ld.global.f64 	%fd91, [%rd28];
	add.s32 	%r114, %r112, 1;
	mul.wide.u32 	%rd29, %r114, 8;
	add.s64 	%rd30, %rd6, %rd29;
	ld.global.f64 	%fd92, [%rd30];
	ld.global.f64 	%fd93, [%rd25+8];
	sub.f64 	%fd94, %fd56, %fd93;
	ld.global.f64 	%fd95, [%rd26+8];
	sub.f64 	%fd96, %fd94, %fd95;
	sub.f64 	%fd97, %fd91, %fd92;
	mul.f64 	%fd98, %fd97, %fd97;
	div.rn.f64 	%fd99, %fd98, %fd96;
	add.f64 	%fd100, %fd90, %fd99;
	add.s32 	%r115, %r113, %r102;
	mul.wide.u32 	%rd31, %r115, 8;
	add.s64 	%rd32, %rd6, %rd31;
	ld.global.f64 	%fd101, [%rd32];
	add.s32 	%r116, %r112, 2;
	mul.wide.u32 	%rd33, %r116, 8;
	add.s64 	%rd34, %rd6, %rd33;
	ld.global.f64 	%fd102, [%rd34];
	ld.global.f64 	%fd103, [%rd25+16];
	sub.f64 	%fd104, %fd56, %fd103;
	ld.global.f64 	%fd105, [%rd26+16];
	sub.f64 	%fd106, %fd104, %fd105;
	sub.f64 	%fd107, %fd101, %fd102;
	mul.f64 	%fd108, %fd107, %fd107;
	div.rn.f64 	%fd109, %fd108, %fd106;
	add.f64 	%fd110, %fd100, %fd109;
	add.s32 	%r117, %r115, %r102;
	mul.wide.u32 	%rd35, %r117, 8;
	add.s64 	%rd36, %rd6, %rd35;
	ld.global.f64 	%fd111, [%rd36];
	add.s32 	%r118, %r112, 3;
	mul.wide.u32 	%rd37, %r118, 8;
	add.s64 	%rd38, %rd6, %rd37;
	ld.global.f64 	%fd112, [%rd38];
	ld.global.f64 	%fd113, [%rd25+24];
	sub.f64 	%fd114, %fd56, %fd113;
	ld.global.f64 	%fd115, [%rd26+24];
	sub.f64 	%fd116, %fd114, %fd115;
	sub.f64 	%fd117, %fd111, %fd112;
	mul.f64 	%fd118, %fd117, %fd117;
	div.rn.f64 	%fd119, %fd118, %fd116;
	add.f64 	%fd120, %fd110, %fd119;
	add.s32 	%r119, %r117, %r102;
	mul.wide.u32 	%rd39, %r119, 8;
	add.s64 	%rd40, %rd6, %rd39;
	ld.global.f64 	%fd121, [%rd40];
	add.s32 	%r120, %r112, 4;
	mul.wide.u32 	%rd41, %r120, 8;
	add.s64 	%rd42, %rd6, %rd41;
	ld.global.f64 	%fd122, [%rd42];
	ld.global.f64 	%fd123, [%rd25+32];
	sub.f64 	%fd124, %fd56, %fd123;
	ld.global.f64 	%fd125, [%rd26+32];
	sub.f64 	%fd126, %fd124, %fd125;
	sub.f64 	%fd127, %fd121, %fd122;
	mul.f64 	%fd128, %fd127, %fd127;
	div.rn.f64 	%fd129, %fd128, %fd126;
	add.f64 	%fd130, %fd120, %fd129;
	add.s32 	%r121, %r119, %r102;
	mul.wide.u32 	%rd43, %r121, 8;
	add.s64 	%rd44, %rd6, %rd43;
	ld.global.f64 	%fd131, [%rd44];
	add.s32 	%r122, %r112, 5;
	mul.wide.u32 	%rd45, %r122, 8;
	add.s64 	%rd46, %rd6, %rd45;
	ld.global.f64 	%fd132, [%rd46];
	ld.global.f64 	%fd133, [%rd25+40];
	sub.f64 	%fd134, %fd56, %fd133;
	ld.global.f64 	%fd135, [%rd26+40];
	sub.f64 	%fd136, %fd134, %fd135;
	sub.f64 	%fd137, %fd131, %fd132;
	mul.f64 	%fd138, %fd137, %fd137;
	div.rn.f64 	%fd139, %fd138, %fd136;
	add.f64 	%fd140, %fd130, %fd139;
	add.s32 	%r123, %r121, %r102;
	mul.wide.u32 	%rd47, %r123, 8;
	add.s64 	%rd48, %rd6, %rd47;
	ld.global.f64 	%fd141, [%rd48];
	add.s32 	%r124, %r112, 6;
	mul.wide.u32 	%rd49, %r124, 8;
	add.s64 	%rd50, %rd6, %rd49;
	ld.global.f64 	%fd142, [%rd50];
	ld.global.f64 	%fd143, [%rd25+48];
	sub.f64 	%fd144, %fd56, %fd143;
	ld.global.f64 	%fd145, [%rd26+48];
	sub.f64 	%fd146, %fd144, %fd145;
	sub.f64 	%fd147, %fd141, %fd142;
	mul.f64 	%fd148, %fd147, %fd147;
	div.rn.f64 	%fd149, %fd148, %fd146;
	add.f64 	%fd150, %fd140, %fd149;
	add.s32 	%r125, %r123, %r102;
	mul.wide.u32 	%rd51, %r125, 8;
	add.s64 	%rd52, %rd6, %rd51;
	ld.global.f64 	%fd151, [%rd52];
	add.s32 	%r126, %r112, 7;
	mul.wide.u32 	%rd53, %r126, 8;
	add.s64 	%rd54, %rd6, %rd53;
	ld.global.f64 	%fd152, [%rd54];
	ld.global.f64 	%fd153, [%rd25+56];
	sub.f64 	%fd154, %fd56, %fd153;
	ld.global.f64 	%fd155, [%rd26+56];
	sub.f64 	%fd156, %fd154, %fd155;
	sub.f64 	%fd157, %fd151, %fd152;
	mul.f64 	%fd158, %fd157, %fd157;
	div.rn.f64 	%fd159, %fd158, %fd156;
	add.f64 	%fd721, %fd150, %fd159;
	add.s32 	%r276, %r276, 8;
	setp.ne.s32 	%p5, %r276, %r84;
	mov.u32 	%r278, %r84;
	@%p5 bra 	$L__BB1_52;
$L__BB1_53:
	setp.eq.s32 	%p6, %r81, 0;
	@%p6 bra 	$L__BB1_61;
	setp.lt.u32 	%p7, %r82, 3;
	@%p7 bra 	$L__BB1_56;
	mad.lo.s32 	%r127, %r278, %r102, %r275;
	mul.wide.u32 	%rd55, %r127, 8;
	add.s64 	%rd56, %rd6, %rd55;
	ld.global.f64 	%fd161, [%rd56];
	add.s32 	%r128, %r278, %r88;
	mul.wide.u32 	%rd57, %r128, 8;
	add.s64 	%rd58, %rd6, %rd57;
	ld.global.f64 	%fd162, [%rd58];
	mul.wide.u32 	%rd59, %r278, 8;
	add.s64 	%rd60, %rd3, %rd59;
	ld.global.f64 	%fd163, [%rd60];
	sub.f64 	%fd164, %fd56, %fd163;
	add.s64 	%rd61, %rd2, %rd59;
	ld.global.f64 	%fd165, [%rd61];
	sub.f64 	%fd166, %fd164, %fd165;
	sub.f64 	%fd167, %fd161, %fd162;
	mul.f64 	%fd168, %fd167, %fd167;
	div.rn.f64 	%fd169, %fd168, %fd166;
	add.f64 	%fd170, %fd721, %fd169;
	add.s32 	%r129, %r127, %r102;
	mul.wide.u32 	%rd62, %r129, 8;
	add.s64 	%rd63, %rd6, %rd62;
	ld.global.f64 	%fd171, [%rd63];
	add.s32 	%r130, %r128, 1;
	mul.wide.u32 	%rd64, %r130, 8;
	add.s64 	%rd65, %rd6, %rd64;
	ld.global.f64 	%fd172, [%rd65];
	ld.global.f64 	%fd173, [%rd60+8];
	sub.f64 	%fd174, %fd56, %fd173;
	ld.global.f64 	%fd175, [%rd61+8];
	sub.f64 	%fd176, %fd174, %fd175;
	sub.f64 	%fd177, %fd171, %fd172;
	mul.f64 	%fd178, %fd177, %fd177;
	div.rn.f64 	%fd179, %fd178, %fd176;
	add.f64 	%fd180, %fd170, %fd179;
	add.s32 	%r131, %r129, %r102;
	mul.wide.u32 	%rd66, %r131, 8;
	add.s64 	%rd67, %rd6, %rd66;
	ld.global.f64 	%fd181, [%rd67];
	add.s32 	%r132, %r128, 2;
	mul.wide.u32 	%rd68, %r132, 8;
	add.s64 	%rd69, %rd6, %rd68;
	ld.global.f64 	%fd182, [%rd69];
	ld.global.f64 	%fd183, [%rd60+16];
	sub.f64 	%fd184, %fd56, %fd183;
	ld.global.f64 	%fd185, [%rd61+16];
	sub.f64 	%fd186, %fd184, %fd185;
	sub.f64 	%fd187, %fd181, %fd182;
	mul.f64 	%fd188, %fd187, %fd187;
	div.rn.f64 	%fd189, %fd188, %fd186;
	add.f64 	%fd190, %fd180, %fd189;
	add.s32 	%r133, %r131, %r102;
	mul.wide.u32 	%rd70, %r133, 8;
	add.s64 	%rd71, %rd6, %rd70;
	ld.global.f64 	%fd191, [%rd71];
	add.s32 	%r134, %r128, 3;
	mul.wide.u32 	%rd72, %r134, 8;
	add.s64 	%rd73, %rd6, %rd72;
	ld.global.f64 	%fd192, [%rd73];
	ld.global.f64 	%fd193, [%rd60+24];
	sub.f64 	%fd194, %fd56, %fd193;
	ld.global.f64 	%fd195, [%rd61+24];
	sub.f64 	%fd196, %fd194, %fd195;
	sub.f64 	%fd197, %fd191, %fd192;
	mul.f64 	%fd198, %fd197, %fd197;
	div.rn.f64 	%fd199, %fd198, %fd196;
	add.f64 	%fd721, %fd190, %fd199;
	add.s32 	%r278, %r278, 4;
$L__BB1_56:
	setp.eq.s32 	%p8, %r83, 0;
	@%p8 bra 	$L__BB1_61;
	setp.eq.s32 	%p9, %r83, 1;
	@%p9 bra 	$L__BB1_59;
	mad.lo.s32 	%r135, %r278, %r102, %r275;
	mul.wide.u32 	%rd74, %r135, 8;
	add.s64 	%rd75, %rd6, %rd74;
	ld.global.f64 	%fd201, [%rd75];
	add.s32 	%r136, %r278, %r88;
	mul.wide.u32 	%rd76, %r136, 8;
	add.s64 	%rd77, %rd6, %rd76;
	ld.global.f64 	%fd202, [%rd77];
	mul.wide.u32 	%rd78, %r278, 8;
	add.s64 	%rd79, %rd3, %rd78;
	ld.global.f64 	%fd203, [%rd79];
	sub.f64 	%fd204, %fd56, %fd203;
	add.s64 	%rd80, %rd2, %rd78;
	ld.global.f64 	%fd205, [%rd80];
	sub.f64 	%fd206, %fd204, %fd205;
	sub.f64 	%fd207, %fd201, %fd202;
	mul.f64 	%fd208, %fd207, %fd207;
	div.rn.f64 	%fd209, %fd208, %fd206;
	add.f64 	%fd210, %fd721, %fd209;
	add.s32 	%r137, %r135, %r102;
	mul.wide.u32 	%rd81, %r137, 8;
	add.s64 	%rd82, %rd6, %rd81;
	ld.global.f64 	%fd211, [%rd82];
	add.s32 	%r138, %r136, 1;
	mul.wide.u32 	%rd83, %r138, 8;
	add.s64 	%rd84, %rd6, %rd83;
	ld.global.f64 	%fd212, [%rd84];
	ld.global.f64 	%fd213, [%rd79+8];
	sub.f64 	%fd214, %fd56, %fd213;
	ld.global.f64 	%fd215, [%rd80+8];
	sub.f64 	%fd216, %fd214, %fd215;
	sub.f64 	%fd217, %fd211, %fd212;
	mul.f64 	%fd218, %fd217, %fd217;
	div.rn.f64 	%fd219, %fd218, %fd216;
	add.f64 	%fd721, %fd210, %fd219;
	add.s32 	%r278, %r278, 2;
$L__BB1_59:
	setp.eq.s32 	%p10, %r85, 0;
	@%p10 bra 	$L__BB1_61;
	mad.lo.s32 	%r139, %r278, %r102, %r275;
	mul.wide.u32 	%rd85, %r139, 8;
	add.s64 	%rd86, %rd6, %rd85;
	ld.global.f64 	%fd220, [%rd86];
	add.s32 	%r140, %r278, %r88;
	mul.wide.u32 	%rd87, %r140, 8;
	add.s64 	%rd88, %rd6, %rd87;
	ld.global.f64 	%fd221, [%rd88];
	mul.wide.u32 	%rd89, %r278, 8;
	add.s64 	%rd90, %rd3, %rd89;
	ld.global.f64 	%fd222, [%rd90];
	sub.f64 	%fd223, %fd56, %fd222;
	add.s64 	%rd91, %rd2, %rd89;
	ld.global.f64 	%fd224, [%rd91];
	sub.f64 	%fd225, %fd223, %fd224;
	sub.f64 	%fd226, %fd220, %fd221;
	mul.f64 	%fd227, %fd226, %fd226;
	div.rn.f64 	%fd228, %fd227, %fd225;
	add.f64 	%fd721, %fd721, %fd228;
$L__BB1_61:
	add.s32 	%r275, %r275, %r4;
	setp.lt.u32 	%p11, %r275, %r101;
	@%p11 bra 	$L__BB1_50;
$L__BB1_62:
	setp.eq.s32 	%p12, %r98, %r274;
	selp.b32 	%r141, 1, 2, %p12;
	cvt.rn.f64.u32 	%fd229, %r141;
	mul.f64 	%fd230, %fd721, %fd229;
	fma.rn.f64 	%fd723, %fd230, 0d3FD0000000000000, %fd723;
	add.s32 	%r274, %r274, 1;
	setp.ne.s32 	%p13, %r274, %r100;
	@%p13 bra 	$L__BB1_48;
$L__BB1_63:
	ld.param.u64 	%rd316, [_Z23invokeEnergyAccumOpenIJiiiPKdS0_S0_S0_iiPd_param_9];
	cvta.to.global.u64 	%rd312, %rd316;
	mov.u32 	%r243, %ctaid.x;
	mov.u32 	%r244, %ntid.x;
	mov.u32 	%r245, %tid.x;
	mad.lo.s32 	%r246, %r243, %r244, %r245;
	mul.wide.u32 	%rd313, %r246, 8;
	add.s64 	%rd314, %rd312, %rd313;
	ld.global.f64 	%fd679, [%rd314];
	add.f64 	%fd680, %fd723, %fd679;
	st.global.f64 	[%rd314], %fd680;
	ret;

}
	// .globl	_Z28invokeEnergyAccumOpenIJ_GE_DiiiiPKdS0_S0_S0_iiiPd
.visible .entry _Z28invokeEnergyAccumOpenIJ_GE_DiiiiPKdS0_S0_S0_iiiPd(
	.param .u32 _Z28invokeEnergyAccumOpenIJ_GE_DiiiiPKdS0_S0_S0_iiiPd_param_0,
	.param .u32 _Z28invokeEnergyAccumOpenIJ_GE_DiiiiPKdS0_S0_S0_iiiPd_param_1,
	.param .u32 _Z28invokeEnergyAccumOpenIJ_GE_DiiiiPKdS0_S0_S0_iiiPd_param_2,
	.param .u32 _Z28invokeEnergyAccumOpenIJ_GE_DiiiiPKdS0_S0_S0_iiiPd_param_3,
	.param .u64 .ptr .align 1 _Z28invokeEnergyAccumOpenIJ_GE_DiiiiPKdS0_S0_S0_iiiPd_param_4,
	.param .u64 .ptr .align 1 _Z28invokeEnergyAccumOpenIJ_GE_DiiiiPKdS0_S0_S0_iiiPd_param_5,
	.param .u64 .ptr .align 1 _Z28invokeEnergyAccumOpenIJ_GE_DiiiiPKdS0_S0_S0_iiiPd_param_6,
	.param .u64 .ptr .align 1 _Z28invokeEnergyAccumOpenIJ_GE_DiiiiPKdS0_S0_S0_iiiPd_param_7,
	.param .u32 _Z28invokeEnergyAccumOpenIJ_GE_DiiiiPKdS0_S0_S0_iiiPd_param_8,
	.param .u32 _Z28invokeEnergyAccumOpenIJ_GE_DiiiiPKdS0_S0_S0_iiiPd_param_9,
	.param .u32 _Z28invokeEnergyAccumOpenIJ_GE_DiiiiPKdS0_S0_S0_iiiPd_param_10,
	.param .u64 .ptr .align 1 _Z28invokeEnergyAccumOpenIJ_GE_DiiiiPKdS0_S0_S0_iiiPd_param_11
)
{
	.reg .pred 	%p<14>;
	.reg .b32 	%r<130>;
	.reg .b64 	%rd<95>;
	.reg .b64 	%fd<168>;

	ld.param.u32 	%r114, [_Z28invokeEnergyAccumOpenIJ_GE_DiiiiPKdS0_S0_S0_iiiPd_param_1];
	ld.param.u32 	%r63, [_Z28invokeEnergyAccumOpenIJ_GE_DiiiiPKdS0_S0_S0_iiiPd_param_3];
	ld.param.u64 	%rd7, [_Z28invokeEnergyAccumOpenIJ_GE_DiiiiPKdS0_S0_S0_iiiPd_param_5];
	ld.param.u64 	%rd8, [_Z28invokeEnergyAccumOpenIJ_GE_DiiiiPKdS0_S0_S0_iiiPd_param_6];
	ld.param.u64 	%rd9, [_Z28invokeEnergyAccumOpenIJ_GE_DiiiiPKdS0_S0_S0_iiiPd_param_7];
	ld.param.u32 	%r64, [_Z28invokeEnergyAccumOpenIJ_GE_DiiiiPKdS0_S0_S0_iiiPd_param_8];
	ld.param.u32 	%r65, [_Z28invokeEnergyAccumOpenIJ_GE_DiiiiPKdS0_S0_S0_iiiPd_param_9];
	ld.param.u32 	%r66, [_Z28invokeEnergyAccumOpenIJ_GE_DiiiiPKdS0_S0_S0_iiiPd_param_10];
	cvta.to.global.u64 	%rd1, %rd8;
	cvta.to.global.u64 	%rd2, %rd9;
	cvta.to.global.u64 	%rd3, %rd7;
	setp.ge.u32 	%p1, %r114, %r63;
	mov.f64 	%fd167, 0d0000000000000000;
	@%p1 bra 	$L__BB2_20;
	mov.u32 	%r67, %ctaid.x;
	mov.u32 	%r1, %ntid.x;
	mov.u32 	%r68, %tid.x;
	mad.lo.s32 	%r69, %r67, %r1, %r68;
	add.s32 	%r2, %r69, %r65;
	setp.ge.u32 	%p2, %r65, %r66;
	@%p2 bra 	$L__BB2_20;
	ld.param.u32 	%r111, [_Z28invokeEnergyAccumOpenIJ_GE_DiiiiPKdS0_S0_S0_iiiPd_param_0];
	mul.wide.s32 	%rd10, %r111, 8;
	add.s64 	%rd11, %rd3, %rd10;
	ld.global.f64 	%fd1, [%rd11];
	sub.s32 	%r70, %r111, %r64;
	mul.wide.s32 	%rd12, %r70, 8;
	add.s64 	%rd13, %rd2, %rd12;
	ld.global.f64 	%fd2, [%rd13];
	sub.s32 	%r71, %r66, %r65;
	and.b32  	%r3, %r71, 7;
	and.b32  	%r4, %r71, 3;
	sub.s32 	%r5, %r65, %r66;
	and.b32  	%r6, %r71, 1;
	add.s32 	%r7, %r65, 3;
	mul.lo.s32 	%r15, %r66, %r65;
	add.s32 	%r8, %r15, %r66;
	shl.b32 	%r9, %r66, 3;
	add.s32 	%r72, %r65, 2;
	mul.lo.s32 	%r10, %r66, %r72;
	add.s32 	%r73, %r65, 4;
	mul.lo.s32 	%r11, %r66, %r73;
	add.s32 	%r74, %r65, 5;
	mul.lo.s32 	%r12, %r66, %r74;
	add.s32 	%r75, %r65, 6;
	mul.lo.s32 	%r13, %r66, %r75;
	add.s32 	%r76, %r65, 7;
	mul.lo.s32 	%r14, %r66, %r76;
	and.b32  	%r77, %r71, -8;
	neg.s32 	%r16, %r77;
	mov.u32 	%r78, %nctaid.x;
	mul.lo.s32 	%r17, %r1, %r78;
	mov.f64 	%fd156, 0d0000000000000000;
$L__BB2_3:
	setp.ge.u32 	%p3, %r2, %r66;
	mov.f64 	%fd166, 0d0000000000000000;
	@%p3 bra 	$L__BB2_18;
	ld.param.u64 	%rd93, [_Z28invokeEnergyAccumOpenIJ_GE_DiiiiPKdS0_S0_S0_iiiPd_param_4];
	ld.param.u32 	%r113, [_Z28invokeEnergyAccumOpenIJ_GE_DiiiiPKdS0_S0_S0_iiiPd_param_2];
	sub.s32 	%r79, %r114, %r113;
	mul.lo.s32 	%r80, %r66, %r66;
	mul.lo.s32 	%r81, %r80, %r79;
	cvta.to.global.u64 	%rd14, %rd93;
	mul.wide.u32 	%rd15, %r81, 8;
	add.s64 	%rd4, %rd14, %rd15;
	mul.wide.u32 	%rd16, %r114, 8;
	add.s64 	%rd17, %rd3, %rd16;
	ld.global.f64 	%fd28, [%rd17];
	sub.s32 	%r82, %r114, %r64;
	mul.wide.u32 	%rd18, %r82, 8;
	add.s64 	%rd19, %rd2, %rd18;
	ld.global.f64 	%fd29, [%rd19];
	add.f64 	%fd30, %fd1, %fd28;
	sub.f64 	%fd31, %fd30, %fd2;
	sub.f64 	%fd4, %fd31, %fd29;
	mov.f64 	%fd166, 0d0000000000000000;
	mov.u32 	%r115, %r2;
$L__BB2_5:
	setp.gt.u32 	%p4, %r5, -8;
	mul.wide.u32 	%rd20, %r115, 8;
	add.s64 	%rd21, %rd1, %rd20;
	ld.global.f64 	%fd33, [%rd21];
	sub.f64 	%fd8, %fd4, %fd33;
	mul.lo.s32 	%r21, %r115, %r66;
	mov.u32 	%r128, %r65;
	@%p4 bra 	$L__BB2_9;
	add.s32 	%r125, %r65, %r21;
	add.s32 	%r124, %r8, %r115;
	add.s32 	%r123, %r10, %r115;
	mad.lo.s32 	%r122, %r66, %r7, %r115;
	add.s32 	%r121, %r11, %r115;
	add.s32 	%r120, %r12, %r115;
	add.s32 	%r119, %r13, %r115;
	add.s32 	%r118, %r14, %r115;
	add.s32 	%r117, %r15, %r115;
	mov.u32 	%r116, %r16;
	mov.u32 	%r126, %r7;
$L__BB2_7:
	.pragma "nounroll";
	add.s32 	%r83, %r126, -3;
	mul.wide.u32 	%rd22, %r117, 8;
	add.s64 	%rd23, %rd4, %rd22;
	ld.global.f64 	%fd34, [%rd23];
	mul.wide.u32 	%rd24, %r125, 8;
	add.s64 	%rd25, %rd4, %rd24;
	ld.global.f64 	%fd35, [%rd25];
	mul.wide.u32 	%rd26, %r83, 8;
	add.s64 	%rd27, %rd1, %rd26;
	ld.global.f64 	%fd36, [%rd27];
	sub.f64 	%fd37, %fd8, %fd36;
	sub.f64 	%fd38, %fd34, %fd35;
	mul.f64 	%fd39, %fd38, %fd38;
	div.rn.f64 	%fd40, %fd39, %fd37;
	add.f64 	%fd41, %fd166, %fd40;
	mul.wide.u32 	%rd28, %r124, 8;
	add.s64 	%rd29, %rd4, %rd28;
	ld.global.f64 	%fd42, [%rd29];
	add.s32 	%r84, %r125, 1;
	mul.wide.u32 	%rd30, %r84, 8;
	add.s64 	%rd31, %rd4, %rd30;
	ld.global.f64 	%fd43, [%rd31];
	ld.global.f64 	%fd44, [%rd27+8];
	sub.f64 	%fd45, %fd8, %fd44;
	sub.f64 	%fd46, %fd42, %fd43;
	mul.f64 	%fd47, %fd46, %fd46;
	div.rn.f64 	%fd48, %fd47, %fd45;
	add.f64 	%fd49, %fd41, %fd48;
	mul.wide.u32 	%rd32, %r123, 8;
	add.s64 	%rd33, %rd4, %rd32;
	ld.global.f64 	%fd50, [%rd33];
	add.s32 	%r85, %r125, 2;
	mul.wide.u32 	%rd34, %r85, 8;
	add.s64 	%rd35, %rd4, %rd34;
	ld.global.f64 	%fd51, [%rd35];
	ld.global.f64 	%fd52, [%rd27+16];
	sub.f64 	%fd53, %fd8, %fd52;
	sub.f64 	%fd54, %fd50, %fd51;
	mul.f64 	%fd55, %fd54, %fd54;
	div.rn.f64 	%fd56, %fd55, %fd53;
	add.f64 	%fd57, %fd49, %fd56;
	mul.wide.u32 	%rd36, %r122, 8;
	add.s64 	%rd37, %rd4, %rd36;
	ld.global.f64 	%fd58, [%rd37];
	add.s32 	%r86, %r125, 3;
	mul.wide.u32 	%rd38, %r86, 8;
	add.s64 	%rd39, %rd4, %rd38;
	ld.global.f64 	%fd59, [%rd39];
	ld.global.f64 	%fd60, [%rd27+24];
	sub.f64 	%fd61, %fd8, %fd60;
	sub.f64 	%fd62, %fd58, %fd59;
	mul.f64 	%fd63, %fd62, %fd62;
	div.rn.f64 	%fd64, %fd63, %fd61;
	add.f64 	%fd65, %fd57, %fd64;
	mul.wide.u32 	%rd40, %r121, 8;
	add.s64 	%rd41, %rd4, %rd40;
	ld.global.f64 	%fd66, [%rd41];
	add.s32 	%r87, %r125, 4;
	mul.wide.u32 	%rd42, %r87, 8;
	add.s64 	%rd43, %rd4, %rd42;
	ld.global.f64 	%fd67, [%rd43];
	ld.global.f64 	%fd68, [%rd27+32];
	sub.f64 	%fd69, %fd8, %fd68;
	sub.f64 	%fd70, %fd66, %fd67;
	mul.f64 	%fd71, %fd70, %fd70;
	div.rn.f64 	%fd72, %fd71, %fd69;
	add.f64 	%fd73, %fd65, %fd72;
	mul.wide.u32 	%rd44, %r120, 8;
	add.s64 	%rd45, %rd4, %rd44;
	ld.global.f64 	%fd74, [%rd45];
	add.s32 	%r88, %r125, 5;
	mul.wide.u32 	%rd46, %r88, 8;
	add.s64 	%rd47, %rd4, %rd46;
	ld.global.f64 	%fd75, [%rd47];
	ld.global.f64 	%fd76, [%rd27+40];
	sub.f64 	%fd77, %fd8, %fd76;
	sub.f64 	%fd78, %fd74, %fd75;
	mul.f64 	%fd79, %fd78, %fd78;
	div.rn.f64 	%fd80, %fd79, %fd77;
	add.f64 	%fd81, %fd73, %fd80;
	mul.wide.u32 	%rd48, %r119, 8;
	add.s64 	%rd49, %rd4, %rd48;
	ld.global.f64 	%fd82, [%rd49];
	add.s32 	%r89, %r125, 6;
	mul.wide.u32 	%rd50, %r89, 8;
	add.s64 	%rd51, %rd4, %rd50;
	ld.global.f64 	%fd83, [%rd51];
	ld.global.f64 	%fd84, [%rd27+48];
	sub.f64 	%fd85, %fd8, %fd84;
	sub.f64 	%fd86, %fd82, %fd83;
	mul.f64 	%fd87, %fd86, %fd86;
	div.rn.f64 	%fd88, %fd87, %fd85;
	add.f64 	%fd89, %fd81, %fd88;
	mul.wide.u32 	%rd52, %r118, 8;
	add.s64 	%rd53, %rd4, %rd52;
	ld.global.f64 	%fd90, [%rd53];
	add.s32 	%r90, %r125, 7;
	mul.wide.u32 	%rd54, %r90, 8;
	add.s64 	%rd55, %rd4, %rd54;
	ld.global.f64 	%fd91, [%rd55];
	ld.global.f64 	%fd92, [%rd27+56];
	sub.f64 	%fd93, %fd8, %fd92;
	sub.f64 	%fd94, %fd90, %fd91;
	mul.f64 	%fd95, %fd94, %fd94;
	div.rn.f64 	%fd96, %fd95, %fd93;
	add.f64 	%fd166, %fd89, %fd96;
	add.s32 	%r126, %r126, 8;
	add.s32 	%r125, %r125, 8;
	add.s32 	%r124, %r124, %r9;
	add.s32 	%r123, %r123, %r9;
	add.s32 	%r122, %r122, %r9;
	add.s32 	%r121, %r121, %r9;
	add.s32 	%r120, %r120, %r9;
	add.s32 	%r119, %r119, %r9;
	add.s32 	%r118, %r118, %r9;
	add.s32 	%r117, %r117, %r9;
	add.s32 	%r116, %r116, 8;
	setp.ne.s32 	%p5, %r116, 0;
	@%p5 bra 	$L__BB2_7;
	add.s32 	%r128, %r126, -3;
$L__BB2_9:
	setp.eq.s32 	%p6, %r3, 0;
	@%p6 bra 	$L__BB2_17;
	add.s32 	%r91, %r3, -1;
	setp.lt.u32 	%p7, %r91, 3;
	@%p7 bra 	$L__BB2_12;
	mad.lo.s32 	%r92, %r128, %r66, %r115;
	mul.wide.u32 	%rd56, %r92, 8;
	add.s64 	%rd57, %rd4, %rd56;
	ld.global.f64 	%fd98, [%rd57];
	add.s32 	%r93, %r128, %r21;
	mul.wide.u32 	%rd58, %r93, 8;
	add.s64 	%rd59, %rd4, %rd58;
	ld.global.f64 	%fd99, [%rd59];
	mul.wide.u32 	%rd60, %r128, 8;
	add.s64 	%rd61, %rd1, %rd60;
	ld.global.f64 	%fd100, [%rd61];
	sub.f64 	%fd101, %fd8, %fd100;
	sub.f64 	%fd102, %fd98, %fd99;
	mul.f64 	%fd103, %fd102, %fd102;
	div.rn.f64 	%fd104, %fd103, %fd101;
	add.f64 	%fd105, %fd166, %fd104;
	add.s32 	%r94, %r92, %r66;
	mul.wide.u32 	%rd62, %r94, 8;
	add.s64 	%rd63, %rd4, %rd62;
	ld.global.f64 	%fd106, [%rd63];
	add.s32 	%r95, %r93, 1;
	mul.wide.u32 	%rd64, %r95, 8;
	add.s64 	%rd65, %rd4, %rd64;
	ld.global.f64 	%fd107, [%rd65];
	ld.global.f64 	%fd108, [%rd61+8];
	sub.f64 	%fd109, %fd8, %fd108;
	sub.f64 	%fd110, %fd106, %fd107;
	mul.f64 	%fd111, %fd110, %fd110;
	div.rn.f64 	%fd112, %fd111, %fd109;
	add.f64 	%fd113, %fd105, %fd112;
	add.s32 	%r96, %r94, %r66;
	mul.wide.u32 	%rd66, %r96, 8;
	add.s64 	%rd67, %rd4, %rd66;
	ld.global.f64 	%fd114, [%rd67];
	add.s32 	%r97, %r93, 2;
	mul.wide.u32 	%rd68, %r97, 8;
	add.s64 	%rd69, %rd4, %rd68;
	ld.global.f64 	%fd115, [%rd69];
	ld.global.f64 	%fd116, [%rd61+16];
	sub.f64 	%fd117, %fd8, %fd116;
	sub.f64 	%fd118, %fd114, %fd115;
	mul.f64 	%fd119, %fd118, %fd118;
	div.rn.f64 	%fd120, %fd119, %fd117;
	add.f64 	%fd121, %fd113, %fd120;
	add.s32 	%r98, %r96, %r66;
	mul.wide.u32 	%rd70, %r98, 8;
	add.s64 	%rd71, %rd4, %rd70;
	ld.global.f64 	%fd122, [%rd71];
	add.s32 	%r99, %r93, 3;
	mul.wide.u32 	%rd72, %r99, 8;
	add.s64 	%rd73, %rd4, %rd72;
	ld.global.f64 	%fd123, [%rd73];
	ld.global.f64 	%fd124, [%rd61+24];
	sub.f64 	%fd125, %fd8, %fd124;
	sub.f64 	%fd126, %fd122, %fd123;
	mul.f64 	%fd127, %fd126, %fd126;
	div.rn.f64 	%fd128, %fd127, %fd125;
	add.f64 	%fd166, %fd121, %fd128;
	add.s32 	%r128, %r128, 4;
$L__BB2_12:
	setp.eq.s32 	%p8, %r4, 0;
	@%p8 bra 	$L__BB2_17;
	setp.eq.s32 	%p9, %r4, 1;
	@%p9 bra 	$L__BB2_15;
	mad.lo.s32 	%r100, %r128, %r66, %r115;
	mul.wide.u32 	%rd74, %r100, 8;
	add.s64 	%rd75, %rd4, %rd74;
	ld.global.f64 	%fd130, [%rd75];
	add.s32 	%r101, %r128, %r21;
	mul.wide.u32 	%rd76, %r101, 8;
	add.s64 	%rd77, %rd4, %rd76;
	ld.global.f64 	%fd131, [%rd77];
	mul.wide.u32 	%rd78, %r128, 8;
	add.s64 	%rd79, %rd1, %rd78;
	ld.global.f64 	%fd132, [%rd79];
	sub.f64 	%fd133, %fd8, %fd132;
	sub.f64 	%fd134, %fd130, %fd131;
	mul.f64 	%fd135, %fd134, %fd134;
	div.rn.f64 	%fd136, %fd135, %fd133;
	add.f64 	%fd137, %fd166, %fd136;
	add.s32 	%r102, %r100, %r66;
	mul.wide.u32 	%rd80, %r102, 8;
	add.s64 	%rd81, %rd4, %rd80;
	ld.global.f64 	%fd138, [%rd81];
	add.s32 	%r103, %r101, 1;
	mul.wide.u32 	%rd82, %r103, 8;
	add.s64 	%rd83, %rd4, %rd82;
	ld.global.f64 	%fd139, [%rd83];
	ld.global.f64 	%fd140, [%rd79+8];
	sub.f64 	%fd141, %fd8, %fd140;
	sub.f64 	%fd142, %fd138, %fd139;
	mul.f64 	%fd143, %fd142, %fd142;
	div.rn.f64 	%fd144, %fd143, %fd141;
	add.f64 	%fd166, %fd137, %fd144;
	add.s32 	%r128, %r128, 2;
$L__BB2_15:
	setp.eq.s32 	%p10, %r6, 0;
	@%p10 bra 	$L__BB2_17;
	mad.lo.s32 	%r104, %r128, %r66, %r115;
	mul.wide.u32 	%rd84, %r104, 8;
	add.s64 	%rd85, %rd4, %rd84;
	ld.global.f64 	%fd145, [%rd85];
	add.s32 	%r105, %r128, %r21;
	mul.wide.u32 	%rd86, %r105, 8;
	add.s64 	%rd87, %rd4, %rd86;
	ld.global.f64 	%fd146, [%rd87];
	mul.wide.u32 	%rd88, %r128, 8;
	add.s64 	%rd89, %rd1, %rd88;
	ld.global.f64 	%fd147, [%rd89];
	sub.f64 	%fd148, %fd8, %fd147;
	sub.f64 	%fd149, %fd145, %fd146;
	mul.f64 	%fd150, %fd149, %fd149;
	div.rn.f64 	%fd151, %fd150, %fd148;
	add.f64 	%fd166, %fd166, %fd151;
$L__BB2_17:
	add.s32 	%r115, %r115, %r17;
	setp.lt.u32 	%p11, %r115, %r66;
	@%p11 bra 	$L__BB2_5;
$L__BB2_18:
	ld.param.u32 	%r112, [_Z28invokeEnergyAccumOpenIJ_GE_DiiiiPKdS0_S0_S0_iiiPd_param_0];
	setp.eq.s32 	%p12, %r112, %r114;
	selp.b32 	%r106, 1, 2, %p12;
	cvt.rn.f64.u32 	%fd152, %r106;
	fma.rn.f64 	%fd156, %fd166, %fd152, %fd156;
	add.s32 	%r114, %r114, 1;
	setp.eq.s32 	%p13, %r114, %r63;
	@%p13 bra 	$L__BB2_19;
	bra.uni 	$L__BB2_3;
$L__BB2_19:
	mul.f64 	%fd167, %fd156, 0d3FD0000000000000;
$L__BB2_20:
	ld.param.u64 	%rd94, [_Z28invokeEnergyAccumOpenIJ_GE_DiiiiPKdS0_S0_S0_iiiPd_param_11];
	cvta.to.global.u64 	%rd90, %rd94;
	mov.u32 	%r107, %ctaid.x;
	mov.u32 	%r108, %ntid.x;
	mov.u32 	%r109, %tid.x;
	mad.lo.s32 	%r110, %r107, %r108, %r109;
	mul.wide.u32 	%rd91, %r110, 8;
	add.s64 	%rd92, %rd90, %rd91;
	ld.global.f64 	%fd153, [%rd92];
	add.f64 	%fd154, %fd167, %fd153;
	st.global.f64 	[%rd92], %fd154;
	ret;

}
	// .globl	_Z28invokeEnergyAccumOpenIJ_LT_DiiiiPKdS0_S0_S0_iiiPdS1_
.visible .entry _Z28invokeEnergyAccumOpenIJ_LT_DiiiiPKdS0_S0_S0_iiiPdS1_(
	.param .u32 _Z28invokeEnergyAccumOpenIJ_LT_DiiiiPKdS0_S0_S0_iiiPdS1__param_0,
	.param .u32 _Z28invokeEnergyAccumOpenIJ_LT_DiiiiPKdS0_S0_S0_iiiPdS1__param_1,
	.param .u32 _Z28invokeEnergyAccumOpenIJ_LT_DiiiiPKdS0_S0_S0_iiiPdS1__param_2,
	.param .u32 _Z28invokeEnergyAccumOpenIJ_LT_DiiiiPKdS0_S0_S0_iiiPdS1__param_3,
	.param .u64 .ptr .align 1 _Z28invokeEnergyAccumOpenIJ_LT_DiiiiPKdS0_S0_S0_iiiPdS1__param_4,
	.param .u64 .ptr .align 1 _Z28invokeEnergyAccumOpenIJ_LT_DiiiiPKdS0_S0_S0_iiiPdS1__param_5,
	.param .u64 .ptr .align 1 _Z28invokeEnergyAccumOpenIJ_LT_DiiiiPKdS0_S0_S0_iiiPdS1__param_6,
	.param .u64 .ptr .align 1 _Z28invokeEnergyAccumOpenIJ_LT_DiiiiPKdS0_S0_S0_iiiPdS1__param_7,
	.param .u32 _Z28invokeEnergyAccumOpenIJ_LT_DiiiiPKdS0_S0_S0_iiiPdS1__param_8,
	.param .u32 _Z28invokeEnergyAccumOpenIJ_LT_DiiiiPKdS0_S0_S0_iiiPdS1__param_9,
	.param .u32 _Z28invokeEnergyAccumOpenIJ_LT_DiiiiPKdS0_S0_S0_iiiPdS1__param_10,
	.param .u64 .ptr .align 1 _Z28invokeEnergyAccumOpenIJ_LT_DiiiiPKdS0_S0_S0_iiiPdS1__param_11,
	.param .u64 .ptr .align 1 _Z28invokeEnergyAccumOpenIJ_LT_DiiiiPKdS0_S0_S0_iiiPdS1__param_12
)
{
	.reg .pred 	%p<29>;
	.reg .b32 	%r<189>;
	.reg .b64 	%rd<150>;
	.reg .b64 	%fd<304>;

	ld.param.u32 	%r164, [_Z28invokeEnergyAccumOpenIJ_LT_DiiiiPKdS0_S0_S0_iiiPdS1__param_1];
	ld.param.u32 	%r85, [_Z28invokeEnergyAccumOpenIJ_LT_DiiiiPKdS0_S0_S0_iiiPdS1__param_3];
	ld.param.u64 	%rd9, [_Z28invokeEnergyAccumOpenIJ_LT_DiiiiPKdS0_S0_S0_iiiPdS1__param_4];
	ld.param.u64 	%rd10, [_Z28invokeEnergyAccumOpenIJ_LT_DiiiiPKdS0_S0_S0_iiiPdS1__param_6];
	ld.param.u32 	%r87, [_Z28invokeEnergyAccumOpenIJ_LT_DiiiiPKdS0_S0_S0_iiiPdS1__param_9];
	ld.param.u32 	%r88, [_Z28invokeEnergyAccumOpenIJ_LT_DiiiiPKdS0_S0_S0_iiiPdS1__param_10];
	ld.param.u64 	%rd11, [_Z28invokeEnergyAccumOpenIJ_LT_DiiiiPKdS0_S0_S0_iiiPdS1__param_12];
	cvta.to.global.u64 	%rd1, %rd10;
	cvta.to.global.u64 	%rd2, %rd11;
	cvta.to.global.u64 	%rd3, %rd9;
	setp.ge.u32 	%p1, %r164, %r85;
	mov.f64 	%fd303, 0d0000000000000000;
	@%p1 bra 	$L__BB3_40;
	ld.param.u32 	%r162, [_Z28invokeEnergyAccumOpenIJ_LT_DiiiiPKdS0_S0_S0_iiiPdS1__param_8];
	ld.param.u32 	%r158, [_Z28invokeEnergyAccumOpenIJ_LT_DiiiiPKdS0_S0_S0_iiiPdS1__param_0];
	mul.lo.s32 	%r1, %r88, %r88;
	sub.s32 	%r89, %r158, %r162;
	mov.u32 	%r90, %ctaid.x;
	mov.u32 	%r91, %ntid.x;
	mov.u32 	%r92, %tid.x;
	mad.lo.s32 	%r2, %r90, %r91, %r92;
	add.s32 	%r3, %r2, %r87;
	setp.gt.u32 	%p2, %r88, %r87;
	mov.u32 	%r93, %nctaid.x;
	mul.lo.s32 	%r4, %r91, %r93;
	sub.s32 	%r5, %r88, %r87;
	mul.lo.s32 	%r6, %r88, %r89;
	@%p2 bra 	$L__BB3_2;
	bra.uni 	$L__BB3_36;
$L__BB3_2:
	not.b32 	%r99, %r87;
	add.s32 	%r7, %r88, %r99;
	and.b32  	%r8, %r5, 7;
	and.b32  	%r9, %r5, 3;
	and.b32  	%r10, %r5, -8;
	add.s32 	%r11, %r87, 3;
	mad.lo.s32 	%r12, %r88, %r87, %r88;
	shl.b32 	%r13, %r88, 3;
	add.s32 	%r100, %r87, 2;
	mul.lo.s32 	%r14, %r88, %r100;
	add.s32 	%r101, %r87, 4;
	mul.lo.s32 	%r15, %r88, %r101;
	add.s32 	%r102, %r87, 5;
	mul.lo.s32 	%r16, %r88, %r102;
	add.s32 	%r103, %r87, 6;
	mul.lo.s32 	%r17, %r88, %r103;
	add.s32 	%r104, %r87, 7;
	mul.lo.s32 	%r18, %r88, %r104;
	mov.f64 	%fd303, 0d0000000000000000;
$L__BB3_3:
	ld.param.u32 	%r163, [_Z28invokeEnergyAccumOpenIJ_LT_DiiiiPKdS0_S0_S0_iiiPdS1__param_8];
	ld.param.u64 	%rd147, [_Z28invokeEnergyAccumOpenIJ_LT_DiiiiPKdS0_S0_S0_iiiPdS1__param_7];
	ld.param.u64 	%rd146, [_Z28invokeEnergyAccumOpenIJ_LT_DiiiiPKdS0_S0_S0_iiiPdS1__param_5];
	ld.param.u32 	%r161, [_Z28invokeEnergyAccumOpenIJ_LT_DiiiiPKdS0_S0_S0_iiiPdS1__param_2];
	ld.param.u32 	%r159, [_Z28invokeEnergyAccumOpenIJ_LT_DiiiiPKdS0_S0_S0_iiiPdS1__param_0];
	setp.ge.u32 	%p6, %r3, %r88;
	sub.s32 	%r105, %r164, %r161;
	mul.lo.s32 	%r106, %r1, %r105;
	mul.wide.u32 	%rd18, %r106, 8;
	add.s64 	%rd4, %rd3, %rd18;
	cvta.to.global.u64 	%rd19, %rd146;
	mul.wide.s32 	%rd20, %r159, 8;
	add.s64 	%rd21, %rd19, %rd20;
	ld.global.f64 	%fd43, [%rd21];
	mul.wide.u32 	%rd22, %r164, 8;
	add.s64 	%rd23, %rd19, %rd22;
	ld.global.f64 	%fd44, [%rd23];
	add.f64 	%fd45, %fd43, %fd44;
	sub.s32 	%r107, %r159, %r163;
	cvta.to.global.u64 	%rd24, %rd147;
	mul.wide.s32 	%rd25, %r107, 8;
	add.s64 	%rd26, %rd24, %rd25;
	ld.global.f64 	%fd46, [%rd26];
	sub.f64 	%fd2, %fd45, %fd46;
	mov.f64 	%fd293, 0d0000000000000000;
	@%p6 bra 	$L__BB3_18;
	mov.f64 	%fd293, 0d0000000000000000;
	mov.u32 	%r166, %r3;
$L__BB3_5:
	setp.lt.u32 	%p7, %r7, 7;
	mul.wide.u32 	%rd27, %r166, 8;
	add.s64 	%rd28, %rd1, %rd27;
	ld.global.f64 	%fd49, [%rd28];
	sub.f64 	%fd8, %fd2, %fd49;
	mul.lo.s32 	%r25, %r166, %r88;
	mov.u32 	%r179, %r87;
	@%p7 bra 	$L__BB3_9;
	and.b32  	%r108, %r5, -8;
	neg.s32 	%r167, %r108;
	add.s32 	%r176, %r87, %r25;
	add.s32 	%r175, %r12, %r166;
	add.s32 	%r174, %r14, %r166;
	mad.lo.s32 	%r173, %r88, %r11, %r166;
	add.s32 	%r172, %r15, %r166;
	add.s32 	%r171, %r16, %r166;
	add.s32 	%r170, %r17, %r166;
	add.s32 	%r169, %r18, %r166;
	mad.lo.s32 	%r168, %r88, %r87, %r166;
	mov.u32 	%r177, %r11;
$L__BB3_7:
	.pragma "nounroll";
	add.s32 	%r109, %r177, -3;
	mul.wide.u32 	%rd29, %r168, 8;
	add.s64 	%rd30, %rd4, %rd29;
	ld.global.f64 	%fd50, [%rd30];
	mul.wide.u32 	%rd31, %r176, 8;
	add.s64 	%rd32, %rd4, %rd31;
	ld.global.f64 	%fd51, [%rd32];
	mul.wide.u32 	%rd33, %r109, 8;
	add.s64 	%rd34, %rd1, %rd33;
	ld.global.f64 	%fd52, [%rd34];
	sub.f64 	%fd53, %fd8, %fd52;
	add.f64 	%fd54, %fd50, %fd50;
	sub.f64 	%fd55, %fd54, %fd51;
	mul.f64 	%fd56, %fd50, %fd55;
	div.rn.f64 	%fd57, %fd56, %fd53;
	add.f64 	%fd58, %fd293, %fd57;
	mul.wide.u32 	%rd35, %r175, 8;
	add.s64 	%rd36, %rd4, %rd35;
	ld.global.f64 	%fd59, [%rd36];
	add.s32 	%r110, %r176, 1;
	mul.wide.u32 	%rd37, %r110, 8;
	add.s64 	%rd38, %rd4, %rd37;
	ld.global.f64 	%fd60, [%rd38];
	ld.global.f64 	%fd61, [%rd34+8];
	sub.f64 	%fd62, %fd8, %fd61;
	add.f64 	%fd63, %fd59, %fd59;
	sub.f64 	%fd64, %fd63, %fd60;
	mul.f64 	%fd65, %fd59, %fd64;
	div.rn.f64 	%fd66, %fd65, %fd62;
	add.f64 	%fd67, %fd58, %fd66;
	mul.wide.u32 	%rd39, %r174, 8;
	add.s64 	%rd40, %rd4, %rd39;
	ld.global.f64 	%fd68, [%rd40];
	add.s32 	%r111, %r176, 2;
	mul.wide.u32 	%rd41, %r111, 8;
	add.s64 	%rd42, %rd4, %rd41;
	ld.global.f64 	%fd69, [%rd42];
	ld.global.f64 	%fd70, [%rd34+16];
	sub.f64 	%fd71, %fd8, %fd70;
	add.f64 	%fd72, %fd68, %fd68;
	sub.f64 	%fd73, %fd72, %fd69;
	mul.f64 	%fd74, %fd68, %fd73;
	div.rn.f64 	%fd75, %fd74, %fd71;
	add.f64 	%fd76, %fd67, %fd75;
	mul.wide.u32 	%rd43, %r173, 8;
	add.s64 	%rd44, %rd4, %rd43;
	ld.global.f64 	%fd77, [%rd44];
	add.s32 	%r112, %r176, 3;
	mul.wide.u32 	%rd45, %r112, 8;
	add.s64 	%rd46, %rd4, %rd45;
	ld.global.f64 	%fd78, [%rd46];
	ld.global.f64 	%fd79, [%rd34+24];
	sub.f64 	%fd80, %fd8, %fd79;
	add.f64 	%fd81, %fd77, %fd77;
	sub.f64 	%fd82, %fd81, %fd78;
	mul.f64 	%fd83, %fd77, %fd82;
	div.rn.f64 	%fd84, %fd83, %fd80;
	add.f64 	%fd85, %fd76, %fd84;
	mul.wide.u32 	%rd47, %r172, 8;
	add.s64 	%rd48, %rd4, %rd47;
	ld.global.f64 	%fd86, [%rd48];
	add.s32 	%r113, %r176, 4;
	mul.wide.u32 	%rd49, %r113, 8;
	add.s64 	%rd50, %rd4, %rd49;
	ld.global.f64 	%fd87, [%rd50];
	ld.global.f64 	%fd88, [%rd34+32];
	sub.f64 	%fd89, %fd8, %fd88;
	add.f64 	%fd90, %fd86, %fd86;
	sub.f64 	%fd91, %fd90, %fd87;
	mul.f64 	%fd92, %fd86, %fd91;
	div.rn.f64 	%fd93, %fd92, %fd89;
	add.f64 	%fd94, %fd85, %fd93;
	mul.wide.u32 	%rd51, %r171, 8;
	add.s64 	%rd52, %rd4, %rd51;
	ld.global.f64 	%fd95, [%rd52];
	add.s32 	%r114, %r176, 5;
	mul.wide.u32 	%rd53, %r114, 8;
	add.s64 	%rd54, %rd4, %rd53;
	ld.global.f64 	%fd96, [%rd54];
	ld.global.f64 	%fd97, [%rd34+40];
	sub.f64 	%fd98, %fd8, %fd97;
	add.f64 	%fd99, %fd95, %fd95;
	sub.f64 	%fd100, %fd99, %fd96;
	mul.f64 	%fd101, %fd95, %fd100;
	div.rn.f64 	%fd102, %fd101, %fd98;
	add.f64 	%fd103, %fd94, %fd102;
	mul.wide.u32 	%rd55, %r170, 8;
	add.s64 	%rd56, %rd4, %rd55;
	ld.global.f64 	%fd104, [%rd56];
	add.s32 	%r115, %r176, 6;
	mul.wide.u32 	%rd57, %r115, 8;
	add.s64 	%rd58, %rd4, %rd57;
	ld.global.f64 	%fd105, [%rd58];
	ld.global.f64 	%fd106, [%rd34+48];
	sub.f64 	%fd107, %fd8, %fd106;
	add.f64 	%fd108, %fd104, %fd104;
	sub.f64 	%fd109, %fd108, %fd105;
	mul.f64 	%fd110, %fd104, %fd109;
	div.rn.f64 	%fd111, %fd110, %fd107;
	add.f64 	%fd112, %fd103, %fd111;
	mul.wide.u32 	%rd59, %r169, 8;
	add.s64 	%rd60, %rd4, %rd59;
	ld.global.f64 	%fd113, [%rd60];
	add.s32 	%r116, %r176, 7;
	mul.wide.u32 	%rd61, %r116, 8;
	add.s64 	%rd62, %rd4, %rd61;
	ld.global.f64 	%fd114, [%rd62];
	ld.global.f64 	%fd115, [%rd34+56];
	sub.f64 	%fd116, %fd8, %fd115;
	add.f64 	%fd117, %fd113, %fd113;
	sub.f64 	%fd118, %fd117, %fd114;
	mul.f64 	%fd119, %fd113, %fd118;
	div.rn.f64 	%fd120, %fd119, %fd116;
	add.f64 	%fd293, %fd112, %fd120;
	add.s32 	%r177, %r177, 8;
	add.s32 	%r176, %r176, 8;
	add.s32 	%r175, %r175, %r13;
	add.s32 	%r174, %r174, %r13;
	add.s32 	%r173, %r173, %r13;
	add.s32 	%r172, %r172, %r13;
	add.s32 	%r171, %r171, %r13;
	add.s32 	%r170, %r170, %r13;
	add.s32 	%r169, %r169, %r13;
	add.s32 	%r168, %r168, %r13;
	add.s32 	%r167, %r167, 8;
	setp.ne.s32 	%p8, %r167, 0;
	@%p8 bra 	$L__BB3_7;
	add.s32 	%r179, %r177, -3;
$L__BB3_9:
	setp.eq.s32 	%p9, %r8, 0;
	@%p9 bra 	$L__BB3_17;
	add.s32 	%r117, %r8, -1;
	setp.lt.u32 	%p10, %r117, 3;
	@%p10 bra 	$L__BB3_12;
	mad.lo.s32 	%r118, %r179, %r88, %r166;
	mul.wide.u32 	%rd63, %r118, 8;
	add.s64 	%rd64, %rd4, %rd63;
	ld.global.f64 	%fd122, [%rd64];
	add.s32 	%r119, %r179, %r25;
	mul.wide.u32 	%rd65, %r119, 8;
	add.s64 	%rd66, %rd4, %rd65;
	ld.global.f64 	%fd123, [%rd66];
	mul.wide.u32 	%rd67, %r179, 8;
	add.s64 	%rd68, %rd1, %rd67;
	ld.global.f64 	%fd124, [%rd68];
	sub.f64 	%fd125, %fd8, %fd124;
	add.f64 	%fd126, %fd122, %fd122;
	sub.f64 	%fd127, %fd126, %fd123;
	mul.f64 	%fd128, %fd122, %fd127;
	div.rn.f64 	%fd129, %fd128, %fd125;
	add.f64 	%fd130, %fd293, %fd129;
	add.s32 	%r120, %r118, %r88;
	mul.wide.u32 	%rd69, %r120, 8;
	add.s64 	%rd70, %rd4, %rd69;
	ld.global.f64 	%fd131, [%rd70];
	add.s32 	%r121, %r119, 1;
	mul.wide.u32 	%rd71, %r121, 8;
	add.s64 	%rd72, %rd4, %rd71;
	ld.global.f64 	%fd132, [%rd72];
	ld.global.f64 	%fd133, [%rd68+8];
	sub.f64 	%fd134, %fd8, %fd133;
	add.f64 	%fd135, %fd131, %fd131;
	sub.f64 	%fd136, %fd135, %fd132;
	mul.f64 	%fd137, %fd131, %fd136;
	div.rn.f64 	%fd138, %fd137, %fd134;
	add.f64 	%fd139, %fd130, %fd138;
	add.s32 	%r122, %r120, %r88;
	mul.wide.u32 	%rd73, %r122, 8;
	add.s64 	%rd74, %rd4, %rd73;
	ld.global.f64 	%fd140, [%rd74];
	add.s32 	%r123, %r119, 2;
	mul.wide.u32 	%rd75, %r123, 8;
	add.s64 	%rd76, %rd4, %rd75;
	ld.global.f64 	%fd141, [%rd76];
	ld.global.f64 	%fd142, [%rd68+16];
	sub.f64 	%fd143, %fd8, %fd142;
	add.f64 	%fd144, %fd140, %fd140;
	sub.f64 	%fd145, %fd144, %fd141;
	mul.f64 	%fd146, %fd140, %fd145;
	div.rn.f64 	%fd147, %fd146, %fd143;
	add.f64 	%fd148, %fd139, %fd147;
	add.s32 	%r124, %r122, %r88;
	mul.wide.u32 	%rd77, %r124, 8;
	add.s64 	%rd78, %rd4, %rd77;
	ld.global.f64 	%fd149, [%rd78];
	add.s32 	%r125, %r119, 3;
	mul.wide.u32 	%rd79, %r125, 8;
	add.s64 	%rd80, %rd4, %rd79;
	ld.global.f64 	%fd150, [%rd80];
	ld.global.f64 	%fd151, [%rd68+24];
	sub.f64 	%fd152, %fd8, %fd151;
	add.f64 	%fd153, %fd149, %fd149;
	sub.f64 	%fd154, %fd153, %fd150;
	mul.f64 	%fd155, %fd149, %fd154;
	div.rn.f64 	%fd156, %fd155, %fd152;
	add.f64 	%fd293, %fd148, %fd156;
	add.s32 	%r179, %r179, 4;
$L__BB3_12:
	setp.eq.s32 	%p11, %r9, 0;
	@%p11 bra 	$L__BB3_17;
	setp.eq.s32 	%p12, %r9, 1;
	@%p12 bra 	$L__BB3_15;
	mad.lo.s32 	%r126, %r179, %r88, %r166;
	mul.wide.u32 	%rd81, %r126, 8;
	add.s64 	%rd82, %rd4, %rd81;
	ld.global.f64 	%fd158, [%rd82];
	add.s32 	%r127, %r179, %r25;
	mul.wide.u32 	%rd83, %r127, 8;
	add.s64 	%rd84, %rd4, %rd83;
	ld.global.f64 	%fd159, [%rd84];
	mul.wide.u32 	%rd85, %r179, 8;
	add.s64 	%rd86, %rd1, %rd85;
	ld.global.f64 	%fd160, [%rd86];
	sub.f64 	%fd161, %fd8, %fd160;
	add.f64 	%fd162, %fd158, %fd158;
	sub.f64 	%fd163, %fd162, %fd159;
	mul.f64 	%fd164, %fd158, %fd163;
	div.rn.f64 	%fd165, %fd164, %fd161;
	add.f64 	%fd166, %fd293, %fd165;
	add.s32 	%r128, %r126, %r88;
	mul.wide.u32 	%rd87, %r128, 8;
	add.s64 	%rd88, %rd4, %rd87;
	ld.global.f64 	%fd167, [%rd88];
	add.s32 	%r129, %r127, 1;
	mul.wide.u32 	%rd89, %r129, 8;
	add.s64 	%rd90, %rd4, %rd89;
	ld.global.f64 	%fd168, [%rd90];
	ld.global.f64 	%fd169, [%rd86+8];
	sub.f64 	%fd170, %fd8, %fd169;
	add.f64 	%fd171, %fd167, %fd167;
	sub.f64 	%fd172, %fd171, %fd168;
	mul.f64 	%fd173, %fd167, %fd172;
	div.rn.f64 	%fd174, %fd173, %fd170;
	add.f64 	%fd293, %fd166, %fd174;
	add.s32 	%r179, %r179, 2;
$L__BB3_15:
	and.b32  	%r130, %r5, 1;
	setp.eq.b32 	%p13, %r130, 1;
	not.pred 	%p14, %p13;
	@%p14 bra 	$L__BB3_17;
	mad.lo.s32 	%r131, %r179, %r88, %r166;
	mul.wide.u32 	%rd91, %r131, 8;
	add.s64 	%rd92, %rd4, %rd91;
	ld.global.f64 	%fd175, [%rd92];
	add.s32 	%r132, %r179, %r25;
	mul.wide.u32 	%rd93, %r132, 8;
	add.s64 	%rd94, %rd4, %rd93;
	ld.global.f64 	%fd176, [%rd94];
	mul.wide.u32 	%rd95, %r179, 8;
	add.s64 	%rd96, %rd1, %rd95;
	ld.global.f64 	%fd177, [%rd96];
	sub.f64 	%fd178, %fd8, %fd177;
	add.f64 	%fd179, %fd175, %fd175;
	sub.f64 	%fd180, %fd179, %fd176;
	mul.f64 	%fd181, %fd175, %fd180;
	div.rn.f64 	%fd182, %fd181, %fd178;
	add.f64 	%fd293, %fd293, %fd182;
$L__BB3_17:
	add.s32 	%r166, %r166, %r4;
	setp.lt.u32 	%p15, %r166, %r88;
	@%p15 bra 	$L__BB3_5;
$L__BB3_18:
	setp.ge.u32 	%p16, %r2, %r87;
	add.f64 	%fd4, %fd303, %fd293;
	mov.f64 	%fd302, 0d0000000000000000;
	@%p16 bra 	$L__BB3_34;
	mov.f64 	%fd302, 0d0000000000000000;
	mov.u32 	%r181, %r2;
$L__BB3_20:
	ld.param.u64 	%rd148, [_Z28invokeEnergyAccumOpenIJ_LT_DiiiiPKdS0_S0_S0_iiiPdS1__param_7];
	setp.lt.u32 	%p17, %r7, 7;
	mul.wide.u32 	%rd97, %r181, 8;
	add.s64 	%rd98, %rd1, %rd97;
	ld.global.f64 	%fd186, [%rd98];
	sub.f64 	%fd187, %fd2, %fd186;
	cvta.to.global.u64 	%rd99, %rd148;
	add.s64 	%rd100, %rd99, %rd97;
	ld.global.f64 	%fd188, [%rd100];
	sub.f64 	%fd22, %fd187, %fd188;
	mul.lo.s32 	%r66, %r181, %r88;
	mov.u32 	%r184, %r87;
	@%p17 bra 	$L__BB3_23;
	mov.b32 	%r183, 0;
	mov.u32 	%r184, %r87;
$L__BB3_22:
	.pragma "nounroll";
	add.s32 	%r134, %r184, %r66;
	mul.wide.u32 	%rd101, %r134, 8;
	add.s64 	%rd102, %rd4, %rd101;
	ld.global.f64 	%fd189, [%rd102];
	mul.wide.u32 	%rd103, %r184, 8;
	add.s64 	%rd104, %rd1, %rd103;
	ld.global.f64 	%fd190, [%rd104];
	sub.f64 	%fd191, %fd22, %fd190;
	mul.f64 	%fd192, %fd189, %fd189;
	div.rn.f64 	%fd193, %fd192, %fd191;
	add.f64 	%fd194, %fd302, %fd193;
	add.s32 	%r135, %r134, 1;
	mul.wide.u32 	%rd105, %r135, 8;
	add.s64 	%rd106, %rd4, %rd105;
	ld.global.f64 	%fd195, [%rd106];
	ld.global.f64 	%fd196, [%rd104+8];
	sub.f64 	%fd197, %fd22, %fd196;
	mul.f64 	%fd198, %fd195, %fd195;
	div.rn.f64 	%fd199, %fd198, %fd197;
	add.f64 	%fd200, %fd194, %fd199;
	add.s32 	%r136, %r134, 2;
	mul.wide.u32 	%rd107, %r136, 8;
	add.s64 	%rd108, %rd4, %rd107;
	ld.global.f64 	%fd201, [%rd108];
	ld.global.f64 	%fd202, [%rd104+16];
	sub.f64 	%fd203, %fd22, %fd202;
	mul.f64 	%fd204, %fd201, %fd201;
	div.rn.f64 	%fd205, %fd204, %fd203;
	add.f64 	%fd206, %fd200, %fd205;
	add.s32 	%r137, %r134, 3;
	mul.wide.u32 	%rd109, %r137, 8;
	add.s64 	%rd110, %rd4, %rd109;
	ld.global.f64 	%fd207, [%rd110];
	ld.global.f64 	%fd208, [%rd104+24];
	sub.f64 	%fd209, %fd22, %fd208;
	mul.f64 	%fd210, %fd207, %fd207;
	div.rn.f64 	%fd211, %fd210, %fd209;
	add.f64 	%fd212, %fd206, %fd211;
	add.s32 	%r138, %r134, 4;
	mul.wide.u32 	%rd111, %r138, 8;
	add.s64 	%rd112, %rd4, %rd111;
	ld.global.f64 	%fd213, [%rd112];
	ld.global.f64 	%fd214, [%rd104+32];
	sub.f64 	%fd215, %fd22, %fd214;
	mul.f64 	%fd216, %fd213, %fd213;
	div.rn.f64 	%fd217, %fd216, %fd215;
	add.f64 	%fd218, %fd212, %fd217;
	add.s32 	%r139, %r134, 5;
	mul.wide.u32 	%rd113, %r139, 8;
	add.s64 	%rd114, %rd4, %rd113;
	ld.global.f64 	%fd219, [%rd114];
	ld.global.f64 	%fd220, [%rd104+40];
	sub.f64 	%fd221, %fd22, %fd220;
	mul.f64 	%fd222, %fd219, %fd219;
	div.rn.f64 	%fd223, %fd222, %fd221;
	add.f64 	%fd224, %fd218, %fd223;
	add.s32 	%r140, %r134, 6;
	mul.wide.u32 	%rd115, %r140, 8;
	add.s64 	%rd116, %rd4, %rd115;
	ld.global.f64 	%fd225, [%rd116];
	ld.global.f64 	%fd226, [%rd104+48];
	sub.f64 	%fd227, %fd22, %fd226;
	mul.f64 	%fd228, %fd225, %fd225;
	div.rn.f64 	%fd229, %fd228, %fd227;
	add.f64 	%fd230, %fd224, %fd229;
	add.s32 	%r141, %r134, 7;
	mul.wide.u32 	%rd117, %r141, 8;
	add.s64 	%rd118, %rd4, %rd117;
	ld.global.f64 	%fd231, [%rd118];
	ld.global.f64 	%fd232, [%rd104+56];
	sub.f64 	%fd233, %fd22, %fd232;
	mul.f64 	%fd234, %fd231, %fd231;
	div.rn.f64 	%fd235, %fd234, %fd233;
	add.f64 	%fd302, %fd230, %fd235;
	add.s32 	%r184, %r184, 8;
	add.s32 	%r183, %r183, 8;
	setp.ne.s32 	%p18, %r183, %r10;
	@%p18 bra 	$L__BB3_22;
$L__BB3_23:
	setp.eq.s32 	%p19, %r8, 0;
	@%p19 bra 	$L__BB3_31;
	add.s32 	%r142, %r8, -1;
	setp.lt.u32 	%p20, %r142, 3;
	@%p20 bra 	$L__BB3_26;
	add.s32 	%r143, %r184, %r66;
	mul.wide.u32 	%rd119, %r143, 8;
	add.s64 	%rd120, %rd4, %rd119;
	ld.global.f64 	%fd237, [%rd120];
	mul.wide.u32 	%rd121, %r184, 8;
	add.s64 	%rd122, %rd1, %rd121;
	ld.global.f64 	%fd238, [%rd122];
	sub.f64 	%fd239, %fd22, %fd238;
	mul.f64 	%fd240, %fd237, %fd237;
	div.rn.f64 	%fd241, %fd240, %fd239;
	add.f64 	%fd242, %fd302, %fd241;
	add.s32 	%r144, %r143, 1;
	mul.wide.u32 	%rd123, %r144, 8;
	add.s64 	%rd124, %rd4, %rd123;
	ld.global.f64 	%fd243, [%rd124];
	ld.global.f64 	%fd244, [%rd122+8];
	sub.f64 	%fd245, %fd22, %fd244;
	mul.f64 	%fd246, %fd243, %fd243;
	div.rn.f64 	%fd247, %fd246, %fd245;
	add.f64 	%fd248, %fd242, %fd247;
	add.s32 	%r145, %r143, 2;
	mul.wide.u32 	%rd125, %r145, 8;
	add.s64 	%rd126, %rd4, %rd125;
	ld.global.f64 	%fd249, [%rd126];
	ld.global.f64 	%fd250, [%rd122+16];
	sub.f64 	%fd251, %fd22, %fd250;
	mul.f64 	%fd252, %fd249, %fd249;
	div.rn.f64 	%fd253, %fd252, %fd251;
	add.f64 	%fd254, %fd248, %fd253;
	add.s32 	%r146, %r143, 3;
	mul.wide.u32 	%rd127, %r146, 8;
	add.s64 	%rd128, %rd4, %rd127;
	ld.global.f64 	%fd255, [%rd128];
	ld.global.f64 	%fd256, [%rd122+24];
	sub.f64 	%fd257, %fd22, %fd256;
	mul.f64 	%fd258, %fd255, %fd255;
	div.rn.f64 	%fd259, %fd258, %fd257;
	add.f64 	%fd302, %fd254, %fd259;
	add.s32 	%r184, %r184, 4;
$L__BB3_26:
	setp.eq.s32 	%p21, %r9, 0;
	@%p21 bra 	$L__BB3_31;
	setp.eq.s32 	%p22, %r9, 1;
	@%p22 bra 	$L__BB3_29;
	add.s32 	%r147, %r184, %r66;
	mul.wide.u32 	%rd129, %r147, 8;
	add.s64 	%rd130, %rd4, %rd129;
	ld.global.f64 	%fd261, [%rd130];
	mul.wide.u32 	%rd131, %r184, 8;
	add.s64 	%rd132, %rd1, %rd131;
	ld.global.f64 	%fd262, [%rd132];
	sub.f64 	%fd263, %fd22, %fd262;
	mul.f64 	%fd264, %fd261, %fd261;
	div.rn.f64 	%fd265, %fd264, %fd263;
	add.f64 	%fd266, %fd302, %fd265;
	add.s32 	%r148, %r147, 1;
	mul.wide.u32 	%rd133, %r148, 8;
	add.s64 	%rd134, %rd4, %rd133;
	ld.global.f64 	%fd267, [%rd134];
	ld.global.f64 	%fd268, [%rd132+8];
	sub.f64 	%fd269, %fd22, %fd268;
	mul.f64 	%fd270, %fd267, %fd267;
	div.rn.f64 	%fd271, %fd270, %fd269;
	add.f64 	%fd302, %fd266, %fd271;
	add.s32 	%r184, %r184, 2;
$L__BB3_29:
	and.b32  	%r149, %r5, 1;
	setp.eq.b32 	%p23, %r149, 1;
	not.pred 	%p24, %p23;
	@%p24 bra 	$L__BB3_31;
	add.s32 	%r150, %r184, %r66;
	mul.wide.u32 	%rd135, %r150, 8;
	add.s64 	%rd136, %rd4, %rd135;
	ld.global.f64 	%fd272, [%rd136];
	mul.wide.u32 	%rd137, %r184, 8;
	add.s64 	%rd138, %rd1, %rd137;
	ld.global.f64 	%fd273, [%rd138];
	sub.f64 	%fd274, %fd22, %fd273;
	mul.f64 	%fd275, %fd272, %fd272;
	div.rn.f64 	%fd276, %fd275, %fd274;
	add.f64 	%fd302, %fd302, %fd276;
$L__BB3_31:
	add.s32 	%r181, %r181, %r4;
	setp.lt.u32 	%p25, %r181, %r87;
	@%p25 bra 	$L__BB3_20;
	bra.uni 	$L__BB3_34;
$L__BB3_32:
	add.s32 	%r152, %r165, %r6;
	mul.wide.u32 	%rd139, %r152, 8;
	add.s64 	%rd140, %rd4, %rd139;
	ld.global.f64 	%fd277, [%rd140];
	add.s32 	%r153, %r23, %r165;
	mul.wide.u32 	%rd141, %r153, 8;
	add.s64 	%rd142, %rd2, %rd141;
	ld.global.f64 	%fd278, [%rd142];
	add.f64 	%fd279, %fd277, %fd278;
	st.global.f64 	[%rd142], %fd279;
	add.s32 	%r165, %r165, %r4;
	setp.lt.u32 	%p27, %r165, %r88;
	@%p27 bra 	$L__BB3_32;
$L__BB3_33:
	add.s32 	%r164, %r164, 1;
	setp.eq.s32 	%p28, %r164, %r85;
	@%p28 bra 	$L__BB3_40;
	bra.uni 	$L__BB3_3;
$L__BB3_34:
	setp.lt.u32 	%p26, %r3, %r88;
	add.f64 	%fd303, %fd4, %fd302;
	@%p26 bra 	$L__BB3_35;
	bra.uni 	$L__BB3_33;
$L__BB3_35:
	mul.lo.s32 	%r151, %r164, %r5;
	sub.s32 	%r23, %r151, %r87;
	mov.u32 	%r165, %r3;
	bra.uni 	$L__BB3_32;
$L__BB3_36:
	setp.ge.u32 	%p3, %r3, %r88;
	@%p3 bra 	$L__BB3_39;
	ld.param.u32 	%r160, [_Z28invokeEnergyAccumOpenIJ_LT_DiiiiPKdS0_S0_S0_iiiPdS1__param_2];
	mul.lo.s32 	%r94, %r164, %r5;
	sub.s32 	%r78, %r94, %r87;
	sub.s32 	%r95, %r164, %r160;
	mul.lo.s32 	%r96, %r1, %r95;
	cvt.u64.u32 	%rd5, %r96;
	mov.u32 	%r188, %r3;
$L__BB3_38:
	add.s32 	%r97, %r188, %r6;
	cvt.u64.u32 	%rd12, %r97;
	add.s64 	%rd13, %rd5, %rd12;
	shl.b64 	%rd14, %rd13, 3;
	add.s64 	%rd15, %rd3, %rd14;
	ld.global.f64 	%fd37, [%rd15];
	add.s32 	%r98, %r78, %r188;
	mul.wide.u32 	%rd16, %r98, 8;
	add.s64 	%rd17, %rd2, %rd16;
	ld.global.f64 	%fd38, [%rd17];
	add.f64 	%fd39, %fd37, %fd38;
	st.global.f64 	[%rd17], %fd39;
	add.s32 	%r188, %r188, %r4;
	setp.lt.u32 	%p4, %r188, %r88;
	@%p4 bra 	$L__BB3_38;
$L__BB3_39:
	add.s32 	%r164, %r164, 1;
	setp.ne.s32 	%p5, %r164, %r85;
	@%p5 bra 	$L__BB3_36;
$L__BB3_40:
	ld.param.u64 	%rd149, [_Z28invokeEnergyAccumOpenIJ_LT_DiiiiPKdS0_S0_S0_iiiPdS1__param_11];
	cvta.to.global.u64 	%rd143, %rd149;
	mov.u32 	%r154, %ctaid.x;
	mov.u32 	%r155, %ntid.x;
	mov.u32 	%r156, %tid.x;
	mad.lo.s32 	%r157, %r154, %r155, %r156;
	mul.wide.u32 	%rd144, %r157, 8;
	add.s64 	%rd145, %rd143, %rd144;
	ld.global.f64 	%fd280, [%rd145];
	add.f64 	%fd281, %fd303, %fd280;
	st.global.f64 	[%rd145], %fd281;
	ret;

}
	// .globl	_Z19invokeEnergyAccumIIiiPKdS0_S0_iiPd
.visible .entry _Z19invokeEnergyAccumIIiiPKdS0_S0_iiPd(
	.param .u32 _Z19invokeEnergyAccumIIiiPKdS0_S0_iiPd_param_0,
	.param .u32 _Z19invokeEnergyAccumIIiiPKdS0_S0_iiPd_param_1,
	.param .u64 .ptr .align 1 _Z19invokeEnergyAccumIIiiPKdS0_S0_iiPd_param_2,
	.param .u64 .ptr .align 1 _Z19invokeEnergyAccumIIiiPKdS0_S0_iiPd_param_3,
	.param .u64 .ptr .align 1 _Z19invokeEnergyAccumIIiiPKdS0_S0_iiPd_param_4,
	.param .u32 _Z19invokeEnergyAccumIIiiPKdS0_S0_iiPd_param_5,
	.param .u32 _Z19invokeEnergyAccumIIiiPKdS0_S0_iiPd_param_6,
	.param .u64 .ptr .align 1 _Z19invokeEnergyAccumIIiiPKdS0_S0_iiPd_param_7
)
{
	.reg .pred 	%p<14>;
	.reg .b32 	%r<123>;
	.reg .b64 	%rd<89>;
	.reg .b64 	%fd<178>;

	ld.param.u32 	%r62, [_Z19invokeEnergyAccumIIiiPKdS0_S0_iiPd_param_0];
	ld.param.u32 	%r63, [_Z19invokeEnergyAccumIIiiPKdS0_S0_iiPd_param_1];
	ld.param.u64 	%rd6, [_Z19invokeEnergyAccumIIiiPKdS0_S0_iiPd_param_3];
	ld.param.u64 	%rd7, [_Z19invokeEnergyAccumIIiiPKdS0_S0_iiPd_param_4];
	ld.param.u32 	%r64, [_Z19invokeEnergyAccumIIiiPKdS0_S0_iiPd_param_5];
	ld.param.u32 	%r65, [_Z19invokeEnergyAccumIIiiPKdS0_S0_iiPd_param_6];
	cvta.to.global.u64 	%rd1, %rd7;
	cvta.to.global.u64 	%rd2, %rd6;
	setp.gt.u32 	%p1, %r63, %r62;
	mov.f64 	%fd166, 0d0000000000000000;
	@%p1 bra 	$L__BB4_19;
	mov.u32 	%r66, %ctaid.x;
	mov.u32 	%r1, %ntid.x;
	mov.u32 	%r67, %tid.x;
	mad.lo.s32 	%r68, %r66, %r1, %r67;
	add.s32 	%r2, %r68, %r64;
	setp.ge.u32 	%p2, %r64, %r65;
	@%p2 bra 	$L__BB4_19;
	mul.wide.s32 	%rd8, %r62, 8;
	add.s64 	%rd9, %rd2, %rd8;
	ld.global.f64 	%fd1, [%rd9];
	sub.s32 	%r69, %r65, %r64;
	and.b32  	%r3, %r69, 7;
	and.b32  	%r4, %r69, 3;
	sub.s32 	%r5, %r64, %r65;
	and.b32  	%r6, %r69, 1;
	add.s32 	%r7, %r64, 3;
	mul.lo.s32 	%r16, %r65, %r64;
	add.s32 	%r8, %r16, %r65;
	shl.b32 	%r9, %r65, 3;
	add.s32 	%r70, %r64, 2;
	mul.lo.s32 	%r10, %r65, %r70;
	mul.lo.s32 	%r11, %r65, %r7;
	add.s32 	%r71, %r64, 4;
	mul.lo.s32 	%r12, %r65, %r71;
	add.s32 	%r72, %r64, 5;
	mul.lo.s32 	%r13, %r65, %r72;
	add.s32 	%r73, %r64, 6;
	mul.lo.s32 	%r14, %r65, %r73;
	add.s32 	%r74, %r64, 7;
	mul.lo.s32 	%r15, %r65, %r74;
	and.b32  	%r75, %r69, -8;
	neg.s32 	%r17, %r75;
	mov.u32 	%r76, %nctaid.x;
	mul.lo.s32 	%r18, %r1, %r76;
	mul.lo.s32 	%r19, %r65, %r65;
	mov.f64 	%fd166, 0d0000000000000000;
	mov.u32 	%r107, %r63;
$L__BB4_3:
	setp.ge.u32 	%p3, %r2, %r65;
	mov.f64 	%fd176, 0d0000000000000000;
	@%p3 bra 	$L__BB4_18;
	ld.param.u64 	%rd87, [_Z19invokeEnergyAccumIIiiPKdS0_S0_iiPd_param_2];
	sub.s32 	%r77, %r107, %r63;
	mul.lo.s32 	%r78, %r19, %r77;
	cvta.to.global.u64 	%rd10, %rd87;
	mul.wide.u32 	%rd11, %r78, 8;
	add.s64 	%rd3, %rd10, %rd11;
	mul.wide.u32 	%rd12, %r107, 8;
	add.s64 	%rd13, %rd2, %rd12;
	ld.global.f64 	%fd26, [%rd13];
	add.f64 	%fd3, %fd1, %fd26;
	mov.f64 	%fd176, 0d0000000000000000;
	mov.u32 	%r108, %r2;
$L__BB4_5:
	setp.gt.u32 	%p4, %r5, -8;
	mul.wide.u32 	%rd14, %r108, 8;
	add.s64 	%rd15, %rd1, %rd14;
	ld.global.f64 	%fd28, [%rd15];
	sub.f64 	%fd7, %fd3, %fd28;
	mul.lo.s32 	%r23, %r108, %r65;
	mov.u32 	%r121, %r64;
	@%p4 bra 	$L__BB4_9;
	add.s32 	%r118, %r64, %r23;
	add.s32 	%r117, %r8, %r108;
	add.s32 	%r116, %r10, %r108;
	add.s32 	%r115, %r11, %r108;
	add.s32 	%r114, %r12, %r108;
	add.s32 	%r113, %r13, %r108;
	add.s32 	%r112, %r14, %r108;
	add.s32 	%r111, %r15, %r108;
	add.s32 	%r110, %r16, %r108;
	mov.u32 	%r109, %r17;
	mov.u32 	%r119, %r7;
$L__BB4_7:
	.pragma "nounroll";
	add.s32 	%r79, %r119, -3;
	mul.wide.u32 	%rd16, %r110, 8;
	add.s64 	%rd17, %rd3, %rd16;
	ld.global.f64 	%fd29, [%rd17];
	mul.wide.u32 	%rd18, %r118, 8;
	add.s64 	%rd19, %rd3, %rd18;
	ld.global.f64 	%fd30, [%rd19];
	mul.wide.u32 	%rd20, %r79, 8;
	add.s64 	%rd21, %rd1, %rd20;
	ld.global.f64 	%fd31, [%rd21];
	sub.f64 	%fd32, %fd7, %fd31;
	add.f64 	%fd33, %fd29, %fd29;
	sub.f64 	%fd34, %fd33, %fd30;
	mul.f64 	%fd35, %fd29, %fd34;
	div.rn.f64 	%fd36, %fd35, %fd32;
	add.f64 	%fd37, %fd176, %fd36;
	mul.wide.u32 	%rd22, %r117, 8;
	add.s64 	%rd23, %rd3, %rd22;
	ld.global.f64 	%fd38, [%rd23];
	add.s32 	%r80, %r118, 1;
	mul.wide.u32 	%rd24, %r80, 8;
	add.s64 	%rd25, %rd3, %rd24;
	ld.global.f64 	%fd39, [%rd25];
	ld.global.f64 	%fd40, [%rd21+8];
	sub.f64 	%fd41, %fd7, %fd40;
	add.f64 	%fd42, %fd38, %fd38;
	sub.f64 	%fd43, %fd42, %fd39;
	mul.f64 	%fd44, %fd38, %fd43;
	div.rn.f64 	%fd45, %fd44, %fd41;
	add.f64 	%fd46, %fd37, %fd45;
	mul.wide.u32 	%rd26, %r116, 8;
	add.s64 	%rd27, %rd3, %rd26;
	ld.global.f64 	%fd47, [%rd27];
	add.s32 	%r81, %r118, 2;
	mul.wide.u32 	%rd28, %r81, 8;
	add.s64 	%rd29, %rd3, %rd28;
	ld.global.f64 	%fd48, [%rd29];
	ld.global.f64 	%fd49, [%rd21+16];
	sub.f64 	%fd50, %fd7, %fd49;
	add.f64 	%fd51, %fd47, %fd47;
	sub.f64 	%fd52, %fd51, %fd48;
	mul.f64 	%fd53, %fd47, %fd52;
	div.rn.f64 	%fd54, %fd53, %fd50;
	add.f64 	%fd55, %fd46, %fd54;
	mul.wide.u32 	%rd30, %r115, 8;
	add.s64 	%rd31, %rd3, %rd30;
	ld.global.f64 	%fd56, [%rd31];
	add.s32 	%r82, %r118, 3;
	mul.wide.u32 	%rd32, %r82, 8;
	add.s64 	%rd33, %rd3, %rd32;
	ld.global.f64 	%fd57, [%rd33];
	ld.global.f64 	%fd58, [%rd21+24];
	sub.f64 	%fd59, %fd7, %fd58;
	add.f64 	%fd60, %fd56, %fd56;
	sub.f64 	%fd61, %fd60, %fd57;
	mul.f64 	%fd62, %fd56, %fd61;
	div.rn.f64 	%fd63, %fd62, %fd59;
	add.f64 	%fd64, %fd55, %fd63;
	mul.wide.u32 	%rd34, %r114, 8;
	add.s64 	%rd35, %rd3, %rd34;
	ld.global.f64 	%fd65, [%rd35];
	add.s32 	%r83, %r118, 4;
	mul.wide.u32 	%rd36, %r83, 8;
	add.s64 	%rd37, %rd3, %rd36;
	ld.global.f64 	%fd66, [%rd37];
	ld.global.f64 	%fd67, [%rd21+32];
	sub.f64 	%fd68, %fd7, %fd67;
	add.f64 	%fd69, %fd65, %fd65;
	sub.f64 	%fd70, %fd69, %fd66;
	mul.f64 	%fd71, %fd65, %fd70;
	div.rn.f64 	%fd72, %fd71, %fd68;
	add.f64 	%fd73, %fd64, %fd72;
	mul.wide.u32 	%rd38, %r113, 8;
	add.s64 	%rd39, %rd3, %rd38;
	ld.global.f64 	%fd74, [%rd39];
	add.s32 	%r84, %r118, 5;
	mul.wide.u32 	%rd40, %r84, 8;
	add.s64 	%rd41, %rd3, %rd40;
	ld.global.f64 	%fd75, [%rd41];
	ld.global.f64 	%fd76, [%rd21+40];
	sub.f64 	%fd77, %fd7, %fd76;
	add.f64 	%fd78, %fd74, %fd74;
	sub.f64 	%fd79, %fd78, %fd75;
	mul.f64 	%fd80, %fd74, %fd79;
	div.rn.f64 	%fd81, %fd80, %fd77;
	add.f64 	%fd82, %fd73, %fd81;
	mul.wide.u32 	%rd42, %r112, 8;
	add.s64 	%rd43, %rd3, %rd42;
	ld.global.f64 	%fd83, [%rd43];
	add.s32 	%r85, %r118, 6;
	mul.wide.u32 	%rd44, %r85, 8;
	add.s64 	%rd45, %rd3, %rd44;
	ld.global.f64 	%fd84, [%rd45];
	ld.global.f64 	%fd85, [%rd21+48];
	sub.f64 	%fd86, %fd7, %fd85;
	add.f64 	%fd87, %fd83, %fd83;
	sub.f64 	%fd88, %fd87, %fd84;
	mul.f64 	%fd89, %fd83, %fd88;
	div.rn.f64 	%fd90, %fd89, %fd86;
	add.f64 	%fd91, %fd82, %fd90;
	mul.wide.u32 	%rd46, %r111, 8;
	add.s64 	%rd47, %rd3, %rd46;
	ld.global.f64 	%fd92, [%rd47];
	add.s32 	%r86, %r118, 7;
	mul.wide.u32 	%rd48, %r86, 8;
	add.s64 	%rd49, %rd3, %rd48;
	ld.global.f64 	%fd93, [%rd49];
	ld.global.f64 	%fd94, [%rd21+56];
	sub.f64 	%fd95, %fd7, %fd94;
	add.f64 	%fd96, %fd92, %fd92;
	sub.f64 	%fd97, %fd96, %fd93;
	mul.f64 	%fd98, %fd92, %fd97;
	div.rn.f64 	%fd99, %fd98, %fd95;
	add.f64 	%fd176, %fd91, %fd99;
	add.s32 	%r119, %r119, 8;
	add.s32 	%r118, %r118, 8;
	add.s32 	%r117, %r117, %r9;
	add.s32 	%r116, %r116, %r9;
	add.s32 	%r115, %r115, %r9;
	add.s32 	%r114, %r114, %r9;
	add.s32 	%r113, %r113, %r9;
	add.s32 	%r112, %r112, %r9;
	add.s32 	%r111, %r111, %r9;
	add.s32 	%r110, %r110, %r9;
	add.s32 	%r109, %r109, 8;
	setp.ne.s32 	%p5, %r109, 0;
	@%p5 bra 	$L__BB4_7;
	add.s32 	%r121, %r119, -3;
$L__BB4_9:
	setp.eq.s32 	%p6, %r3, 0;
	@%p6 bra 	$L__BB4_17;
	add.s32 	%r87, %r3, -1;
	setp.lt.u32 	%p7, %r87, 3;
	@%p7 bra 	$L__BB4_12;
	mad.lo.s32 	%r88, %r121, %r65, %r108;
	mul.wide.u32 	%rd50, %r88, 8;
	add.s64 	%rd51, %rd3, %rd50;
	ld.global.f64 	%fd101, [%rd51];
	add.s32 	%r89, %r121, %r23;
	mul.wide.u32 	%rd52, %r89, 8;
	add.s64 	%rd53, %rd3, %rd52;
	ld.global.f64 	%fd102, [%rd53];
	mul.wide.u32 	%rd54, %r121, 8;
	add.s64 	%rd55, %rd1, %rd54;
	ld.global.f64 	%fd103, [%rd55];
	sub.f64 	%fd104, %fd7, %fd103;
	add.f64 	%fd105, %fd101, %fd101;
	sub.f64 	%fd106, %fd105, %fd102;
	mul.f64 	%fd107, %fd101, %fd106;
	div.rn.f64 	%fd108, %fd107, %fd104;
	add.f64 	%fd109, %fd176, %fd108;
	add.s32 	%r90, %r88, %r65;
	mul.wide.u32 	%rd56, %r90, 8;
	add.s64 	%rd57, %rd3, %rd56;
	ld.global.f64 	%fd110, [%rd57];
	add.s32 	%r91, %r89, 1;
	mul.wide.u32 	%rd58, %r91, 8;
	add.s64 	%rd59, %rd3, %rd58;
	ld.global.f64 	%fd111, [%rd59];
	ld.global.f64 	%fd112, [%rd55+8];
	sub.f64 	%fd113, %fd7, %fd112;
	add.f64 	%fd114, %fd110, %fd110;
	sub.f64 	%fd115, %fd114, %fd111;
	mul.f64 	%fd116, %fd110, %fd115;
	div.rn.f64 	%fd117, %fd116, %fd113;
	add.f64 	%fd118, %fd109, %fd117;
	add.s32 	%r92, %r90, %r65;
	mul.wide.u32 	%rd60, %r92, 8;
	add.s64 	%rd61, %rd3, %rd60;
	ld.global.f64 	%fd119, [%rd61];
	add.s32 	%r93, %r89, 2;
	mul.wide.u32 	%rd62, %r93, 8;
	add.s64 	%rd63, %rd3, %rd62;
	ld.global.f64 	%fd120, [%rd63];
	ld.global.f64 	%fd121, [%rd55+16];
	sub.f64 	%fd122, %fd7, %fd121;
	add.f64 	%fd123, %fd119, %fd119;
	sub.f64 	%fd124, %fd123, %fd120;
	mul.f64 	%fd125, %fd119, %fd124;
	div.rn.f64 	%fd126, %fd125, %fd122;
	add.f64 	%fd127, %fd118, %fd126;
	add.s32 	%r94, %r92, %r65;
	mul.wide.u32 	%rd64, %r94, 8;
	add.s64 	%rd65, %rd3, %rd64;
	ld.global.f64 	%fd128, [%rd65];
	add.s32 	%r95, %r89, 3;
	mul.wide.u32 	%rd66, %r95, 8;
	add.s64 	%rd67, %rd3, %rd66;
	ld.global.f64 	%fd129, [%rd67];
	ld.global.f64 	%fd130, [%rd55+24];
	sub.f64 	%fd131, %fd7, %fd130;
	add.f64 	%fd132, %fd128, %fd128;
	sub.f64 	%fd133, %fd132, %fd129;
	mul.f64 	%fd134, %fd128, %fd133;
	div.rn.f64 	%fd135, %fd134, %fd131;
	add.f64 	%fd176, %fd127, %fd135;
	add.s32 	%r121, %r121, 4;
$L__BB4_12:
	setp.eq.s32 	%p8, %r4, 0;
	@%p8 bra 	$L__BB4_17;
	setp.eq.s32 	%p9, %r4, 1;
	@%p9 bra 	$L__BB4_15;
	mad.lo.s32 	%r96, %r121, %r65, %r108;
	mul.wide.u32 	%rd68, %r96, 8;
	add.s64 	%rd69, %rd3, %rd68;
	ld.global.f64 	%fd137, [%rd69];
	add.s32 	%r97, %r121, %r23;
	mul.wide.u32 	%rd70, %r97, 8;
	add.s64 	%rd71, %rd3, %rd70;
	ld.global.f64 	%fd138, [%rd71];
	mul.wide.u32 	%rd72, %r121, 8;
	add.s64 	%rd73, %rd1, %rd72;
	ld.global.f64 	%fd139, [%rd73];
	sub.f64 	%fd140, %fd7, %fd139;
	add.f64 	%fd141, %fd137, %fd137;
	sub.f64 	%fd142, %fd141, %fd138;
	mul.f64 	%fd143, %fd137, %fd142;
	div.rn.f64 	%fd144, %fd143, %fd140;
	add.f64 	%fd145, %fd176, %fd144;
	add.s32 	%r98, %r96, %r65;
	mul.wide.u32 	%rd74, %r98, 8;
	add.s64 	%rd75, %rd3, %rd74;
	ld.global.f64 	%fd146, [%rd75];
	add.s32 	%r99, %r97, 1;
	mul.wide.u32 	%rd76, %r99, 8;
	add.s64 	%rd77, %rd3, %rd76;
	ld.global.f64 	%fd147, [%rd77];
	ld.global.f64 	%fd148, [%rd73+8];
	sub.f64 	%fd149, %fd7, %fd148;
	add.f64 	%fd150, %fd146, %fd146;
	sub.f64 	%fd151, %fd150, %fd147;
	mul.f64 	%fd152, %fd146, %fd151;
	div.rn.f64 	%fd153, %fd152, %fd149;
	add.f64 	%fd176, %fd145, %fd153;
	add.s32 	%r121, %r121, 2;
$L__BB4_15:
	setp.eq.s32 	%p10, %r6, 0;
	@%p10 bra 	$L__BB4_17;
	mad.lo.s32 	%r100, %r121, %r65, %r108;
	mul.wide.u32 	%rd78, %r100, 8;
	add.s64 	%rd79, %rd3, %rd78;
	ld.global.f64 	%fd154, [%rd79];
	add.s32 	%r101, %r121, %r23;
	mul.wide.u32 	%rd80, %r101, 8;
	add.s64 	%rd81, %rd3, %rd80;
	ld.global.f64 	%fd155, [%rd81];
	mul.wide.u32 	%rd82, %r121, 8;
	add.s64 	%rd83, %rd1, %rd82;
	ld.global.f64 	%fd156, [%rd83];
	sub.f64 	%fd157, %fd7, %fd156;
	add.f64 	%fd158, %fd154, %fd154;
	sub.f64 	%fd159, %fd158, %fd155;
	mul.f64 	%fd160, %fd154, %fd159;
	div.rn.f64 	%fd161, %fd160, %fd157;
	add.f64 	%fd176, %fd176, %fd161;
$L__BB4_17:
	add.s32 	%r108, %r108, %r18;
	setp.lt.u32 	%p11, %r108, %r65;
	@%p11 bra 	$L__BB4_5;
$L__BB4_18:
	setp.eq.s32 	%p12, %r62, %r107;
	selp.b32 	%r102, 1, 2, %p12;
	cvt.rn.f64.u32 	%fd162, %r102;
	fma.rn.f64 	%fd166, %fd176, %fd162, %fd166;
	add.s32 	%r107, %r107, 1;
	setp.gt.u32 	%p13, %r107, %r62;
	@%p13 bra 	$L__BB4_19;
	bra.uni 	$L__BB4_3;
$L__BB4_19:
	ld.param.u64 	%rd88, [_Z19invokeEnergyAccumIIiiPKdS0_S0_iiPd_param_7];
	cvta.to.global.u64 	%rd84, %rd88;
	mov.u32 	%r103, %ctaid.x;
	mov.u32 	%r104, %ntid.x;
	mov.u32 	%r105, %tid.x;
	mad.lo.s32 	%r106, %r103, %r104, %r105;
	mul.wide.u32 	%rd85, %r106, 8;
	add.s64 	%rd86, %rd84, %rd85;
	ld.global.f64 	%fd163, [%rd86];
	add.f64 	%fd164, %fd166, %fd163;
	st.global.f64 	[%rd86], %fd164;
	ret;

}
	// .globl	_Z23invokeEnergyAccumOpenIIiiPKdS0_S0_S0_iiPd
.visible .entry _Z23invokeEnergyAccumOpenIIiiPKdS0_S0_S0_iiPd(
	.param .u32 _Z23invokeEnergyAccumOpenIIiiPKdS0_S0_S0_iiPd_param_0,
	.param .u32 _Z23invokeEnergyAccumOpenIIiiPKdS0_S0_S0_iiPd_param_1,
	.param .u64 .ptr .align 1 _Z23invokeEnergyAccumOpenIIiiPKdS0_S0_S0_iiPd_param_2,
	.param .u64 .ptr .align 1 _Z23invokeEnergyAccumOpenIIiiPKdS0_S0_S0_iiPd_param_3,
	.param .u64 .ptr .align 1 _Z23invokeEnergyAccumOpenIIiiPKdS0_S0_S0_iiPd_param_4,
	.param .u64 .ptr .align 1 _Z23invokeEnergyAccumOpenIIiiPKdS0_S0_S0_iiPd_param_5,
	.param .u32 _Z23invokeEnergyAccumOpenIIiiPKdS0_S0_S0_iiPd_param_6,
	.param .u32 _Z23invokeEnergyAccumOpenIIiiPKdS0_S0_S0_iiPd_param_7,
	.param .u64 .ptr .align 1 _Z23invokeEnergyAccumOpenIIiiPKdS0_S0_S0_iiPd_param_8
)
{
	.reg .pred 	%p<35>;
	.reg .b32 	%r<230>;
	.reg .b64 	%rd<247>;
	.reg .b64 	%fd<561>;

	ld.param.u32 	%r86, [_Z23invokeEnergyAccumOpenIIiiPKdS0_S0_S0_iiPd_param_0];
	ld.param.u32 	%r87, [_Z23invokeEnergyAccumOpenIIiiPKdS0_S0_S0_iiPd_param_1];
	ld.param.u64 	%rd7, [_Z23invokeEnergyAccumOpenIIiiPKdS0_S0_S0_iiPd_param_2];
	ld.param.u64 	%rd9, [_Z23invokeEnergyAccumOpenIIiiPKdS0_S0_S0_iiPd_param_3];
	ld.param.u64 	%rd10, [_Z23invokeEnergyAccumOpenIIiiPKdS0_S0_S0_iiPd_param_4];
	ld.param.u64 	%rd11, [_Z23invokeEnergyAccumOpenIIiiPKdS0_S0_S0_iiPd_param_5];
	ld.param.u32 	%r88, [_Z23invokeEnergyAccumOpenIIiiPKdS0_S0_S0_iiPd_param_6];
	ld.param.u32 	%r89, [_Z23invokeEnergyAccumOpenIIiiPKdS0_S0_S0_iiPd_param_7];
	cvta.to.global.u64 	%rd1, %rd7;
	cvta.to.global.u64 	%rd2, %rd11;
	cvta.to.global.u64 	%rd3, %rd10;
	cvta.to.global.u64 	%rd4, %rd9;
	setp.gt.u32 	%p1, %r87, %r86;
	mov.f64 	%fd560, 0d0000000000000000;
	@%p1 bra 	$L__BB5_49;
	mul.lo.s32 	%r1, %r89, %r89;
	mul.wide.s32 	%rd12, %r86, 8;
	add.s64 	%rd13, %rd4, %rd12;
	ld.global.f64 	%fd1, [%rd13];
	mov.u32 	%r90, %ctaid.x;
	mov.u32 	%r91, %ntid.x;
	mov.u32 	%r92, %tid.x;
	mad.lo.s32 	%r2, %r90, %r91, %r92;
	setp.ge.u32 	%p2, %r88, %r89;
	mov.u32 	%r93, %nctaid.x;
	mul.lo.s32 	%r3, %r91, %r93;
	@%p2 bra 	$L__BB5_33;
	and.b32  	%r4, %r88, 7;
	sub.s32 	%r129, %r89, %r88;
	and.b32  	%r5, %r129, 7;
	and.b32  	%r6, %r129, 3;
	and.b32  	%r7, %r129, 1;
	and.b32  	%r8, %r88, -8;
	add.s32 	%r9, %r88, 3;
	mad.lo.s32 	%r10, %r89, %r88, %r89;
	shl.b32 	%r11, %r89, 3;
	add.s32 	%r130, %r88, 2;
	mul.lo.s32 	%r12, %r89, %r130;
	add.s32 	%r131, %r88, 4;
	mul.lo.s32 	%r13, %r89, %r131;
	add.s32 	%r132, %r88, 6;
	mul.lo.s32 	%r14, %r89, %r132;
	add.s32 	%r133, %r88, 7;
	mul.lo.s32 	%r15, %r89, %r133;
	and.b32  	%r134, %r129, -8;
	neg.s32 	%r16, %r134;
	mov.f64 	%fd560, 0d0000000000000000;
	mov.u32 	%r203, %r87;
$L__BB5_3:
	ld.param.u64 	%rd245, [_Z23invokeEnergyAccumOpenIIiiPKdS0_S0_S0_iiPd_param_2];
	setp.ge.u32 	%p14, %r2, %r88;
	sub.s32 	%r135, %r203, %r87;
	mul.lo.s32 	%r136, %r1, %r135;
	cvta.to.global.u64 	%rd92, %rd245;
	mul.wide.u32 	%rd93, %r136, 8;
	add.s64 	%rd5, %rd92, %rd93;
	mul.wide.u32 	%rd94, %r203, 8;
	add.s64 	%rd95, %rd4, %rd94;
	ld.global.f64 	%fd217, [%rd95];
	add.f64 	%fd3, %fd1, %fd217;
	mov.f64 	%fd548, 0d0000000000000000;
	@%p14 bra 	$L__BB5_18;
	mov.f64 	%fd548, 0d0000000000000000;
	mov.u32 	%r209, %r2;
$L__BB5_5:
	sub.s32 	%r137, %r88, %r89;
	setp.gt.u32 	%p15, %r137, -8;
	mul.wide.u32 	%rd96, %r209, 8;
	add.s64 	%rd97, %rd3, %rd96;
	ld.global.f64 	%fd220, [%rd97];
	sub.f64 	%fd221, %fd3, %fd220;
	add.s64 	%rd98, %rd2, %rd96;
	ld.global.f64 	%fd222, [%rd98];
	sub.f64 	%fd24, %fd221, %fd222;
	mul.lo.s32 	%r30, %r209, %r89;
	mov.u32 	%r222, %r88;
	@%p15 bra 	$L__BB5_9;
	add.s32 	%r219, %r88, %r30;
	add.s32 	%r218, %r10, %r209;
	add.s32 	%r217, %r12, %r209;
	mad.lo.s32 	%r216, %r89, %r9, %r209;
	add.s32 	%r215, %r13, %r209;
	add.s32 	%r138, %r88, 5;
	mad.lo.s32 	%r214, %r89, %r138, %r209;
	add.s32 	%r213, %r14, %r209;
	add.s32 	%r212, %r15, %r209;
	mad.lo.s32 	%r211, %r89, %r88, %r209;
	mov.u32 	%r210, %r16;
	mov.u32 	%r220, %r9;
$L__BB5_7:
	.pragma "nounroll";
	add.s32 	%r139, %r220, -3;
	mul.wide.u32 	%rd99, %r211, 8;
	add.s64 	%rd100, %rd5, %rd99;
	ld.global.f64 	%fd223, [%rd100];
	mul.wide.u32 	%rd101, %r219, 8;
	add.s64 	%rd102, %rd5, %rd101;
	ld.global.f64 	%fd224, [%rd102];
	mul.wide.u32 	%rd103, %r139, 8;
	add.s64 	%rd104, %rd3, %rd103;
	ld.global.f64 	%fd225, [%rd104];
	sub.f64 	%fd226, %fd24, %fd225;
	mul.f64 	%fd227, %fd223, %fd223;
	mul.f64 	%fd228, %fd223, %fd224;
	sub.f64 	%fd229, %fd227, %fd228;
	fma.rn.f64 	%fd230, %fd224, %fd224, %fd229;
	div.rn.f64 	%fd231, %fd230, %fd226;
	add.f64 	%fd232, %fd548, %fd231;
	mul.wide.u32 	%rd105, %r218, 8;
	add.s64 	%rd106, %rd5, %rd105;
	ld.global.f64 	%fd233, [%rd106];
	add.s32 	%r140, %r219, 1;
	mul.wide.u32 	%rd107, %r140, 8;
	add.s64 	%rd108, %rd5, %rd107;
	ld.global.f64 	%fd234, [%rd108];
	ld.global.f64 	%fd235, [%rd104+8];
	sub.f64 	%fd236, %fd24, %fd235;
	mul.f64 	%fd237, %fd233, %fd233;
	mul.f64 	%fd238, %fd233, %fd234;
	sub.f64 	%fd239, %fd237, %fd238;
	fma.rn.f64 	%fd240, %fd234, %fd234, %fd239;
	div.rn.f64 	%fd241, %fd240, %fd236;
	add.f64 	%fd242, %fd232, %fd241;
	mul.wide.u32 	%rd109, %r217, 8;
	add.s64 	%rd110, %rd5, %rd109;
	ld.global.f64 	%fd243, [%rd110];
	add.s32 	%r141, %r219, 2;
	mul.wide.u32 	%rd111, %r141, 8;
	add.s64 	%rd112, %rd5, %rd111;
	ld.global.f64 	%fd244, [%rd112];
	ld.global.f64 	%fd245, [%rd104+16];
	sub.f64 	%fd246, %fd24, %fd245;
	mul.f64 	%fd247, %fd243, %fd243;
	mul.f64 	%fd248, %fd243, %fd244;
	sub.f64 	%fd249, %fd247, %fd248;
	fma.rn.f64 	%fd250, %fd244, %fd244, %fd249;
	div.rn.f64 	%fd251, %fd250, %fd246;
	add.f64 	%fd252, %fd242, %fd251;
	mul.wide.u32 	%rd113, %r216, 8;
	add.s64 	%rd114, %rd5, %rd113;
	ld.global.f64 	%fd253, [%rd114];
	add.s32 	%r142, %r219, 3;
	mul.wide.u32 	%rd115, %r142, 8;
	add.s64 	%rd116, %rd5, %rd115;
	ld.global.f64 	%fd254, [%rd116];
	ld.global.f64 	%fd255, [%rd104+24];
	sub.f64 	%fd256, %fd24, %fd255;
	mul.f64 	%fd257, %fd253, %fd253;
	mul.f64 	%fd258, %fd253, %fd254;
	sub.f64 	%fd259, %fd257, %fd258;
	fma.rn.f64 	%fd260, %fd254, %fd254, %fd259;
	div.rn.f64 	%fd261, %fd260, %fd256;
	add.f64 	%fd262, %fd252, %fd261;
	mul.wide.u32 	%rd117, %r215, 8;
	add.s64 	%rd118, %rd5, %rd117;
	ld.global.f64 	%fd263, [%rd118];
	add.s32 	%r143, %r219, 4;
	mul.wide.u32 	%rd119, %r143, 8;
	add.s64 	%rd120, %rd5, %rd119;
	ld.global.f64 	%fd264, [%rd120];
	ld.global.f64 	%fd265, [%rd104+32];
	sub.f64 	%fd266, %fd24, %fd265;
	mul.f64 	%fd267, %fd263, %fd263;
	mul.f64 	%fd268, %fd263, %fd264;
	sub.f64 	%fd269, %fd267, %fd268;
	fma.rn.f64 	%fd270, %fd264, %fd264, %fd269;
	div.rn.f64 	%fd271, %fd270, %fd266;
	add.f64 	%fd272, %fd262, %fd271;
	mul.wide.u32 	%rd121, %r214, 8;
	add.s64 	%rd122, %rd5, %rd121;
	ld.global.f64 	%fd273, [%rd122];
	add.s32 	%r144, %r219, 5;
	mul.wide.u32 	%rd123, %r144, 8;
	add.s64 	%rd124, %rd5, %rd123;
	ld.global.f64 	%fd274, [%rd124];
	ld.global.f64 	%fd275, [%rd104+40];
	sub.f64 	%fd276, %fd24, %fd275;
	mul.f64 	%fd277, %fd273, %fd273;
	mul.f64 	%fd278, %fd273, %fd274;
	sub.f64 	%fd279, %fd277, %fd278;
	fma.rn.f64 	%fd280, %fd274, %fd274, %fd279;
	div.rn.f64 	%fd281, %fd280, %fd276;
	add.f64 	%fd282, %fd272, %fd281;
	mul.wide.u32 	%rd125, %r213, 8;
	add.s64 	%rd126, %rd5, %rd125;
	ld.global.f64 	%fd283, [%rd126];
	add.s32 	%r145, %r219, 6;
	mul.wide.u32 	%rd127, %r145, 8;
	add.s64 	%rd128, %rd5, %rd127;
	ld.global.f64 	%fd284, [%rd128];
	ld.global.f64 	%fd285, [%rd104+48];
	sub.f64 	%fd286, %fd24, %fd285;
	mul.f64 	%fd287, %fd283, %fd283;
	mul.f64 	%fd288, %fd283, %fd284;
	sub.f64 	%fd289, %fd287, %fd288;
	fma.rn.f64 	%fd290, %fd284, %fd284, %fd289;
	div.rn.f64 	%fd291, %fd290, %fd286;
	add.f64 	%fd292, %fd282, %fd291;
	mul.wide.u32 	%rd129, %r212, 8;
	add.s64 	%rd130, %rd5, %rd129;
	ld.global.f64 	%fd293, [%rd130];
	add.s32 	%r146, %r219, 7;
	mul.wide.u32 	%rd131, %r146, 8;
	add.s64 	%rd132, %rd5, %rd131;
	ld.global.f64 	%fd294, [%rd132];
	ld.global.f64 	%fd295, [%rd104+56];
	sub.f64 	%fd296, %fd24, %fd295;
	mul.f64 	%fd297, %fd293, %fd293;
	mul.f64 	%fd298, %fd293, %fd294;
	sub.f64 	%fd299, %fd297, %fd298;
	fma.rn.f64 	%fd300, %fd294, %fd294, %fd299;
	div.rn.f64 	%fd301, %fd300, %fd296;
	add.f64 	%fd548, %fd292, %fd301;
	add.s32 	%r220, %r220, 8;
	add.s32 	%r219, %r219, 8;
	add.s32 	%r218, %r218, %r11;
	add.s32 	%r217, %r217, %r11;
	add.s32 	%r216, %r216, %r11;
	add.s32 	%r215, %r215, %r11;
	add.s32 	%r214, %r214, %r11;
	add.s32 	%r213, %r213, %r11;
	add.s32 	%r212, %r212, %r11;
	add.s32 	%r211, %r211, %r11;
	add.s32 	%r210, %r210, 8;
	setp.ne.s32 	%p16, %r210, 0;
	@%p16 bra 	$L__BB5_7;
	add.s32 	%r222, %r220, -3;
$L__BB5_9:
	setp.eq.s32 	%p17, %r5, 0;
	@%p17 bra 	$L__BB5_17;
	add.s32 	%r147, %r5, -1;
	setp.lt.u32 	%p18, %r147, 3;
	@%p18 bra 	$L__BB5_12;
	mad.lo.s32 	%r148, %r222, %r89, %r209;
	mul.wide.u32 	%rd133, %r148, 8;
	add.s64 	%rd134, %rd5, %rd133;
	ld.global.f64 	%fd303, [%rd134];
	add.s32 	%r149, %r222, %r30;
	mul.wide.u32 	%rd135, %r149, 8;
	add.s64 	%rd136, %rd5, %rd135;
	ld.global.f64 	%fd304, [%rd136];
	mul.wide.u32 	%rd137, %r222, 8;
	add.s64 	%rd138, %rd3, %rd137;
	ld.global.f64 	%fd305, [%rd138];
	sub.f64 	%fd306, %fd24, %fd305;
	mul.f64 	%fd307, %fd303, %fd303;
	mul.f64 	%fd308, %fd303, %fd304;
	sub.f64 	%fd309, %fd307, %fd308;
	fma.rn.f64 	%fd310, %fd304, %fd304, %fd309;
	div.rn.f64 	%fd311, %fd310, %fd306;
	add.f64 	%fd312, %fd548, %fd311;
	add.s32 	%r150, %r148, %r89;
	mul.wide.u32 	%rd139, %r150, 8;
	add.s64 	%rd140, %rd5, %rd139;
	ld.global.f64 	%fd313, [%rd140];
	add.s32 	%r151, %r149, 1;
	mul.wide.u32 	%rd141, %r151, 8;
	add.s64 	%rd142, %rd5, %rd141;
	ld.global.f64 	%fd314, [%rd142];
	ld.global.f64 	%fd315, [%rd138+8];
	sub.f64 	%fd316, %fd24, %fd315;
	mul.f64 	%fd317, %fd313, %fd313;
	mul.f64 	%fd318, %fd313, %fd314;
	sub.f64 	%fd319, %fd317, %fd318;
	fma.rn.f64 	%fd320, %fd314, %fd314, %fd319;
	div.rn.f64 	%fd321, %fd320, %fd316;
	add.f64 	%fd322, %fd312, %fd321;
	add.s32 	%r152, %r150, %r89;
	mul.wide.u32 	%rd143, %r152, 8;
	add.s64 	%rd144, %rd5, %rd143;
	ld.global.f64 	%fd323, [%rd144];
	add.s32 	%r153, %r149, 2;
	mul.wide.u32 	%rd145, %r153, 8;
	add.s64 	%rd146, %rd5, %rd145;
	ld.global.f64 	%fd324, [%rd146];
	ld.global.f64 	%fd325, [%rd138+16];
	sub.f64 	%fd326, %fd24, %fd325;
	mul.f64 	%fd327, %fd323, %fd323;
	mul.f64 	%fd328, %fd323, %fd324;
	sub.f64 	%fd329, %fd327, %fd328;
	fma.rn.f64 	%fd330, %fd324, %fd324, %fd329;
	div.rn.f64 	%fd331, %fd330, %fd326;
	add.f64 	%fd332, %fd322, %fd331;
	add.s32 	%r154, %r152, %r89;
	mul.wide.u32 	%rd147, %r154, 8;
	add.s64 	%rd148, %rd5, %rd147;
	ld.global.f64 	%fd333, [%rd148];
	add.s32 	%r155, %r149, 3;
	mul.wide.u32 	%rd149, %r155, 8;
	add.s64 	%rd150, %rd5, %rd149;
	ld.global.f64 	%fd334, [%rd150];
	ld.global.f64 	%fd335, [%rd138+24];
	sub.f64 	%fd336, %fd24, %fd335;
	mul.f64 	%fd337, %fd333, %fd333;
	mul.f64 	%fd338, %fd333, %fd334;
	sub.f64 	%fd339, %fd337, %fd338;
	fma.rn.f64 	%fd340, %fd334, %fd334, %fd339;
	div.rn.f64 	%fd341, %fd340, %fd336;
	add.f64 	%fd548, %fd332, %fd341;
	add.s32 	%r222, %r222, 4;
$L__BB5_12:
	setp.eq.s32 	%p19, %r6, 0;
	@%p19 bra 	$L__BB5_17;
	setp.eq.s32 	%p20, %r6, 1;
	@%p20 bra 	$L__BB5_15;
	mad.lo.s32 	%r156, %r222, %r89, %r209;
	mul.wide.u32 	%rd151, %r156, 8;
	add.s64 	%rd152, %rd5, %rd151;
	ld.global.f64 	%fd343, [%rd152];
	add.s32 	%r157, %r222, %r30;
	mul.wide.u32 	%rd153, %r157, 8;
	add.s64 	%rd154, %rd5, %rd153;
	ld.global.f64 	%fd344, [%rd154];
	mul.wide.u32 	%rd155, %r222, 8;
	add.s64 	%rd156, %rd3, %rd155;
	ld.global.f64 	%fd345, [%rd156];
	sub.f64 	%fd346, %fd24, %fd345;
	mul.f64 	%fd347, %fd343, %fd343;
	mul.f64 	%fd348, %fd343, %fd344;
	sub.f64 	%fd349, %fd347, %fd348;
	fma.rn.f64 	%fd350, %fd344, %fd344, %fd349;
	div.rn.f64 	%fd351, %fd350, %fd346;
	add.f64 	%fd352, %fd548, %fd351;
	add.s32 	%r158, %r156, %r89;
	mul.wide.u32 	%rd157, %r158, 8;
	add.s64 	%rd158, %rd5, %rd157;
	ld.global.f64 	%fd353, [%rd158];
	add.s32 	%r159, %r157, 1;
	mul.wide.u32 	%rd159, %r159, 8;
	add.s64 	%rd160, %rd5, %rd159;
	ld.global.f64 	%fd354, [%rd160];
	ld.global.f64 	%fd355, [%rd156+8];
	sub.f64 	%fd356, %fd24, %fd355;
	mul.f64 	%fd357, %fd353, %fd353;
	mul.f64 	%fd358, %fd353, %fd354;
	sub.f64 	%fd359, %fd357, %fd358;
	fma.rn.f64 	%fd360, %fd354, %fd354, %fd359;
	div.rn.f64 	%fd361, %fd360, %fd356;
	add.f64 	%fd548, %fd352, %fd361;
	add.s32 	%r222, %r222, 2;
$L__BB5_15:
	setp.eq.s32 	%p21, %r7, 0;
	@%p21 bra 	$L__BB5_17;
	mad.lo.s32 	%r160, %r222, %r89, %r209;
	mul.wide.u32 	%rd161, %r160, 8;
	add.s64 	%rd162, %rd5, %rd161;
	ld.global.f64 	%fd362, [%rd162];
	add.s32 	%r161, %r222, %r30;
	mul.wide.u32 	%rd163, %r161, 8;
	add.s64 	%rd164, %rd5, %rd163;
	ld.global.f64 	%fd363, [%rd164];
	mul.wide.u32 	%rd165, %r222, 8;
	add.s64 	%rd166, %rd3, %rd165;
	ld.global.f64 	%fd364, [%rd166];
	sub.f64 	%fd365, %fd24, %fd364;
	mul.f64 	%fd366, %fd362, %fd362;
	mul.f64 	%fd367, %fd362, %fd363;
	sub.f64 	%fd368, %fd366, %fd367;
	fma.rn.f64 	%fd369, %fd363, %fd363, %fd368;
	div.rn.f64 	%fd370, %fd369, %fd365;
	add.f64 	%fd548, %fd548, %fd370;
$L__BB5_17:
	add.s32 	%r209, %r209, %r3;
	setp.lt.u32 	%p22, %r209, %r88;
	@%p22 bra 	$L__BB5_5;
$L__BB5_18:
	setp.ge.u32 	%p23, %r2, %r88;
	setp.eq.s32 	%p24, %r86, %r203;
	selp.b32 	%r162, 1, 2, %p24;
	cvt.rn.f64.u32 	%fd5, %r162;
	fma.rn.f64 	%fd6, %fd548, %fd5, %fd560;
	mov.f64 	%fd538, 0d0000000000000000;
	@%p23 bra 	$L__BB5_32;
	mov.f64 	%fd538, 0d0000000000000000;
	mov.u32 	%r204, %r2;
$L__BB5_20:
	add.s32 	%r164, %r88, -1;
	setp.lt.u32 	%p25, %r164, 7;
	mul.wide.u32 	%rd167, %r204, 8;
	add.s64 	%rd168, %rd3, %rd167;
	ld.global.f64 	%fd374, [%rd168];
	sub.f64 	%fd375, %fd3, %fd374;
	add.s64 	%rd169, %rd2, %rd167;
	ld.global.f64 	%fd376, [%rd169];
	sub.f64 	%fd8, %fd375, %fd376;
	mul.lo.s32 	%r19, %r204, %r89;
	mov.b32 	%r207, 0;
	@%p25 bra 	$L__BB5_23;
	mov.b32 	%r205, 0;
$L__BB5_22:
	.pragma "nounroll";
	mad.lo.s32 	%r166, %r205, %r89, %r204;
	mul.wide.u32 	%rd170, %r166, 8;
	add.s64 	%rd171, %rd5, %rd170;
	ld.global.f64 	%fd377, [%rd171];
	add.s32 	%r167, %r205, %r19;
	mul.wide.u32 	%rd172, %r167, 8;
	add.s64 	%rd173, %rd5, %rd172;
	ld.global.f64 	%fd378, [%rd173];
	mul.wide.u32 	%rd174, %r205, 8;
	add.s64 	%rd175, %rd3, %rd174;
	ld.global.f64 	%fd379, [%rd175];
	sub.f64 	%fd380, %fd8, %fd379;
	add.s64 	%rd176, %rd2, %rd174;
	ld.global.f64 	%fd381, [%rd176];
	sub.f64 	%fd382, %fd380, %fd381;
	sub.f64 	%fd383, %fd377, %fd378;
	mul.f64 	%fd384, %fd383, %fd383;
	div.rn.f64 	%fd385, %fd384, %fd382;
	add.f64 	%fd386, %fd538, %fd385;
	add.s32 	%r168, %r166, %r89;
	mul.wide.u32 	%rd177, %r168, 8;
	add.s64 	%rd178, %rd5, %rd177;
	ld.global.f64 	%fd387, [%rd178];
	add.s32 	%r169, %r167, 1;
	mul.wide.u32 	%rd179, %r169, 8;
	add.s64 	%rd180, %rd5, %rd179;
	ld.global.f64 	%fd388, [%rd180];
	ld.global.f64 	%fd389, [%rd175+8];
	sub.f64 	%fd390, %fd8, %fd389;
	ld.global.f64 	%fd391, [%rd176+8];
	sub.f64 	%fd392, %fd390, %fd391;
	sub.f64 	%fd393, %fd387, %fd388;
	mul.f64 	%fd394, %fd393, %fd393;
	div.rn.f64 	%fd395, %fd394, %fd392;
	add.f64 	%fd396, %fd386, %fd395;
	add.s32 	%r170, %r168, %r89;
	mul.wide.u32 	%rd181, %r170, 8;
	add.s64 	%rd182, %rd5, %rd181;
	ld.global.f64 	%fd397, [%rd182];
	add.s32 	%r171, %r167, 2;
	mul.wide.u32 	%rd183, %r171, 8;
	add.s64 	%rd184, %rd5, %rd183;
	ld.global.f64 	%fd398, [%rd184];
	ld.global.f64 	%fd399, [%rd175+16];
	sub.f64 	%fd400, %fd8, %fd399;
	ld.global.f64 	%fd401, [%rd176+16];
	sub.f64 	%fd402, %fd400, %fd401;
	sub.f64 	%fd403, %fd397, %fd398;
	mul.f64 	%fd404, %fd403, %fd403;
	div.rn.f64 	%fd405, %fd404, %fd402;
	add.f64 	%fd406, %fd396, %fd405;
	add.s32 	%r172, %r170, %r89;
	mul.wide.u32 	%rd185, %r172, 8;
	add.s64 	%rd186, %rd5, %rd185;
	ld.global.f64 	%fd407, [%rd186];
	add.s32 	%r173, %r167, 3;
	mul.wide.u32 	%rd187, %r173, 8;
	add.s64 	%rd188, %rd5, %rd187;
	ld.global.f64 	%fd408, [%rd188];
	ld.global.f64 	%fd409, [%rd175+24];
	sub.f64 	%fd410, %fd8, %fd409;
	ld.global.f64 	%fd411, [%rd176+24];
	sub.f64 	%fd412, %fd410, %fd411;
	sub.f64 	%fd413, %fd407, %fd408;
	mul.f64 	%fd414, %fd413, %fd413;
	div.rn.f64 	%fd415, %fd414, %fd412;
	add.f64 	%fd416, %fd406, %fd415;
	add.s32 	%r174, %r172, %r89;
	mul.wide.u32 	%rd189, %r174, 8;
	add.s64 	%rd190, %rd5, %rd189;
	ld.global.f64 	%fd417, [%rd190];
	add.s32 	%r175, %r167, 4;
	mul.wide.u32 	%rd191, %r175, 8;
	add.s64 	%rd192, %rd5, %rd191;
	ld.global.f64 	%fd418, [%rd192];
	ld.global.f64 	%fd419, [%rd175+32];
	sub.f64 	%fd420, %fd8, %fd419;
	ld.global.f64 	%fd421, [%rd176+32];
	sub.f64 	%fd422, %fd420, %fd421;
	sub.f64 	%fd423, %fd417, %fd418;
	mul.f64 	%fd424, %fd423, %fd423;
	div.rn.f64 	%fd425, %fd424, %fd422;
	add.f64 	%fd426, %fd416, %fd425;
	add.s32 	%r176, %r174, %r89;
	mul.wide.u32 	%rd193, %r176, 8;
	add.s64 	%rd194, %rd5, %rd193;
	ld.global.f64 	%fd427, [%rd194];
	add.s32 	%r177, %r167, 5;
	mul.wide.u32 	%rd195, %r177, 8;
	add.s64 	%rd196, %rd5, %rd195;
	ld.global.f64 	%fd428, [%rd196];
	ld.global.f64 	%fd429, [%rd175+40];
	sub.f64 	%fd430, %fd8, %fd429;
	ld.global.f64 	%fd431, [%rd176+40];
	sub.f64 	%fd432, %fd430, %fd431;
	sub.f64 	%fd433, %fd427, %fd428;
	mul.f64 	%fd434, %fd433, %fd433;
	div.rn.f64 	%fd435, %fd434, %fd432;
	add.f64 	%fd436, %fd426, %fd435;
	add.s32 	%r178, %r176, %r89;
	mul.wide.u32 	%rd197, %r178, 8;
	add.s64 	%rd198, %rd5, %rd197;
	ld.global.f64 	%fd437, [%rd198];
	add.s32 	%r179, %r167, 6;
	mul.wide.u32 	%rd199, %r179, 8;
	add.s64 	%rd200, %rd5, %rd199;
	ld.global.f64 	%fd438, [%rd200];
	ld.global.f64 	%fd439, [%rd175+48];
	sub.f64 	%fd440, %fd8, %fd439;
	ld.global.f64 	%fd441, [%rd176+48];
	sub.f64 	%fd442, %fd440, %fd441;
	sub.f64 	%fd443, %fd437, %fd438;
	mul.f64 	%fd444, %fd443, %fd443;
	div.rn.f64 	%fd445, %fd444, %fd442;
	add.f64 	%fd446, %fd436, %fd445;
	add.s32 	%r180, %r178, %r89;
	mul.wide.u32 	%rd201, %r180, 8;
	add.s64 	%rd202, %rd5, %rd201;
	ld.global.f64 	%fd447, [%rd202];
	add.s32 	%r181, %r167, 7;
	mul.wide.u32 	%rd203, %r181, 8;
	add.s64 	%rd204, %rd5, %rd203;
	ld.global.f64 	%fd448, [%rd204];
	ld.global.f64 	%fd449, [%rd175+56];
	sub.f64 	%fd450, %fd8, %fd449;
	ld.global.f64 	%fd451, [%rd176+56];
	sub.f64 	%fd452, %fd450, %fd451;
	sub.f64 	%fd453, %fd447, %fd448;
	mul.f64 	%fd454, %fd453, %fd453;
	div.rn.f64 	%fd455, %fd454, %fd452;
	add.f64 	%fd538, %fd446, %fd455;
	add.s32 	%r205, %r205, 8;
	setp.ne.s32 	%p26, %r205, %r8;
	mov.u32 	%r207, %r8;
	@%p26 bra 	$L__BB5_22;
$L__BB5_23:
	setp.eq.s32 	%p27, %r4, 0;
	@%p27 bra 	$L__BB5_31;
	add.s32 	%r182, %r4, -1;
	setp.lt.u32 	%p28, %r182, 3;
	@%p28 bra 	$L__BB5_26;
	mad.lo.s32 	%r183, %r207, %r89, %r204;
	mul.wide.u32 	%rd205, %r183, 8;
	add.s64 	%rd206, %rd5, %rd205;
	ld.global.f64 	%fd457, [%rd206];
	add.s32 	%r184, %r207, %r19;
	mul.wide.u32 	%rd207, %r184, 8;
	add.s64 	%rd208, %rd5, %rd207;
	ld.global.f64 	%fd458, [%rd208];
	mul.wide.u32 	%rd209, %r207, 8;
	add.s64 	%rd210, %rd3, %rd209;
	ld.global.f64 	%fd459, [%rd210];
	sub.f64 	%fd460, %fd8, %fd459;
	add.s64 	%rd211, %rd2, %rd209;
	ld.global.f64 	%fd461, [%rd211];
	sub.f64 	%fd462, %fd460, %fd461;
	sub.f64 	%fd463, %fd457, %fd458;
	mul.f64 	%fd464, %fd463, %fd463;
	div.rn.f64 	%fd465, %fd464, %fd462;
	add.f64 	%fd466, %fd538, %fd465;
	add.s32 	%r185, %r183, %r89;
	mul.wide.u32 	%rd212, %r185, 8;
	add.s64 	%rd213, %rd5, %rd212;
	ld.global.f64 	%fd467, [%rd213];
	add.s32 	%r186, %r184, 1;
	mul.wide.u32 	%rd214, %r186, 8;
	add.s64 	%rd215, %rd5, %rd214;
	ld.global.f64 	%fd468, [%rd215];
	ld.global.f64 	%fd469, [%rd210+8];
	sub.f64 	%fd470, %fd8, %fd469;
	ld.global.f64 	%fd471, [%rd211+8];
	sub.f64 	%fd472, %fd470, %fd471;
	sub.f64 	%fd473, %fd467, %fd468;
	mul.f64 	%fd474, %fd473, %fd473;
	div.rn.f64 	%fd475, %fd474, %fd472;
	add.f64 	%fd476, %fd466, %fd475;
	add.s32 	%r187, %r185, %r89;
	mul.wide.u32 	%rd216, %r187, 8;
	add.s64 	%rd217, %rd5, %rd216;
	ld.global.f64 	%fd477, [%rd217];
	add.s32 	%r188, %r184, 2;
	mul.wide.u32 	%rd218, %r188, 8;
	add.s64 	%rd219, %rd5, %rd218;
	ld.global.f64 	%fd478, [%rd219];
	ld.global.f64 	%fd479, [%rd210+16];
	sub.f64 	%fd480, %fd8, %fd479;
	ld.global.f64 	%fd481, [%rd211+16];
	sub.f64 	%fd482, %fd480, %fd481;
	sub.f64 	%fd483, %fd477, %fd478;
	mul.f64 	%fd484, %fd483, %fd483;
	div.rn.f64 	%fd485, %fd484, %fd482;
	add.f64 	%fd486, %fd476, %fd485;
	add.s32 	%r189, %r187, %r89;
	mul.wide.u32 	%rd220, %r189, 8;
	add.s64 	%rd221, %rd5, %rd220;
	ld.global.f64 	%fd487, [%rd221];
	add.s32 	%r190, %r184, 3;
	mul.wide.u32 	%rd222, %r190, 8;
	add.s64 	%rd223, %rd5, %rd222;
	ld.global.f64 	%fd488, [%rd223];
	ld.global.f64 	%fd489, [%rd210+24];
	sub.f64 	%fd490, %fd8, %fd489;
	ld.global.f64 	%fd491, [%rd211+24];
	sub.f64 	%fd492, %fd490, %fd491;
	sub.f64 	%fd493, %fd487, %fd488;
	mul.f64 	%fd494, %fd493, %fd493;
	div.rn.f64 	%fd495, %fd494, %fd492;
	add.f64 	%fd538, %fd486, %fd495;
	add.s32 	%r207, %r207, 4;
$L__BB5_26:
	and.b32  	%r191, %r88, 3;
	setp.eq.s32 	%p29, %r191, 0;
	@%p29 bra 	$L__BB5_31;
	setp.eq.s32 	%p30, %r191, 1;
	@%p30 bra 	$L__BB5_29;
	mad.lo.s32 	%r192, %r207, %r89, %r204;
	mul.wide.u32 	%rd224, %r192, 8;
	add.s64 	%rd225, %rd5, %rd224;
	ld.global.f64 	%fd497, [%rd225];
	add.s32 	%r193, %r207, %r19;
	mul.wide.u32 	%rd226, %r193, 8;
	add.s64 	%rd227, %rd5, %rd226;
	ld.global.f64 	%fd498, [%rd227];
	mul.wide.u32 	%rd228, %r207, 8;
	add.s64 	%rd229, %rd3, %rd228;
	ld.global.f64 	%fd499, [%rd229];
	sub.f64 	%fd500, %fd8, %fd499;
	add.s64 	%rd230, %rd2, %rd228;
	ld.global.f64 	%fd501, [%rd230];
	sub.f64 	%fd502, %fd500, %fd501;
	sub.f64 	%fd503, %fd497, %fd498;
	mul.f64 	%fd504, %fd503, %fd503;
	div.rn.f64 	%fd505, %fd504, %fd502;
	add.f64 	%fd506, %fd538, %fd505;
	add.s32 	%r194, %r192, %r89;
	mul.wide.u32 	%rd231, %r194, 8;
	add.s64 	%rd232, %rd5, %rd231;
	ld.global.f64 	%fd507, [%rd232];
	add.s32 	%r195, %r193, 1;
	mul.wide.u32 	%rd233, %r195, 8;
	add.s64 	%rd234, %rd5, %rd233;
	ld.global.f64 	%fd508, [%rd234];
	ld.global.f64 	%fd509, [%rd229+8];
	sub.f64 	%fd510, %fd8, %fd509;
	ld.global.f64 	%fd511, [%rd230+8];
	sub.f64 	%fd512, %fd510, %fd511;
	sub.f64 	%fd513, %fd507, %fd508;
	mul.f64 	%fd514, %fd513, %fd513;
	div.rn.f64 	%fd515, %fd514, %fd512;
	add.f64 	%fd538, %fd506, %fd515;
	add.s32 	%r207, %r207, 2;
$L__BB5_29:
	and.b32  	%r196, %r88, 1;
	setp.eq.b32 	%p31, %r196, 1;
	not.pred 	%p32, %p31;
	@%p32 bra 	$L__BB5_31;
	mad.lo.s32 	%r197, %r207, %r89, %r204;
	mul.wide.u32 	%rd235, %r197, 8;
	add.s64 	%rd236, %rd5, %rd235;
	ld.global.f64 	%fd516, [%rd236];
	add.s32 	%r198, %r207, %r19;
	mul.wide.u32 	%rd237, %r198, 8;
	add.s64 	%rd238, %rd5, %rd237;
	ld.global.f64 	%fd517, [%rd238];
	mul.wide.u32 	%rd239, %r207, 8;
	add.s64 	%rd240, %rd3, %rd239;
	ld.global.f64 	%fd518, [%rd240];
	sub.f64 	%fd519, %fd8, %fd518;
	add.s64 	%rd241, %rd2, %rd239;
	ld.global.f64 	%fd520, [%rd241];
	sub.f64 	%fd521, %fd519, %fd520;
	sub.f64 	%fd522, %fd516, %fd517;
	mul.f64 	%fd523, %fd522, %fd522;
	div.rn.f64 	%fd524, %fd523, %fd521;
	add.f64 	%fd538, %fd538, %fd524;
$L__BB5_31:
	add.s32 	%r204, %r204, %r3;
	setp.lt.u32 	%p33, %r204, %r88;
	@%p33 bra 	$L__BB5_20;
$L__BB5_32:
	mul.f64 	%fd525, %fd538, %fd5;
	fma.rn.f64 	%fd560, %fd525, 0d3FD0000000000000, %fd6;
	add.s32 	%r203, %r203, 1;
	setp.gt.u32 	%p34, %r203, %r86;
	@%p34 bra 	$L__BB5_49;
	bra.uni 	$L__BB5_3;
$L__BB5_33:
	and.b32  	%r69, %r88, 7;
	add.s32 	%r70, %r69, -1;
	and.b32  	%r71, %r88, 3;
	and.b32  	%r72, %r88, -8;
	and.b32  	%r73, %r88, 1;
	mov.f64 	%fd560, 0d0000000000000000;
	mov.u32 	%r224, %r87;
$L__BB5_34:
	setp.ge.u32 	%p3, %r2, %r88;
	mov.f64 	%fd558, 0d0000000000000000;
	@%p3 bra 	$L__BB5_48;
	sub.s32 	%r94, %r224, %r87;
	mul.lo.s32 	%r95, %r1, %r94;
	mul.wide.u32 	%rd14, %r95, 8;
	add.s64 	%rd6, %rd1, %rd14;
	mul.wide.u32 	%rd15, %r224, 8;
	add.s64 	%rd16, %rd4, %rd15;
	ld.global.f64 	%fd60, [%rd16];
	add.f64 	%fd38, %fd1, %fd60;
	mov.f64 	%fd558, 0d0000000000000000;
	mov.u32 	%r225, %r2;
$L__BB5_36:
	setp.lt.u32 	%p4, %r88, 8;
	mul.wide.u32 	%rd17, %r225, 8;
	add.s64 	%rd18, %rd3, %rd17;
	ld.global.f64 	%fd62, [%rd18];
	sub.f64 	%fd63, %fd38, %fd62;
	add.s64 	%rd19, %rd2, %rd17;
	ld.global.f64 	%fd64, [%rd19];
	sub.f64 	%fd40, %fd63, %fd64;
	mul.lo.s32 	%r76, %r225, %r89;
	mov.b32 	%r228, 0;
	@%p4 bra 	$L__BB5_39;
	mov.b32 	%r226, 0;
$L__BB5_38:
	.pragma "nounroll";
	mad.lo.s32 	%r98, %r226, %r89, %r225;
	mul.wide.u32 	%rd20, %r98, 8;
	add.s64 	%rd21, %rd6, %rd20;
	ld.global.f64 	%fd65, [%rd21];
	add.s32 	%r99, %r226, %r76;
	mul.wide.u32 	%rd22, %r99, 8;
	add.s64 	%rd23, %rd6, %rd22;
	ld.global.f64 	%fd66, [%rd23];
	mul.wide.u32 	%rd24, %r226, 8;
	add.s64 	%rd25, %rd3, %rd24;
	ld.global.f64 	%fd67, [%rd25];
	sub.f64 	%fd68, %fd40, %fd67;
	add.s64 	%rd26, %rd2, %rd24;
	ld.global.f64 	%fd69, [%rd26];
	sub.f64 	%fd70, %fd68, %fd69;
	sub.f64 	%fd71, %fd65, %fd66;
	mul.f64 	%fd72, %fd71, %fd71;
	div.rn.f64 	%fd73, %fd72, %fd70;
	add.f64 	%fd74, %fd558, %fd73;
	add.s32 	%r100, %r98, %r89;
	mul.wide.u32 	%rd27, %r100, 8;
	add.s64 	%rd28, %rd6, %rd27;
	ld.global.f64 	%fd75, [%rd28];
	add.s32 	%r101, %r99, 1;
	mul.wide.u32 	%rd29, %r101, 8;
	add.s64 	%rd30, %rd6, %rd29;
	ld.global.f64 	%fd76, [%rd30];
	ld.global.f64 	%fd77, [%rd25+8];
	sub.f64 	%fd78, %fd40, %fd77;
	ld.global.f64 	%fd79, [%rd26+8];
	sub.f64 	%fd80, %fd78, %fd79;
	sub.f64 	%fd81, %fd75, %fd76;
	mul.f64 	%fd82, %fd81, %fd81;
	div.rn.f64 	%fd83, %fd82, %fd80;
	add.f64 	%fd84, %fd74, %fd83;
	add.s32 	%r102, %r100, %r89;
	mul.wide.u32 	%rd31, %r102, 8;
	add.s64 	%rd32, %rd6, %rd31;
	ld.global.f64 	%fd85, [%rd32];
	add.s32 	%r103, %r99, 2;
	mul.wide.u32 	%rd33, %r103, 8;
	add.s64 	%rd34, %rd6, %rd33;
	ld.global.f64 	%fd86, [%rd34];
	ld.global.f64 	%fd87, [%rd25+16];
	sub.f64 	%fd88, %fd40, %fd87;
	ld.global.f64 	%fd89, [%rd26+16];
	sub.f64 	%fd90, %fd88, %fd89;
	sub.f64 	%fd91, %fd85, %fd86;
	mul.f64 	%fd92, %fd91, %fd91;
	div.rn.f64 	%fd93, %fd92, %fd90;
	add.f64 	%fd94, %fd84, %fd93;
	add.s32 	%r104, %r102, %r89;
	mul.wide.u32 	%rd35, %r104, 8;
	add.s64 	%rd36, %rd6, %rd35;
	ld.global.f64 	%fd95, [%rd36];
	add.s32 	%r105, %r99, 3;
	mul.wide.u32 	%rd37, %r105, 8;
	add.s64 	%rd38, %rd6, %rd37;
	ld.global.f64 	%fd96, [%rd38];
	ld.global.f64 	%fd97, [%rd25+24];
	sub.f64 	%fd98, %fd40, %fd97;
	ld.global.f64 	%fd99, [%rd26+24];
	sub.f64 	%fd100, %fd98, %fd99;
	sub.f64 	%fd101, %fd95, %fd96;
	mul.f64 	%fd102, %fd101, %fd101;
	div.rn.f64 	%fd103, %fd102, %fd100;
	add.f64 	%fd104, %fd94, %fd103;
	add.s32 	%r106, %r104, %r89;
	mul.wide.u32 	%rd39, %r106, 8;
	add.s64 	%rd40, %rd6, %rd39;
	ld.global.f64 	%fd105, [%rd40];
	add.s32 	%r107, %r99, 4;
	mul.wide.u32 	%rd41, %r107, 8;
	add.s64 	%rd42, %rd6, %rd41;
	ld.global.f64 	%fd106, [%rd42];
	ld.global.f64 	%fd107, [%rd25+32];
	sub.f64 	%fd108, %fd40, %fd107;
	ld.global.f64 	%fd109, [%rd26+32];
	sub.f64 	%fd110, %fd108, %fd109;
	sub.f64 	%fd111, %fd105, %fd106;
	mul.f64 	%fd112, %fd111, %fd111;
	div.rn.f64 	%fd113, %fd112, %fd110;
	add.f64 	%fd114, %fd104, %fd113;
	add.s32 	%r108, %r106, %r89;
	mul.wide.u32 	%rd43, %r108, 8;
	add.s64 	%rd44, %rd6, %rd43;
	ld.global.f64 	%fd115, [%rd44];
	add.s32 	%r109, %r99, 5;
	mul.wide.u32 	%rd45, %r109, 8;
	add.s64 	%rd46, %rd6, %rd45;
	ld.global.f64 	%fd116, [%rd46];
	ld.global.f64 	%fd117, [%rd25+40];
	sub.f64 	%fd118, %fd40, %fd117;
	ld.global.f64 	%fd119, [%rd26+40];
	sub.f64 	%fd120, %fd118, %fd119;
	sub.f64 	%fd121, %fd115, %fd116;
	mul.f64 	%fd122, %fd121, %fd121;
	div.rn.f64 	%fd123, %fd122, %fd120;
	add.f64 	%fd124, %fd114, %fd123;
	add.s32 	%r110, %r108, %r89;
	mul.wide.u32 	%rd47, %r110, 8;
	add.s64 	%rd48, %rd6, %rd47;
	ld.global.f64 	%fd125, [%rd48];
	add.s32 	%r111, %r99, 6;
	mul.wide.u32 	%rd49, %r111, 8;
	add.s64 	%rd50, %rd6, %rd49;
	ld.global.f64 	%fd126, [%rd50];
	ld.global.f64 	%fd127, [%rd25+48];
	sub.f64 	%fd128, %fd40, %fd127;
	ld.global.f64 	%fd129, [%rd26+48];
	sub.f64 	%fd130, %fd128, %fd129;
	sub.f64 	%fd131, %fd125, %fd126;
	mul.f64 	%fd132, %fd131, %fd131;
	div.rn.f64 	%fd133, %fd132, %fd130;
	add.f64 	%fd134, %fd124, %fd133;
	add.s32 	%r112, %r110, %r89;
	mul.wide.u32 	%rd51, %r112, 8;
	add.s64 	%rd52, %rd6, %rd51;
	ld.global.f64 	%fd135, [%rd52];
	add.s32 	%r113, %r99, 7;
	mul.wide.u32 	%rd53, %r113, 8;
	add.s64 	%rd54, %rd6, %rd53;
	ld.global.f64 	%fd136, [%rd54];
	ld.global.f64 	%fd137, [%rd25+56];
	sub.f64 	%fd138, %fd40, %fd137;
	ld.global.f64 	%fd139, [%rd26+56];
	sub.f64 	%fd140, %fd138, %fd139;
	sub.f64 	%fd141, %fd135, %fd136;
	mul.f64 	%fd142, %fd141, %fd141;
	div.rn.f64 	%fd143, %fd142, %fd140;
	add.f64 	%fd558, %fd134, %fd143;
	add.s32 	%r226, %r226, 8;
	setp.ne.s32 	%p5, %r226, %r72;
	mov.u32 	%r228, %r72;
	@%p5 bra 	$L__BB5_38;
$L__BB5_39:
	setp.eq.s32 	%p6, %r69, 0;
	@%p6 bra 	$L__BB5_47;
	setp.lt.u32 	%p7, %r70, 3;
	@%p7 bra 	$L__BB5_42;
	mad.lo.s32 	%r114, %r228, %r89, %r225;
	mul.wide.u32 	%rd55, %r114, 8;
	add.s64 	%rd56, %rd6, %rd55;
	ld.global.f64 	%fd145, [%rd56];
	add.s32 	%r115, %r228, %r76;
	mul.wide.u32 	%rd57, %r115, 8;
	add.s64 	%rd58, %rd6, %rd57;
	ld.global.f64 	%fd146, [%rd58];
	mul.wide.u32 	%rd59, %r228, 8;
	add.s64 	%rd60, %rd3, %rd59;
	ld.global.f64 	%fd147, [%rd60];
	sub.f64 	%fd148, %fd40, %fd147;
	add.s64 	%rd61, %rd2, %rd59;
	ld.global.f64 	%fd149, [%rd61];
	sub.f64 	%fd150, %fd148, %fd149;
	sub.f64 	%fd151, %fd145, %fd146;
	mul.f64 	%fd152, %fd151, %fd151;
	div.rn.f64 	%fd153, %fd152, %fd150;
	add.f64 	%fd154, %fd558, %fd153;
	add.s32 	%r116, %r114, %r89;
	mul.wide.u32 	%rd62, %r116, 8;
	add.s64 	%rd63, %rd6, %rd62;
	ld.global.f64 	%fd155, [%rd63];
	add.s32 	%r117, %r115, 1;
	mul.wide.u32 	%rd64, %r117, 8;
	add.s64 	%rd65, %rd6, %rd64;
	ld.global.f64 	%fd156, [%rd65];
	ld.global.f64 	%fd157, [%rd60+8];
	sub.f64 	%fd158, %fd40, %fd157;
	ld.global.f64 	%fd159, [%rd61+8];
	sub.f64 	%fd160, %fd158, %fd159;
	sub.f64 	%fd161, %fd155, %fd156;
	mul.f64 	%fd162, %fd161, %fd161;
	div.rn.f64 	%fd163, %fd162, %fd160;
	add.f64 	%fd164, %fd154, %fd163;
	add.s32 	%r118, %r116, %r89;
	mul.wide.u32 	%rd66, %r118, 8;
	add.s64 	%rd67, %rd6, %rd66;
	ld.global.f64 	%fd165, [%rd67];
	add.s32 	%r119, %r115, 2;
	mul.wide.u32 	%rd68, %r119, 8;
	add.s64 	%rd69, %rd6, %rd68;
	ld.global.f64 	%fd166, [%rd69];
	ld.global.f64 	%fd167, [%rd60+16];
	sub.f64 	%fd168, %fd40, %fd167;
	ld.global.f64 	%fd169, [%rd61+16];
	sub.f64 	%fd170, %fd168, %fd169;
	sub.f64 	%fd171, %fd165, %fd166;
	mul.f64 	%fd172, %fd171, %fd171;
	div.rn.f64 	%fd173, %fd172, %fd170;
	add.f64 	%fd174, %fd164, %fd173;
	add.s32 	%r120, %r118, %r89;
	mul.wide.u32 	%rd70, %r120, 8;
	add.s64 	%rd71, %rd6, %rd70;
	ld.global.f64 	%fd175, [%rd71];
	add.s32 	%r121, %r115, 3;
	mul.wide.u32 	%rd72, %r121, 8;
	add.s64 	%rd73, %rd6, %rd72;
	ld.global.f64 	%fd176, [%rd73];
	ld.global.f64 	%fd177, [%rd60+24];
	sub.f64 	%fd178, %fd40, %fd177;
	ld.global.f64 	%fd179, [%rd61+24];
	sub.f64 	%fd180, %fd178, %fd179;
	sub.f64 	%fd181, %fd175, %fd176;
	mul.f64 	%fd182, %fd181, %fd181;
	div.rn.f64 	%fd183, %fd182, %fd180;
	add.f64 	%fd558, %fd174, %fd183;
	add.s32 	%r228, %r228, 4;
$L__BB5_42:
	setp.eq.s32 	%p8, %r71, 0;
	@%p8 bra 	$L__BB5_47;
	setp.eq.s32 	%p9, %r71, 1;
	@%p9 bra 	$L__BB5_45;
	mad.lo.s32 	%r122, %r228, %r89, %r225;
	mul.wide.u32 	%rd74, %r122, 8;
	add.s64 	%rd75, %rd6, %rd74;
	ld.global.f64 	%fd185, [%rd75];
	add.s32 	%r123, %r228, %r76;
	mul.wide.u32 	%rd76, %r123, 8;
	add.s64 	%rd77, %rd6, %rd76;
	ld.global.f64 	%fd186, [%rd77];
	mul.wide.u32 	%rd78, %r228, 8;
	add.s64 	%rd79, %rd3, %rd78;
	ld.global.f64 	%fd187, [%rd79];
	sub.f64 	%fd188, %fd40, %fd187;
	add.s64 	%rd80, %rd2, %rd78;
	ld.global.f64 	%fd189, [%rd80];
	sub.f64 	%fd190, %fd188, %fd189;
	sub.f64 	%fd191, %fd185, %fd186;
	mul.f64 	%fd192, %fd191, %fd191;
	div.rn.f64 	%fd193, %fd192, %fd190;
	add.f64 	%fd194, %fd558, %fd193;
	add.s32 	%r124, %r122, %r89;
	mul.wide.u32 	%rd81, %r124, 8;
	add.s64 	%rd82, %rd6, %rd81;
	ld.global.f64 	%fd195, [%rd82];
	add.s32 	%r125, %r123, 1;
	mul.wide.u32 	%rd83, %r125, 8;
	add.s64 	%rd84, %rd6, %rd83;
	ld.global.f64 	%fd196, [%rd84];
	ld.global.f64 	%fd197, [%rd79+8];
	sub.f64 	%fd198, %fd40, %fd197;
	ld.global.f64 	%fd199, [%rd80+8];
	sub.f64 	%fd200, %fd198, %fd199;
	sub.f64 	%fd201, %fd195, %fd196;
	mul.f64 	%fd202, %fd201, %fd201;
	div.rn.f64 	%fd203, %fd202, %fd200;
	add.f64 	%fd558, %fd194, %fd203;
	add.s32 	%r228, %r228, 2;
$L__BB5_45:
	setp.eq.s32 	%p10, %r73, 0;
	@%p10 bra 	$L__BB5_47;
	mad.lo.s32 	%r126, %r228, %r89, %r225;
	mul.wide.u32 	%rd85, %r126, 8;
	add.s64 	%rd86, %rd6, %rd85;
	ld.global.f64 	%fd204, [%rd86];
	add.s32 	%r127, %r228, %r76;
	mul.wide.u32 	%rd87, %r127, 8;
	add.s64 	%rd88, %rd6, %rd87;
	ld.global.f64 	%fd205, [%rd88];
	mul.wide.u32 	%rd89, %r228, 8;
	add.s64 	%rd90, %rd3, %rd89;
	ld.global.f64 	%fd206, [%rd90];
	sub.f64 	%fd207, %fd40, %fd206;
	add.s64 	%rd91, %rd2, %rd89;
	ld.global.f64 	%fd208, [%rd91];
	sub.f64 	%fd209, %fd207, %fd208;
	sub.f64 	%fd210, %fd204, %fd205;
	mul.f64 	%fd211, %fd210, %fd210;
	div.rn.f64 	%fd212, %fd211, %fd209;
	add.f64 	%fd558, %fd558, %fd212;
$L__BB5_47:
	add.s32 	%r225, %r225, %r3;
	setp.lt.u32 	%p11, %r225, %r88;
	@%p11 bra 	$L__BB5_36;
$L__BB5_48:
	setp.eq.s32 	%p12, %r86, %r224;
	selp.b32 	%r128, 1, 2, %p12;
	cvt.rn.f64.u32 	%fd213, %r128;
	mul.f64 	%fd214, %fd558, %fd213;
	fma.rn.f64 	%fd560, %fd214, 0d3FD0000000000000, %fd560;
	add.s32 	%r224, %r224, 1;
	setp.le.u32 	%p13, %r224, %r86;
	@%p13 bra 	$L__BB5_34;
$L__BB5_49:
	ld.param.u64 	%rd246, [_Z23invokeEnergyAccumOpenIIiiPKdS0_S0_S0_iiPd_param_8];
	cvta.to.global.u64 	%rd242, %rd246;
	mov.u32 	%r199, %ctaid.x;
	mov.u32 	%r200, %ntid.x;
	mov.u32 	%r201, %tid.x;
	mad.lo.s32 	%r202, %r199, %r200, %r201;
	mul.wide.u32 	%rd243, %r202, 8;
	add.s64 	%rd244, %rd242, %rd243;
	ld.global.f64 	%fd526, [%rd244];
	add.f64 	%fd527, %fd560, %fd526;
	st.global.f64 	[%rd244], %fd527;
	ret;

}
	// .globl	_Z28invokeEnergyAccumOpenII_GE_DiiiPKdS0_S0_S0_iiiPd
.visible .entry _Z28invokeEnergyAccumOpenII_GE_DiiiPKdS0_S0_S0_iiiPd(
	.param .u32 _Z28invokeEnergyAccumOpenII_GE_DiiiPKdS0_S0_S0_iiiPd_param_0,
	.param .u32 _Z28invokeEnergyAccumOpenII_GE_DiiiPKdS0_S0_S0_iiiPd_param_1,
	.param .u32 _Z28invokeEnergyAccumOpenII_GE_DiiiPKdS0_S0_S0_iiiPd_param_2,
	.param .u64 .ptr .align 1 _Z28invokeEnergyAccumOpenII_GE_DiiiPKdS0_S0_S0_iiiPd_param_3,
	.param .u64 .ptr .align 1 _Z28invokeEnergyAccumOpenII_GE_DiiiPKdS0_S0_S0_iiiPd_param_4,
	.param .u64 .ptr .align 1 _Z28invokeEnergyAccumOpenII_GE_DiiiPKdS0_S0_S0_iiiPd_param_5,
	.param .u64 .ptr .align 1 _Z28invokeEnergyAccumOpenII_GE_DiiiPKdS0_S0_S0_iiiPd_param_6,
	.param .u32 _Z28invokeEnergyAccumOpenII_GE_DiiiPKdS0_S0_S0_iiiPd_param_7,
	.param .u32 _Z28invokeEnergyAccumOpenII_GE_DiiiPKdS0_S0_S0_iiiPd_param_8,
	.param .u32 _Z28invokeEnergyAccumOpenII_GE_DiiiPKdS0_S0_S0_iiiPd_param_9,
	.param .u64 .ptr .align 1 _Z28invokeEnergyAccumOpenII_GE_DiiiPKdS0_S0_S0_iiiPd_param_10
)
{
	.reg .pred 	%p<13>;
	.reg .b32 	%r<128>;
	.reg .b64 	%rd<95>;
	.reg .b64 	%fd<168>;

	ld.param.u32 	%r61, [_Z28invokeEnergyAccumOpenII_GE_DiiiPKdS0_S0_S0_iiiPd_param_0];
	ld.param.u32 	%r112, [_Z28invokeEnergyAccumOpenII_GE_DiiiPKdS0_S0_S0_iiiPd_param_1];
	ld.param.u64 	%rd7, [_Z28invokeEnergyAccumOpenII_GE_DiiiPKdS0_S0_S0_iiiPd_param_4];
	ld.param.u64 	%rd8, [_Z28invokeEnergyAccumOpenII_GE_DiiiPKdS0_S0_S0_iiiPd_param_5];
	ld.param.u64 	%rd9, [_Z28invokeEnergyAccumOpenII_GE_DiiiPKdS0_S0_S0_iiiPd_param_6];
	ld.param.u32 	%r65, [_Z28invokeEnergyAccumOpenII_GE_DiiiPKdS0_S0_S0_iiiPd_param_8];
	ld.param.u32 	%r66, [_Z28invokeEnergyAccumOpenII_GE_DiiiPKdS0_S0_S0_iiiPd_param_9];
	cvta.to.global.u64 	%rd1, %rd8;
	cvta.to.global.u64 	%rd2, %rd9;
	cvta.to.global.u64 	%rd3, %rd7;
	setp.ge.u32 	%p1, %r112, %r61;
	mov.f64 	%fd167, 0d0000000000000000;
	@%p1 bra 	$L__BB6_21;
	mov.u32 	%r67, %ctaid.x;
	mov.u32 	%r1, %ntid.x;
	mov.u32 	%r68, %tid.x;
	mad.lo.s32 	%r69, %r67, %r1, %r68;
	add.s32 	%r2, %r69, %r65;
	setp.ge.u32 	%p2, %r65, %r66;
	@%p2 bra 	$L__BB6_21;
	ld.param.u32 	%r110, [_Z28invokeEnergyAccumOpenII_GE_DiiiPKdS0_S0_S0_iiiPd_param_7];
	mul.wide.s32 	%rd10, %r61, 8;
	add.s64 	%rd11, %rd3, %rd10;
	ld.global.f64 	%fd1, [%rd11];
	sub.s32 	%r70, %r61, %r110;
	mul.wide.s32 	%rd12, %r70, 8;
	add.s64 	%rd13, %rd2, %rd12;
	ld.global.f64 	%fd2, [%rd13];
	sub.s32 	%r71, %r66, %r65;
	and.b32  	%r3, %r71, 7;
	and.b32  	%r4, %r71, 3;
	sub.s32 	%r5, %r65, %r66;
	and.b32  	%r6, %r71, 1;
	add.s32 	%r7, %r65, 3;
	mul.lo.s32 	%r15, %r66, %r65;
	add.s32 	%r8, %r15, %r66;
	shl.b32 	%r9, %r66, 3;
	add.s32 	%r72, %r65, 2;
	mul.lo.s32 	%r10, %r66, %r72;
	add.s32 	%r73, %r65, 4;
	mul.lo.s32 	%r11, %r66, %r73;
	add.s32 	%r74, %r65, 5;
	mul.lo.s32 	%r12, %r66, %r74;
	add.s32 	%r75, %r65, 6;
	mul.lo.s32 	%r13, %r66, %r75;
	add.s32 	%r76, %r65, 7;
	mul.lo.s32 	%r14, %r66, %r76;
	and.b32  	%r77, %r71, -8;
	neg.s32 	%r16, %r77;
	mov.u32 	%r78, %nctaid.x;
	mul.lo.s32 	%r17, %r1, %r78;
	mul.lo.s32 	%r18, %r66, %r66;
	mov.f64 	%fd156, 0d0000000000000000;
$L__BB6_3:
	setp.ge.u32 	%p3, %r2, %r66;
	mov.f64 	%fd157, 0d0000000000000000;
	@%p3 bra 	$L__BB6_19;
	ld.param.u32 	%r111, [_Z28invokeEnergyAccumOpenII_GE_DiiiPKdS0_S0_S0_iiiPd_param_7];
	ld.param.u64 	%rd93, [_Z28invokeEnergyAccumOpenII_GE_DiiiPKdS0_S0_S0_iiiPd_param_3];
	ld.param.u32 	%r109, [_Z28invokeEnergyAccumOpenII_GE_DiiiPKdS0_S0_S0_iiiPd_param_2];
	sub.s32 	%r79, %r112, %r109;
	mul.lo.s32 	%r80, %r18, %r79;
	cvta.to.global.u64 	%rd14, %rd93;
	mul.wide.u32 	%rd15, %r80, 8;
	add.s64 	%rd4, %rd14, %rd15;
	mul.wide.u32 	%rd16, %r112, 8;
	add.s64 	%rd17, %rd3, %rd16;
	ld.global.f64 	%fd29, [%rd17];
	sub.s32 	%r81, %r112, %r111;
	mul.wide.u32 	%rd18, %r81, 8;
	add.s64 	%rd19, %rd2, %rd18;
	ld.global.f64 	%fd30, [%rd19];
	add.f64 	%fd31, %fd1, %fd29;
	sub.f64 	%fd32, %fd31, %fd2;
	sub.f64 	%fd4, %fd32, %fd30;
	mov.f64 	%fd166, 0d0000000000000000;
	mov.u32 	%r113, %r2;
$L__BB6_5:
	setp.gt.u32 	%p4, %r5, -8;
	mul.wide.u32 	%rd20, %r113, 8;
	add.s64 	%rd21, %rd1, %rd20;
	ld.global.f64 	%fd34, [%rd21];
	sub.f64 	%fd8, %fd4, %fd34;
	mul.lo.s32 	%r22, %r113, %r66;
	mov.u32 	%r126, %r65;
	@%p4 bra 	$L__BB6_9;
	add.s32 	%r123, %r65, %r22;
	add.s32 	%r122, %r8, %r113;
	add.s32 	%r121, %r10, %r113;
	mad.lo.s32 	%r120, %r66, %r7, %r113;
	add.s32 	%r119, %r11, %r113;
	add.s32 	%r118, %r12, %r113;
	add.s32 	%r117, %r13, %r113;
	add.s32 	%r116, %r14, %r113;
	add.s32 	%r115, %r15, %r113;
	mov.u32 	%r114, %r16;
	mov.u32 	%r124, %r7;
$L__BB6_7:
	.pragma "nounroll";
	add.s32 	%r82, %r124, -3;
	mul.wide.u32 	%rd22, %r115, 8;
	add.s64 	%rd23, %rd4, %rd22;
	ld.global.f64 	%fd35, [%rd23];
	mul.wide.u32 	%rd24, %r123, 8;
	add.s64 	%rd25, %rd4, %rd24;
	ld.global.f64 	%fd36, [%rd25];
	mul.wide.u32 	%rd26, %r82, 8;
	add.s64 	%rd27, %rd1, %rd26;
	ld.global.f64 	%fd37, [%rd27];
	sub.f64 	%fd38, %fd8, %fd37;
	sub.f64 	%fd39, %fd35, %fd36;
	mul.f64 	%fd40, %fd39, %fd39;
	div.rn.f64 	%fd41, %fd40, %fd38;
	add.f64 	%fd42, %fd166, %fd41;
	mul.wide.u32 	%rd28, %r122, 8;
	add.s64 	%rd29, %rd4, %rd28;
	ld.global.f64 	%fd43, [%rd29];
	add.s32 	%r83, %r123, 1;
	mul.wide.u32 	%rd30, %r83, 8;
	add.s64 	%rd31, %rd4, %rd30;
	ld.global.f64 	%fd44, [%rd31];
	ld.global.f64 	%fd45, [%rd27+8];
	sub.f64 	%fd46, %fd8, %fd45;
	sub.f64 	%fd47, %fd43, %fd44;
	mul.f64 	%fd48, %fd47, %fd47;
	div.rn.f64 	%fd49, %fd48, %fd46;
	add.f64 	%fd50, %fd42, %fd49;
	mul.wide.u32 	%rd32, %r121, 8;
	add.s64 	%rd33, %rd4, %rd32;
	ld.global.f64 	%fd51, [%rd33];
	add.s32 	%r84, %r123, 2;
	mul.wide.u32 	%rd34, %r84, 8;
	add.s64 	%rd35, %rd4, %rd34;
	ld.global.f64 	%fd52, [%rd35];
	ld.global.f64 	%fd53, [%rd27+16];
	sub.f64 	%fd54, %fd8, %fd53;
	sub.f64 	%fd55, %fd51, %fd52;
	mul.f64 	%fd56, %fd55, %fd55;
	div.rn.f64 	%fd57, %fd56, %fd54;
	add.f64 	%fd58, %fd50, %fd57;
	mul.wide.u32 	%rd36, %r120, 8;
	add.s64 	%rd37, %rd4, %rd36;
	ld.global.f64 	%fd59, [%rd37];
	add.s32 	%r85, %r123, 3;
	mul.wide.u32 	%rd38, %r85, 8;
	add.s64 	%rd39, %rd4, %rd38;
	ld.global.f64 	%fd60, [%rd39];
	ld.global.f64 	%fd61, [%rd27+24];
	sub.f64 	%fd62, %fd8, %fd61;
	sub.f64 	%fd63, %fd59, %fd60;
	mul.f64 	%fd64, %fd63, %fd63;
	div.rn.f64 	%fd65, %fd64, %fd62;
	add.f64 	%fd66, %fd58, %fd65;
	mul.wide.u32 	%rd40, %r119, 8;
	add.s64 	%rd41, %rd4, %rd40;
	ld.global.f64 	%fd67, [%rd41];
	add.s32 	%r86, %r123, 4;
	mul.wide.u32 	%rd42, %r86, 8;
	add.s64 	%rd43, %rd4, %rd42;
	ld.global.f64 	%fd68, [%rd43];
	ld.global.f64 	%fd69, [%rd27+32];
	sub.f64 	%fd70, %fd8, %fd69;
	sub.f64 	%fd71, %fd67, %fd68;
	mul.f64 	%fd72, %fd71, %fd71;
	div.rn.f64 	%fd73, %fd72, %fd70;
	add.f64 	%fd74, %fd66, %fd73;
	mul.wide.u32 	%rd44, %r118, 8;
	add.s64 	%rd45, %rd4, %rd44;
	ld.global.f64 	%fd75, [%rd45];
	add.s32 	%r87, %r123, 5;
	mul.wide.u32 	%rd46, %r87, 8;
	add.s64 	%rd47, %rd4, %rd46;
	ld.global.f64 	%fd76, [%rd47];
	ld.global.f64 	%fd77, [%rd27+40];
	sub.f64 	%fd78, %fd8, %fd77;
	sub.f64 	%fd79, %fd75, %fd76;
	mul.f64 	%fd80, %fd79, %fd79;
	div.rn.f64 	%fd81, %fd80, %fd78;
	add.f64 	%fd82, %fd74, %fd81;
	mul.wide.u32 	%rd48, %r117, 8;
	add.s64 	%rd49, %rd4, %rd48;
	ld.global.f64 	%fd83, [%rd49];
	add.s32 	%r88, %r123, 6;
	mul.wide.u32 	%rd50, %r88, 8;
	add.s64 	%rd51, %rd4, %rd50;
	ld.global.f64 	%fd84, [%rd51];
	ld.global.f64 	%fd85, [%rd27+48];
	sub.f64 	%fd86, %fd8, %fd85;
	sub.f64 	%fd87, %fd83, %fd84;
	mul.f64 	%fd88, %fd87, %fd87;
	div.rn.f64 	%fd89, %fd88, %fd86;
	add.f64 	%fd90, %fd82, %fd89;
	mul.wide.u32 	%rd52, %r116, 8;
	add.s64 	%rd53, %rd4, %rd52;
	ld.global.f64 	%fd91, [%rd53];
	add.s32 	%r89, %r123, 7;
	mul.wide.u32 	%rd54, %r89, 8;
	add.s64 	%rd55, %rd4, %rd54;
	ld.global.f64 	%fd92, [%rd55];
	ld.global.f64 	%fd93, [%rd27+56];
	sub.f64 	%fd94, %fd8, %fd93;
	sub.f64 	%fd95, %fd91, %fd92;
	mul.f64 	%fd96, %fd95, %fd95;
	div.rn.f64 	%fd97, %fd96, %fd94;
	add.f64 	%fd166, %fd90, %fd97;
	add.s32 	%r124, %r124, 8;
	add.s32 	%r123, %r123, 8;
	add.s32 	%r122, %r122, %r9;
	add.s32 	%r121, %r121, %r9;
	add.s32 	%r120, %r120, %r9;
	add.s32 	%r119, %r119, %r9;
	add.s32 	%r118, %r118, %r9;
	add.s32 	%r117, %r117, %r9;
	add.s32 	%r116, %r116, %r9;
	add.s32 	%r115, %r115, %r9;
	add.s32 	%r114, %r114, 8;
	setp.ne.s32 	%p5, %r114, 0;
	@%p5 bra 	$L__BB6_7;
	add.s32 	%r126, %r124, -3;
$L__BB6_9:
	setp.eq.s32 	%p6, %r3, 0;
	@%p6 bra 	$L__BB6_17;
	add.s32 	%r90, %r3, -1;
	setp.lt.u32 	%p7, %r90, 3;
	@%p7 bra 	$L__BB6_12;
	mad.lo.s32 	%r91, %r126, %r66, %r113;
	mul.wide.u32 	%rd56, %r91, 8;
	add.s64 	%rd57, %rd4, %rd56;
	ld.global.f64 	%fd99, [%rd57];
	add.s32 	%r92, %r126, %r22;
	mul.wide.u32 	%rd58, %r92, 8;
	add.s64 	%rd59, %rd4, %rd58;
	ld.global.f64 	%fd100, [%rd59];
	mul.wide.u32 	%rd60, %r126, 8;
	add.s64 	%rd61, %rd1, %rd60;
	ld.global.f64 	%fd101, [%rd61];
	sub.f64 	%fd102, %fd8, %fd101;
	sub.f64 	%fd103, %fd99, %fd100;
	mul.f64 	%fd104, %fd103, %fd103;
	div.rn.f64 	%fd105, %fd104, %fd102;
	add.f64 	%fd106, %fd166, %fd105;
	add.s32 	%r93, %r91, %r66;
	mul.wide.u32 	%rd62, %r93, 8;
	add.s64 	%rd63, %rd4, %rd62;
	ld.global.f64 	%fd107, [%rd63];
	add.s32 	%r94, %r92, 1;
	mul.wide.u32 	%rd64, %r94, 8;
	add.s64 	%rd65, %rd4, %rd64;
	ld.global.f64 	%fd108, [%rd65];
	ld.global.f64 	%fd109, [%rd61+8];
	sub.f64 	%fd110, %fd8, %fd109;
	sub.f64 	%fd111, %fd107, %fd108;
	mul.f64 	%fd112, %fd111, %fd111;
	div.rn.f64 	%fd113, %fd112, %fd110;
	add.f64 	%fd114, %fd106, %fd113;
	add.s32 	%r95, %r93, %r66;
	mul.wide.u32 	%rd66, %r95, 8;
	add.s64 	%rd67, %rd4, %rd66;
	ld.global.f64 	%fd115, [%rd67];
	add.s32 	%r96, %r92, 2;
	mul.wide.u32 	%rd68, %r96, 8;
	add.s64 	%rd69, %rd4, %rd68;
	ld.global.f64 	%fd116, [%rd69];
	ld.global.f64 	%fd117, [%rd61+16];
	sub.f64 	%fd118, %fd8, %fd117;
	sub.f64 	%fd119, %fd115, %fd116;
	mul.f64 	%fd120, %fd119, %fd119;
	div.rn.f64 	%fd121, %fd120, %fd118;
	add.f64 	%fd122, %fd114, %fd121;
	add.s32 	%r97, %r95, %r66;
	mul.wide.u32 	%rd70, %r97, 8;
	add.s64 	%rd71, %rd4, %rd70;
	ld.global.f64 	%fd123, [%rd71];
	add.s32 	%r98, %r92, 3;
	mul.wide.u32 	%rd72, %r98, 8;
	add.s64 	%rd73, %rd4, %rd72;
	ld.global.f64 	%fd124, [%rd73];
	ld.global.f64 	%fd125, [%rd61+24];
	sub.f64 	%fd126, %fd8, %fd125;
	sub.f64 	%fd127, %fd123, %fd124;
	mul.f64 	%fd128, %fd127, %fd127;
	div.rn.f64 	%fd129, %fd128, %fd126;
	add.f64 	%fd166, %fd122, %fd129;
	add.s32 	%r126, %r126, 4;
$L__BB6_12:
	setp.eq.s32 	%p8, %r4, 0;
	@%p8 bra 	$L__BB6_17;
	setp.eq.s32 	%p9, %r4, 1;
	@%p9 bra 	$L__BB6_15;
	mad.lo.s32 	%r99, %r126, %r66, %r113;
	mul.wide.u32 	%rd74, %r99, 8;
	add.s64 	%rd75, %rd4, %rd74;
	ld.global.f64 	%fd131, [%rd75];
	add.s32 	%r100, %r126, %r22;
	mul.wide.u32 	%rd76, %r100, 8;
	add.s64 	%rd77, %rd4, %rd76;
	ld.global.f64 	%fd132, [%rd77];
	mul.wide.u32 	%rd78, %r126, 8;
	add.s64 	%rd79, %rd1, %rd78;
	ld.global.f64 	%fd133, [%rd79];
	sub.f64 	%fd134, %fd8, %fd133;
	sub.f64 	%fd135, %fd131, %fd132;
	mul.f64 	%fd136, %fd135, %fd135;
	div.rn.f64 	%fd137, %fd136, %fd134;
	add.f64 	%fd138, %fd166, %fd137;
	add.s32 	%r101, %r99, %r66;
	mul.wide.u32 	%rd80, %r101, 8;
	add.s64 	%rd81, %rd4, %rd80;
	ld.global.f64 	%fd139, [%rd81];
	add.s32 	%r102, %r100, 1;
	mul.wide.u32 	%rd82, %r102, 8;
	add.s64 	%rd83, %rd4, %rd82;
	ld.global.f64 	%fd140, [%rd83];
	ld.global.f64 	%fd141, [%rd79+8];
	sub.f64 	%fd142, %fd8, %fd141;
	sub.f64 	%fd143, %fd139, %fd140;
	mul.f64 	%fd144, %fd143, %fd143;
	div.rn.f64 	%fd145, %fd144, %fd142;
	add.f64 	%fd166, %fd138, %fd145;
	add.s32 	%r126, %r126, 2;
$L__BB6_15:
	setp.eq.s32 	%p10, %r6, 0;
	@%p10 bra 	$L__BB6_17;
	mad.lo.s32 	%r103, %r126, %r66, %r113;
	mul.wide.u32 	%rd84, %r103, 8;
	add.s64 	%rd85, %rd4, %rd84;
	ld.global.f64 	%fd146, [%rd85];
	add.s32 	%r104, %r126, %r22;
	mul.wide.u32 	%rd86, %r104, 8;
	add.s64 	%rd87, %rd4, %rd86;
	ld.global.f64 	%fd147, [%rd87];
	mul.wide.u32 	%rd88, %r126, 8;
	add.s64 	%rd89, %rd1, %rd88;
	ld.global.f64 	%fd148, [%rd89];
	sub.f64 	%fd149, %fd8, %fd148;
	sub.f64 	%fd150, %fd146, %fd147;
	mul.f64 	%fd151, %fd150, %fd150;
	div.rn.f64 	%fd152, %fd151, %fd149;
	add.f64 	%fd166, %fd166, %fd152;
$L__BB6_17:
	add.s32 	%r113, %r113, %r17;
	setp.lt.u32 	%p11, %r113, %r66;
	@%p11 bra 	$L__BB6_5;
	add.f64 	%fd157, %fd166, %fd166;
$L__BB6_19:
	add.f64 	%fd156, %fd156, %fd157;
	add.s32 	%r112, %r112, 1;
	setp.eq.s32 	%p12, %r112, %r61;
	@%p12 bra 	$L__BB6_20;
	bra.uni 	$L__BB6_3;
$L__BB6_20:
	mul.f64 	%fd167, %fd156, 0d3FD0000000000000;
$L__BB6_21:
	ld.param.u64 	%rd94, [_Z28invokeEnergyAccumOpenII_GE_DiiiPKdS0_S0_S0_iiiPd_param_10];
	cvta.to.global.u64 	%rd90, %rd94;
	mov.u32 	%r105, %ctaid.x;
	mov.u32 	%r106, %ntid.x;
	mov.u32 	%r107, %tid.x;
	mad.lo.s32 	%r108, %r105, %r106, %r107;
	mul.wide.u32 	%rd91, %r108, 8;
	add.s64 	%rd92, %rd90, %rd91;
	ld.global.f64 	%fd153, [%rd92];
	add.f64 	%fd154, %fd167, %fd153;
	st.global.f64 	[%rd92], %fd154;
	ret;

}
	// .globl	_Z17invokeDeviceAccumPd
.visible .entry _Z17invokeDeviceAccumPd(
	.param .u64 .ptr .align 1 _Z17invokeDeviceAccumPd_param_0
)
{
	.reg .pred 	%p<4>;
	.reg .b32 	%r<9>;
	.reg .b64 	%rd<7>;
	.reg .b64 	%fd<4>;

	ld.param.u64 	%rd2, [_Z17invokeDeviceAccumPd_param_0];
	mov.u32 	%r1, %ntid.x;
	setp.lt.u32 	%p1, %r1, 2;
	@%p1 bra 	$L__BB7_5;
	cvta.to.global.u64 	%rd1, %rd2;
	mov.b32 	%r8, 1;
	mov.u32 	%r2, %tid.x;
$L__BB7_2:
	shl.b32 	%r4, %r8, 1;
	mul.lo.s32 	%r5, %r4, %r2;
	setp.ge.u32 	%p2, %r5, %r1;
	@%p2 bra 	$L__BB7_4;
	add.s32 	%r7, %r5, %r8;
	mul.wide.u32 	%rd3, %r7, 8;
	add.s64 	%rd4, %rd1, %rd3;
	ld.global.f64 	%fd1, [%rd4];
	mul.wide.u32 	%rd5, %r5, 8;
	add.s64 	%rd6, %rd1, %rd5;
	ld.global.f64 	%fd2, [%rd6];
	add.f64 	%fd3, %fd1, %fd2;
	st.global.f64 	[%rd6], %fd3;
$L__BB7_4:
	bar.sync 	0;
	setp.lt.u32 	%p3, %r4, %r1;
	mov.u32 	%r8, %r4;
	@%p3 bra 	$L__BB7_2;
$L__BB7_5:
	ret;

}


// ===== COMPILED SASS (sm_100) =====

	.target	sm_100

	.elftype	@"ET_EXEC"


//--------------------- .note.nv.tkinfo           --------------------------
	.section	.note.nv.tkinfo,"",@"SHT_NOTE"
	.sectionflags	@"SHF_NOTE_NV_TKINFO"
	.tkinfo
        /*0018*/ 	.word	0x00000002
        /*0030*/ 	.string	""
        /*0030*/ 	.string	"ptxas"
        /*0030*/ 	.string	"Cuda compilation tools, release 13.0, V13.0.88"
        /*0030*/ 	.string	"Build cuda_13.0.r13.0/compiler.36424714_0"
        /*0030*/ 	.string	"-arch sm_100 -m 64 "



//--------------------- .note.nv.cuinfo           --------------------------
	.section	.note.nv.cuinfo,"",@"SHT_NOTE"
	.sectionflags	@"SHF_NOTE_NV_CUINFO"
        /*0018*/ 	.short	0x0002
        /*001a*/ 	.short	0x0064
        /*001c*/ 	.short	0x0082
	.zero		2


//--------------------- .nv.info                  --------------------------
	.section	.nv.info,"",@"SHT_CUDA_INFO"
	.align	4


	//----- nvinfo : EIATTR_REGCOUNT
	.align		4
        /*0000*/ 	.byte	0x04, 0x2f
        /*0002*/ 	.short	(.L_1 - .L_0)
	.align		4
.L_0:
        /*0004*/ 	.word	index@(_Z19invokeEnergyAccumIJiiiPKdS0_S0_iiPd)
        /*0008*/ 	.word	0x00000034


	//----- nvinfo : EIATTR_FRAME_SIZE
	.align		4
.L_1:
        /*000c*/ 	.byte	0x04, 0x11
        /*000e*/ 	.short	(.L_3 - .L_2)
	.align		4
.L_2:
        /*0010*/ 	.word	index@($__internal_6_$__cuda_sm20_div_rn_f64_full)
        /*0014*/ 	.word	0x00000000


	//----- nvinfo : EIATTR_FRAME_SIZE
	.align		4
.L_3:
        /*0018*/ 	.byte	0x04, 0x11
        /*001a*/ 	.short	(.L_5 - .L_4)
	.align		4
.L_4:
        /*001c*/ 	.word	index@(_Z19invokeEnergyAccumIJiiiPKdS0_S0_iiPd)
        /*0020*/ 	.word	0x00000000


	//----- nvinfo : EIATTR_REGCOUNT
	.align		4
.L_5:
        /*0024*/ 	.byte	0x04, 0x2f
        /*0026*/ 	.short	(.L_7 - .L_6)
	.align		4
.L_6:
        /*0028*/ 	.word	index@(_Z23invokeEnergyAccumOpenIJiiiPKdS0_S0_S0_iiPd)
        /*002c*/ 	.word	0x00000034


	//----- nvinfo : EIATTR_FRAME_SIZE
	.align		4
.L_7:
        /*0030*/ 	.byte	0x04, 0x11
        /*0032*/ 	.short	(.L_9 - .L_8)
	.align		4
.L_8:
        /*0034*/ 	.word	index@($__internal_5_$__cuda_sm20_div_rn_f64_full)
        /*0038*/ 	.word	0x00000000


	//----- nvinfo : EIATTR_FRAME_SIZE
	.align		4
.L_9:
        /*003c*/ 	.byte	0x04, 0x11
        /*003e*/ 	.short	(.L_11 - .L_10)
	.align		4
.L_10:
        /*0040*/ 	.word	index@(_Z23invokeEnergyAccumOpenIJiiiPKdS0_S0_S0_iiPd)
        /*0044*/ 	.word	0x00000000


	//----- nvinfo : EIATTR_REGCOUNT
	.align		4
.L_11:
        /*0048*/ 	.byte	0x04, 0x2f
        /*004a*/ 	.short	(.L_13 - .L_12)
	.align		4
.L_12:
        /*004c*/ 	.word	index@(_Z28invokeEnergyAccumOpenIJ_GE_DiiiiPKdS0_S0_S0_iiiPd)
        /*0050*/ 	.word	0x00000036


	//----- nvinfo : EIATTR_FRAME_SIZE
	.align		4
.L_13:
        /*0054*/ 	.byte	0x04, 0x11
        /*0056*/ 	.short	(.L_15 - .L_14)
	.align		4
.L_14:
        /*0058*/ 	.word	index@($__internal_4_$__cuda_sm20_div_rn_f64_full)
        /*005c*/ 	.word	0x00000000


	//----- nvinfo : EIATTR_FRAME_SIZE
	.align		4
.L_15:
        /*0060*/ 	.byte	0x04, 0x11
        /*0062*/ 	.short	(.L_17 - .L_16)
	.align		4
.L_16:
        /*0064*/ 	.word	index@(_Z28invokeEnergyAccumOpenIJ_GE_DiiiiPKdS0_S0_S0_iiiPd)
        /*0068*/ 	.word	0x00000000


	//----- nvinfo : EIATTR_REGCOUNT
	.align		4
.L_17:
        /*006c*/ 	.byte	0x04, 0x2f
        /*006e*/ 	.short	(.L_19 - .L_18)
	.align		4
.L_18:
        /*0070*/ 	.word	index@(_Z28invokeEnergyAccumOpenIJ_LT_DiiiiPKdS0_S0_S0_iiiPdS1_)
        /*0074*/ 	.word	0x00000030


	//----- nvinfo : EIATTR_FRAME_SIZE
	.align		4
.L_19:
        /*0078*/ 	.byte	0x04, 0x11
        /*007a*/ 	.short	(.L_21 - .L_20)
	.align		4
.L_20:
        /*007c*/ 	.word	index@($__internal_3_$__cuda_sm20_div_rn_f64_full)
        /*0080*/ 	.word	0x00000000


	//----- nvinfo : EIATTR_FRAME_SIZE
	.align		4
.L_21:
        /*0084*/ 	.byte	0x04, 0x11
        /*0086*/ 	.short	(.L_23 - .L_22)
	.align		4
.L_22:
        /*0088*/ 	.word	index@(_Z28invokeEnergyAccumOpenIJ_LT_DiiiiPKdS0_S0_S0_iiiPdS1_)
        /*008c*/ 	.word	0x00000000


	//----- nvinfo : EIATTR_REGCOUNT
	.align		4
.L_23:
        /*0090*/ 	.byte	0x04, 0x2f
        /*0092*/ 	.short	(.L_25 - .L_24)
	.align		4
.L_24:
        /*0094*/ 	.word	index@(_Z19invokeEnergyAccumIIiiPKdS0_S0_iiPd)
        /*0098*/ 	.word	0x00000034


	//----- nvinfo : EIATTR_FRAME_SIZE
	.align		4
.L_25:
        /*009c*/ 	.byte	0x04, 0x11
        /*009e*/ 	.short	(.L_27 - .L_26)
	.align		4
.L_26:
        /*00a0*/ 	.word	index@($__internal_2_$__cuda_sm20_div_rn_f64_full)
        /*00a4*/ 	.word	0x00000000


	//----- nvinfo : EIATTR_FRAME_SIZE
	.align		4
.L_27:
        /*00a8*/ 	.byte	0x04, 0x11
        /*00aa*/ 	.short	(.L_29 - .L_28)
	.align		4
.L_28:
        /*00ac*/ 	.word	index@(_Z19invokeEnergyAccumIIiiPKdS0_S0_iiPd)
        /*00b0*/ 	.word	0x00000000


	//----- nvinfo : EIATTR_REGCOUNT
	.align		4
.L_29:
        /*00b4*/ 	.byte	0x04, 0x2f
        /*00b6*/ 	.short	(.L_31 - .L_30)
	.align		4
.L_30:
        /*00b8*/ 	.word	index@(_Z23invokeEnergyAccumOpenIIiiPKdS0_S0_S0_iiPd)
        /*00bc*/ 	.word	0x00000034


	//----- nvinfo : EIATTR_FRAME_SIZE
	.align		4
.L_31:
        /*00c0*/ 	.byte	0x04, 0x11
        /*00c2*/ 	.short	(.L_33 - .L_32)
	.align		4
.L_32:
        /*00c4*/ 	.word	index@($__internal_1_$__cuda_sm20_div_rn_f64_full)
        /*00c8*/ 	.word	0x00000000


	//----- nvinfo : EIATTR_FRAME_SIZE
	.align		4
.L_33:
        /*00cc*/ 	.byte	0x04, 0x11
        /*00ce*/ 	.short	(.L_35 - .L_34)
	.align		4
.L_34:
        /*00d0*/ 	.word	index@(_Z23invokeEnergyAccumOpenIIiiPKdS0_S0_S0_iiPd)
        /*00d4*/ 	.word	0x00000000


	//----- nvinfo : EIATTR_REGCOUNT
	.align		4
.L_35:
        /*00d8*/ 	.byte	0x04, 0x2f
        /*00da*/ 	.short	(.L_37 - .L_36)
	.align		4
.L_36:
        /*00dc*/ 	.word	index@(_Z28invokeEnergyAccumOpenII_GE_DiiiPKdS0_S0_S0_iiiPd)
        /*00e0*/ 	.word	0x00000036


	//----- nvinfo : EIATTR_FRAME_SIZE
	.align		4
.L_37:
        /*00e4*/ 	.byte	0x04, 0x11
        /*00e6*/ 	.short	(.L_39 - .L_38)
	.align		4
.L_38:
        /*00e8*/ 	.word	index@($__internal_0_$__cuda_sm20_div_rn_f64_full)
        /*00ec*/ 	.word	0x00000000


	//----- nvinfo : EIATTR_FRAME_SIZE
	.align		4
.L_39:
        /*00f0*/ 	.byte	0x04, 0x11
        /*00f2*/ 	.short	(.L_41 - .L_40)
	.align		4
.L_40:
        /*00f4*/ 	.word	index@(_Z28invokeEnergyAccumOpenII_GE_DiiiPKdS0_S0_S0_iiiPd)
        /*00f8*/ 	.word	0x00000000


	//----- nvinfo : EIATTR_REGCOUNT
	.align		4
.L_41:
        /*00fc*/ 	.byte	0x04, 0x2f
        /*00fe*/ 	.short	(.L_43 - .L_42)
	.align		4
.L_42:
        /*0100*/ 	.word	index@(_Z17invokeDeviceAccumPd)
        /*0104*/ 	.word	0x0000000d


	//----- nvinfo : EIATTR_FRAME_SIZE
	.align		4
.L_43:
        /*0108*/ 	.byte	0x04, 0x11
        /*010a*/ 	.short	(.L_45 - .L_44)
	.align		4
.L_44:
        /*010c*/ 	.word	index@(_Z17invokeDeviceAccumPd)
        /*0110*/ 	.word	0x00000000


	//----- nvinfo : EIATTR_MIN_STACK_SIZE
	.align		4
.L_45:
        /*0114*/ 	.byte	0x04, 0x12
        /*0116*/ 	.short	(.L_47 - .L_46)
	.align		4
.L_46:
        /*0118*/ 	.word	index@(_Z17invokeDeviceAccumPd)
        /*011c*/ 	.word	0x00000000


	//----- nvinfo : EIATTR_MIN_STACK_SIZE
	.align		4
.L_47:
        /*0120*/ 	.byte	0x04, 0x12
        /*0122*/ 	.short	(.L_49 - .L_48)
	.align		4
.L_48:
        /*0124*/ 	.word	index@(_Z28invokeEnergyAccumOpenII_GE_DiiiPKdS0_S0_S0_iiiPd)
        /*0128*/ 	.word	0x00000000


	//----- nvinfo : EIATTR_MIN_STACK_SIZE
	.align		4
.L_49:
        /*012c*/ 	.byte	0x04, 0x12
        /*012e*/ 	.short	(.L_51 - .L_50)
	.align		4
.L_50:
        /*0130*/ 	.word	index@(_Z23invokeEnergyAccumOpenIIiiPKdS0_S0_S0_iiPd)
        /*0134*/ 	.word	0x00000000


	//----- nvinfo : EIATTR_MIN_STACK_SIZE
	.align		4
.L_51:
        /*0138*/ 	.byte	0x04, 0x12
        /*013a*/ 	.short	(.L_53 - .L_52)
	.align		4
.L_52:
        /*013c*/ 	.word	index@(_Z19invokeEnergyAccumIIiiPKdS0_S0_iiPd)
        /*0140*/ 	.word	0x00000000


	//----- nvinfo : EIATTR_MIN_STACK_SIZE
	.align		4
.L_53:
        /*0144*/ 	.byte	0x04, 0x12
        /*0146*/ 	.short	(.L_55 - .L_54)
	.align		4
.L_54:
        /*0148*/ 	.word	index@(_Z28invokeEnergyAccumOpenIJ_LT_DiiiiPKdS0_S0_S0_iiiPdS1_)
        /*014c*/ 	.word	0x00000000


	//----- nvinfo : EIATTR_MIN_STACK_SIZE
	.align		4
.L_55:
        /*0150*/ 	.byte	0x04, 0x12
        /*0152*/ 	.short	(.L_57 - .L_56)
	.align		4
.L_56:
        /*0154*/ 	.word	index@(_Z28invokeEnergyAccumOpenIJ_GE_DiiiiPKdS0_S0_S0_iiiPd)
        /*0158*/ 	.word	0x00000000


	//----- nvinfo : EIATTR_MIN_STACK_SIZE
	.align		4
.L_57:
        /*015c*/ 	.byte	0x04, 0x12
        /*015e*/ 	.short	(.L_59 - .L_58)
	.align		4
.L_58:
        /*0160*/ 	.word	index@(_Z23invokeEnergyAccumOpenIJiiiPKdS0_S0_S0_iiPd)
        /*0164*/ 	.word	0x00000000


	//----- nvinfo : EIATTR_MIN_STACK_SIZE
	.align		4
.L_59:
        /*0168*/ 	.byte	0x04, 0x12
        /*016a*/ 	.short	(.L_61 - .L_60)
	.align		4
.L_60:
        /*016c*/ 	.word	index@(_Z19invokeEnergyAccumIJiiiPKdS0_S0_iiPd)
        /*0170*/ 	.word	0x00000000
.L_61:


//--------------------- .nv.compat                --------------------------
	.section	.nv.compat,"",@"SHT_CUDA_COMPAT_INFO"
	.align	4
        /*0000*/ 	.byte	0x02, 0x09, 0x00, 0x00, 0x02, 0x02, 0x01, 0x00, 0x02, 0x05, 0x05, 0x00, 0x03, 0x07, 0x01, 0x01
        /*0010*/ 	.byte	0x02, 0x03, 0x00, 0x00, 0x02, 0x06, 0x01, 0x00, 0x04, 0x0b, 0x08, 0x00, 0x01, 0x00, 0x00, 0x00
        /*0020*/ 	.byte	0x00, 0x00, 0x00, 0x00


//--------------------- .nv.info._Z17invokeDeviceAccumPd --------------------------
	.section	.nv.info._Z17invokeDeviceAccumPd,"",@"SHT_CUDA_INFO"
	.sectionflags	@""
	.align	4


	//----- nvinfo : EIATTR_CUDA_API_VERSION
	.align		4
        /*0000*/ 	.byte	0x04, 0x37
        /*0002*/ 	.short	(.L_63 - .L_62)
.L_62:
        /*0004*/ 	.word	0x00000082


	//----- nvinfo : EIATTR_KPARAM_INFO
	.align		4
.L_63:
        /*0008*/ 	.byte	0x04, 0x17
        /*000a*/ 	.short	(.L_65 - .L_64)
.L_64:
        /*000c*/ 	.word	0x00000000
        /*0010*/ 	.short	0x0000
        /*0012*/ 	.short	0x0000
        /*0014*/ 	.byte	0x00, 0xf5, 0x21, 0x00


	//----- nvinfo : EIATTR_SPARSE_MMA_MASK
	.align		4
.L_65:
        /*0018*/ 	.byte	0x03, 0x50
        /*001a*/ 	.short	0x0000


	//----- nvinfo : EIATTR_MAXREG_COUNT
	.align		4
        /*001c*/ 	.byte	0x03, 0x1b
        /*001e*/ 	.short	0x00ff


	//----- nvinfo : EIATTR_NUM_BARRIERS
	.align		4
        /*0020*/ 	.byte	0x02, 0x4c
        /*0022*/ 	.byte	0x01
	.zero		1


	//----- nvinfo : EIATTR_MERCURY_ISA_VERSION
	.align		4
        /*0024*/ 	.byte	0x03, 0x5f
        /*0026*/ 	.short	0x0101


	//----- nvinfo : EIATTR_VRC_CTA_INIT_COUNT
	.align		4
        /*0028*/ 	.byte	0x02, 0x4a
	.zero		1
	.zero		1


	//----- nvinfo : EIATTR_EXIT_INSTR_OFFSETS
	.align		4
        /*002c*/ 	.byte	0x04, 0x1c
        /*002e*/ 	.short	(.L_67 - .L_66)


	//   ....[0]....
.L_66:
        /*0030*/ 	.word	0x00000030


	//   ....[1]....
        /*0034*/ 	.word	0x00000190


	//----- nvinfo : EIATTR_CRS_STACK_SIZE
	.align		4
.L_67:
        /*0038*/ 	.byte	0x04, 0x1e
        /*003a*/ 	.short	(.L_69 - .L_68)
.L_68:
        /*003c*/ 	.word	0x00000000


	//----- nvinfo : EIATTR_CBANK_PARAM_SIZE
	.align		4
.L_69:
        /*0040*/ 	.byte	0x03, 0x19
        /*0042*/ 	.short	0x0008


	//----- nvinfo : EIATTR_PARAM_CBANK
	.align		4
        /*0044*/ 	.byte	0x04, 0x0a
        /*0046*/ 	.short	(.L_71 - .L_70)
	.align		4
.L_70:
        /*0048*/ 	.word	index@(.nv.constant0._Z17invokeDeviceAccumPd)
        /*004c*/ 	.short	0x0380
        /*004e*/ 	.short	0x0008


	//----- nvinfo : EIATTR_SW_WAR
	.align		4
.L_71:
        /*0050*/ 	.byte	0x04, 0x36
        /*0052*/ 	.short	(.L_73 - .L_72)
.L_72:
        /*0054*/ 	.word	0x00000008
.L_73:


//--------------------- .nv.info._Z28invokeEnergyAccumOpenII_GE_DiiiPKdS0_S0_S0_iiiPd --------------------------
	.section	.nv.info._Z28invokeEnergyAccumOpenII_GE_DiiiPKdS0_S0_S0_iiiPd,"",@"SHT_CUDA_INFO"
	.sectionflags	@""
	.align	4


	//----- nvinfo : EIATTR_CUDA_API_VERSION
	.align		4
        /*0000*/ 	.byte	0x04, 0x37
        /*0002*/ 	.short	(.L_75 - .L_74)
.L_74:
        /*0004*/ 	.word	0x00000082


	//----- nvinfo : EIATTR_KPARAM_INFO
	.align		4
.L_75:
        /*0008*/ 	.byte	0x04, 0x17
        /*000a*/ 	.short	(.L_77 - .L_76)
.L_76:
        /*000c*/ 	.word	0x00000000
        /*0010*/ 	.short	0x000a
        /*0012*/ 	.short	0x0040
        /*0014*/ 	.byte	0x00, 0xf5, 0x21, 0x00


	//----- nvinfo : EIATTR_KPARAM_INFO
	.align		4
.L_77:
        /*0018*/ 	.byte	0x04, 0x17
        /*001a*/ 	.short	(.L_79 - .L_78)
.L_78:
        /*001c*/ 	.word	0x00000000
        /*0020*/ 	.short	0x0009
        /*0022*/ 	.short	0x0038
        /*0024*/ 	.byte	0x00, 0xf0, 0x11, 0x00


	//----- nvinfo : EIATTR_KPARAM_INFO
	.align		4
.L_79:
        /*0028*/ 	.byte	0x04, 0x17
        /*002a*/ 	.short	(.L_81 - .L_80)
.L_80:
        /*002c*/ 	.word	0x00000000
        /*0030*/ 	.short	0x0008
        /*0032*/ 	.short	0x0034
        /*0034*/ 	.byte	0x00, 0xf0, 0x11, 0x00


	//----- nvinfo : EIATTR_KPARAM_INFO
	.align		4
.L_81:
        /*0038*/ 	.byte	0x04, 0x17
        /*003a*/ 	.short	(.L_83 - .L_82)
.L_82:
        /*003c*/ 	.word	0x00000000
        /*0040*/ 	.short	0x0007
        /*0042*/ 	.short	0x0030
        /*0044*/ 	.byte	0x00, 0xf0, 0x11, 0x00


	//----- nvinfo : EIATTR_KPARAM_INFO
	.align		4
.L_83:
        /*0048*/ 	.byte	0x04, 0x17
        /*004a*/ 	.short	(.L_85 - .L_84)
.L_84:
        /*004c*/ 	.word	0x00000000
        /*0050*/ 	.short	0x0006
        /*0052*/ 	.short	0x0028
        /*0054*/ 	.byte	0x00, 0xf5, 0x21, 0x00


	//----- nvinfo : EIATTR_KPARAM_INFO
	.align		4
.L_85:
        /*0058*/ 	.byte	0x04, 0x17
        /*005a*/ 	.short	(.L_87 - .L_86)
.L_86:
        /*005c*/ 	.word	0x00000000
        /*0060*/ 	.short	0x0005
        /*0062*/ 	.short	0x0020
        /*0064*/ 	.byte	0x00, 0xf5, 0x21, 0x00


	//----- nvinfo : EIATTR_KPARAM_INFO
	.align		4
.L_87:
        /*0068*/ 	.byte	0x04, 0x17
        /*006a*/ 	.short	(.L_89 - .L_88)
.L_88:
        /*006c*/ 	.word	0x00000000
        /*0070*/ 	.short	0x0004
        /*0072*/ 	.short	0x0018
        /*0074*/ 	.byte	0x00, 0xf5, 0x21, 0x00


	//----- nvinfo : EIATTR_KPARAM_INFO
	.align		4
.L_89:
        /*0078*/ 	.byte	0x04, 0x17
        /*007a*/ 	.short	(.L_91 - .L_90)
.L_90:
        /*007c*/ 	.word	0x00000000
        /*0080*/ 	.short	0x0003
        /*0082*/ 	.short	0x0010
        /*0084*/ 	.byte	0x00, 0xf5, 0x21, 0x00


	//----- nvinfo : EIATTR_KPARAM_INFO
	.align		4
.L_91:
        /*0088*/ 	.byte	0x04, 0x17
        /*008a*/ 	.short	(.L_93 - .L_92)
.L_92:
        /*008c*/ 	.word	0x00000000
        /*0090*/ 	.short	0x0002
        /*0092*/ 	.short	0x0008
        /*0094*/ 	.byte	0x00, 0xf0, 0x11, 0x00


	//----- nvinfo : EIATTR_KPARAM_INFO
	.align		4
.L_93:
        /*0098*/ 	.byte	0x04, 0x17
        /*009a*/ 	.short	(.L_95 - .L_94)
.L_94:
        /*009c*/ 	.word	0x00000000
        /*00a0*/ 	.short	0x0001
        /*00a2*/ 	.short	0x0004
        /*00a4*/ 	.byte	0x00, 0xf0, 0x11, 0x00


	//----- nvinfo : EIATTR_KPARAM_INFO
	.align		4
.L_95:
        /*00a8*/ 	.byte	0x04, 0x17
        /*00aa*/ 	.short	(.L_97 - .L_96)
.L_96:
        /*00ac*/ 	.word	0x00000000
        /*00b0*/ 	.short	0x0000
        /*00b2*/ 	.short	0x0000
        /*00b4*/ 	.byte	0x00, 0xf0, 0x11, 0x00


	//----- nvinfo : EIATTR_SPARSE_MMA_MASK
	.align		4
.L_97:
        /*00b8*/ 	.byte	0x03, 0x50
        /*00ba*/ 	.short	0x0000


	//----- nvinfo : EIATTR_MAXREG_COUNT
	.align		4
        /*00bc*/ 	.byte	0x03, 0x1b
        /*00be*/ 	.short	0x00ff


	//----- nvinfo : EIATTR_MERCURY_ISA_VERSION
	.align		4
        /*00c0*/ 	.byte	0x03, 0x5f
        /*00c2*/ 	.short	0x0101


	//----- nvinfo : EIATTR_VRC_CTA_INIT_COUNT
	.align		4
        /*00c4*/ 	.byte	0x02, 0x4a
	.zero		1
	.zero		1


	//----- nvinfo : EIATTR_EXIT_INSTR_OFFSETS
	.align		4
        /*00c8*/ 	.byte	0x04, 0x1c
        /*00ca*/ 	.short	(.L_99 - .L_98)


	//   ....[0]....
.L_98:
        /*00cc*/ 	.word	0x00002590


	//----- nvinfo : EIATTR_CRS_STACK_SIZE
	.align		4
.L_99:
        /*00d0*/ 	.byte	0x04, 0x1e
        /*00d2*/ 	.short	(.L_101 - .L_100)
.L_100:
        /*00d4*/ 	.word	0x00000000


	//----- nvinfo : EIATTR_CBANK_PARAM_SIZE
	.align		4
.L_101:
        /*00d8*/ 	.byte	0x03, 0x19
        /*00da*/ 	.short	0x0048


	//----- nvinfo : EIATTR_PARAM_CBANK
	.align		4
        /*00dc*/ 	.byte	0x04, 0x0a
        /*00de*/ 	.short	(.L_103 - .L_102)
	.align		4
.L_102:
        /*00e0*/ 	.word	index@(.nv.constant0._Z28invokeEnergyAccumOpenII_GE_DiiiPKdS0_S0_S0_iiiPd)
        /*00e4*/ 	.short	0x0380
        /*00e6*/ 	.short	0x0048


	//----- nvinfo : EIATTR_SW_WAR
	.align		4
.L_103:
        /*00e8*/ 	.byte	0x04, 0x36
        /*00ea*/ 	.short	(.L_105 - .L_104)
.L_104:
        /*00ec*/ 	.word	0x00000008
.L_105:


//--------------------- .nv.info._Z23invokeEnergyAccumOpenIIiiPKdS0_S0_S0_iiPd --------------------------
	.section	.nv.info._Z23invokeEnergyAccumOpenIIiiPKdS0_S0_S0_iiPd,"",@"SHT_CUDA_INFO"
	.sectionflags	@""
	.align	4


	//----- nvinfo : EIATTR_CUDA_API_VERSION
	.align		4
        /*0000*/ 	.byte	0x04, 0x37
        /*0002*/ 	.short	(.L_107 - .L_106)
.L_106:
        /*0004*/ 	.word	0x00000082


	//----- nvinfo : EIATTR_KPARAM_INFO
	.align		4
.L_107:
        /*0008*/ 	.byte	0x04, 0x17
        /*000a*/ 	.short	(.L_109 - .L_108)
.L_108:
        /*000c*/ 	.word	0x00000000
        /*0010*/ 	.short	0x0008
        /*0012*/ 	.short	0x0030
        /*0014*/ 	.byte	0x00, 0xf5, 0x21, 0x00


	//----- nvinfo : EIATTR_KPARAM_INFO
	.align		4
.L_109:
        /*0018*/ 	.byte	0x04, 0x17
        /*001a*/ 	.short	(.L_111 - .L_110)
.L_110:
        /*001c*/ 	.word	0x00000000
        /*0020*/ 	.short	0x0007
        /*0022*/ 	.short	0x002c
        /*0024*/ 	.byte	0x00, 0xf0, 0x11, 0x00


	//----- nvinfo : EIATTR_KPARAM_INFO
	.align		4
.L_111:
        /*0028*/ 	.byte	0x04, 0x17
        /*002a*/ 	.short	(.L_113 - .L_112)
.L_112:
        /*002c*/ 	.word	0x00000000
        /*0030*/ 	.short	0x0006
        /*0032*/ 	.short	0x0028
        /*0034*/ 	.byte	0x00, 0xf0, 0x11, 0x00


	//----- nvinfo : EIATTR_KPARAM_INFO
	.align		4
.L_113:
        /*0038*/ 	.byte	0x04, 0x17
        /*003a*/ 	.short	(.L_115 - .L_114)
.L_114:
        /*003c*/ 	.word	0x00000000
        /*0040*/ 	.short	0x0005
        /*0042*/ 	.short	0x0020
        /*0044*/ 	.byte	0x00, 0xf5, 0x21, 0x00


	//----- nvinfo : EIATTR_KPARAM_INFO
	.align		4
.L_115:
        /*0048*/ 	.byte	0x04, 0x17
        /*004a*/ 	.short	(.L_117 - .L_116)
.L_116:
        /*004c*/ 	.word	0x00000000
        /*0050*/ 	.short	0x0004
        /*0052*/ 	.short	0x0018
        /*0054*/ 	.byte	0x00, 0xf5, 0x21, 0x00


	//----- nvinfo : EIATTR_KPARAM_INFO
	.align		4
.L_117:
        /*0058*/ 	.byte	0x04, 0x17
        /*005a*/ 	.short	(.L_119 - .L_118)
.L_118:
        /*005c*/ 	.word	0x00000000
        /*0060*/ 	.short	0x0003
        /*0062*/ 	.short	0x0010
        /*0064*/ 	.byte	0x00, 0xf5, 0x21, 0x00


	//----- nvinfo : EIATTR_KPARAM_INFO
	.align		4
.L_119:
        /*0068*/ 	.byte	0x04, 0x17
        /*006a*/ 	.short	(.L_121 - .L_120)
.L_120:
        /*006c*/ 	.word	0x00000000
        /*0070*/ 	.short	0x0002
        /*0072*/ 	.short	0x0008
        /*0074*/ 	.byte	0x00, 0xf5, 0x21, 0x00


	//----- nvinfo : EIATTR_KPARAM_INFO
	.align		4
.L_121:
        /*0078*/ 	.byte	0x04, 0x17
        /*007a*/ 	.short	(.L_123 - .L_122)
.L_122:
        /*007c*/ 	.word	0x00000000
        /*0080*/ 	.short	0x0001
        /*0082*/ 	.short	0x0004
        /*0084*/ 	.byte	0x00, 0xf0, 0x11, 0x00


	//----- nvinfo : EIATTR_KPARAM_INFO
	.align		4
.L_123:
        /*0088*/ 	.byte	0x04, 0x17
        /*008a*/ 	.short	(.L_125 - .L_124)
.L_124:
        /*008c*/ 	.word	0x00000000
        /*0090*/ 	.short	0x0000
        /*0092*/ 	.short	0x0000
        /*0094*/ 	.byte	0x00, 0xf0, 0x11, 0x00


	//----- nvinfo : EIATTR_SPARSE_MMA_MASK
	.align		4
.L_125:
        /*0098*/ 	.byte	0x03, 0x50
        /*009a*/ 	.short	0x0000


	//----- nvinfo : EIATTR_MAXREG_COUNT
	.align		4
        /*009c*/ 	.byte	0x03, 0x1b
        /*009e*/ 	.short	0x00ff


	//----- nvinfo : EIATTR_MERCURY_ISA_VERSION
	.align		4
        /*00a0*/ 	.byte	0x03, 0x5f
        /*00a2*/ 	.short	0x0101


	//----- nvinfo : EIATTR_VRC_CTA_INIT_COUNT
	.align		4
        /*00a4*/ 	.byte	0x02, 0x4a
	.zero		1
	.zero		1


	//----- nvinfo : EIATTR_EXIT_INSTR_OFFSETS
	.align		4
        /*00a8*/ 	.byte	0x04, 0x1c
        /*00aa*/ 	.short	(.L_127 - .L_126)


	//   ....[0]....
.L_126:
        /*00ac*/ 	.word	0x00006d50


	//----- nvinfo : EIATTR_CRS_STACK_SIZE
	.align		4
.L_127:
        /*00b0*/ 	.byte	0x04, 0x1e
        /*00b2*/ 	.short	(.L_129 - .L_128)
.L_128:
        /*00b4*/ 	.word	0x00000000


	//----- nvinfo : EIATTR_CBANK_PARAM_SIZE
	.align		4
.L_129:
        /*00b8*/ 	.byte	0x03, 0x19
        /*00ba*/ 	.short	0x0038


	//----- nvinfo : EIATTR_PARAM_CBANK
	.align		4
        /*00bc*/ 	.byte	0x04, 0x0a
        /*00be*/ 	.short	(.L_131 - .L_130)
	.align		4
.L_130:
        /*00c0*/ 	.word	index@(.nv.constant0._Z23invokeEnergyAccumOpenIIiiPKdS0_S0_S0_iiPd)
        /*00c4*/ 	.short	0x0380
        /*00c6*/ 	.short	0x0038


	//----- nvinfo : EIATTR_SW_WAR
	.align		4
.L_131:
        /*00c8*/ 	.byte	0x04, 0x36
        /*00ca*/ 	.short	(.L_133 - .L_132)
.L_132:
        /*00cc*/ 	.word	0x00000008
.L_133:


//--------------------- .nv.info._Z19invokeEnergyAccumIIiiPKdS0_S0_iiPd --------------------------
	.section	.nv.info._Z19invokeEnergyAccumIIiiPKdS0_S0_iiPd,"",@"SHT_CUDA_INFO"
	.sectionflags	@""
	.align	4


	//----- nvinfo : EIATTR_CUDA_API_VERSION
	.align		4
        /*0000*/ 	.byte	0x04, 0x37
        /*0002*/ 	.short	(.L_135 - .L_134)
.L_134:
        /*0004*/ 	.word	0x00000082


	//----- nvinfo : EIATTR_KPARAM_INFO
	.align		4
.L_135:
        /*0008*/ 	.byte	0x04, 0x17
        /*000a*/ 	.short	(.L_137 - .L_136)
.L_136:
        /*000c*/ 	.word	0x00000000
        /*0010*/ 	.short	0x0007
        /*0012*/ 	.short	0x0028
        /*0014*/ 	.byte	0x00, 0xf5, 0x21, 0x00


	//----- nvinfo : EIATTR_KPARAM_INFO
	.align		4
.L_137:
        /*0018*/ 	.byte	0x04, 0x17
        /*001a*/ 	.short	(.L_139 - .L_138)
.L_138:
        /*001c*/ 	.word	0x00000000
        /*0020*/ 	.short	0x0006
        /*0022*/ 	.short	0x0024
        /*0024*/ 	.byte	0x00, 0xf0, 0x11, 0x00


	//----- nvinfo : EIATTR_KPARAM_INFO
	.align		4
.L_139:
        /*0028*/ 	.byte	0x04, 0x17
        /*002a*/ 	.short	(.L_141 - .L_140)
.L_140:
        /*002c*/ 	.word	0x00000000
        /*0030*/ 	.short	0x0005
        /*0032*/ 	.short	0x0020
        /*0034*/ 	.byte	0x00, 0xf0, 0x11, 0x00


	//----- nvinfo : EIATTR_KPARAM_INFO
	.align		4
.L_141:
        /*0038*/ 	.byte	0x04, 0x17
        /*003a*/ 	.short	(.L_143 - .L_142)
.L_142:
        /*003c*/ 	.word	0x00000000
        /*0040*/ 	.short	0x0004
        /*0042*/ 	.short	0x0018
        /*0044*/ 	.byte	0x00, 0xf5, 0x21, 0x00


	//----- nvinfo : EIATTR_KPARAM_INFO
	.align		4
.L_143:
        /*0048*/ 	.byte	0x04, 0x17
        /*004a*/ 	.short	(.L_145 - .L_144)
.L_144:
        /*004c*/ 	.word	0x00000000
        /*0050*/ 	.short	0x0003
        /*0052*/ 	.short	0x0010
        /*0054*/ 	.byte	0x00, 0xf5, 0x21, 0x00


	//----- nvinfo : EIATTR_KPARAM_INFO
	.align		4
.L_145:
        /*0058*/ 	.byte	0x04, 0x17
        /*005a*/ 	.short	(.L_147 - .L_146)
.L_146:
        /*005c*/ 	.word	0x00000000
        /*0060*/ 	.short	0x0002
        /*0062*/ 	.short	0x0008
        /*0064*/ 	.byte	0x00, 0xf5, 0x21, 0x00


	//----- nvinfo : EIATTR_KPARAM_INFO
	.align		4
.L_147:
        /*0068*/ 	.byte	0x04, 0x17
        /*006a*/ 	.short	(.L_149 - .L_148)
.L_148:
        /*006c*/ 	.word	0x00000000
        /*0070*/ 	.short	0x0001
        /*0072*/ 	.short	0x0004
        /*0074*/ 	.byte	0x00, 0xf0, 0x11, 0x00


	//----- nvinfo : EIATTR_KPARAM_INFO
	.align		4
.L_149:
        /*0078*/ 	.byte	0x04, 0x17
        /*007a*/ 	.short	(.L_151 - .L_150)
.L_150:
        /*007c*/ 	.word	0x00000000
        /*0080*/ 	.short	0x0000
        /*0082*/ 	.short	0x0000
        /*0084*/ 	.byte	0x00, 0xf0, 0x11, 0x00


	//----- nvinfo : EIATTR_SPARSE_MMA_MASK
	.align		4
.L_151:
        /*0088*/ 	.byte	0x03, 0x50
        /*008a*/ 	.short	0x0000


	//----- nvinfo : EIATTR_MAXREG_COUNT
	.align		4
        /*008c*/ 	.byte	0x03, 0x1b
        /*008e*/ 	.short	0x00ff


	//----- nvinfo : EIATTR_MERCURY_ISA_VERSION
	.align		4
        /*0090*/ 	.byte	0x03, 0x5f
        /*0092*/ 	.short	0x0101


	//----- nvinfo : EIATTR_VRC_CTA_INIT_COUNT
	.align		4
        /*0094*/ 	.byte	0x02, 0x4a
	.zero		1
	.zero		1


	//----- nvinfo : EIATTR_EXIT_INSTR_OFFSETS
	.align		4
        /*0098*/ 	.byte	0x04, 0x1c
        /*009a*/ 	.short	(.L_153 - .L_152)


	//   ....[0]....
.L_152:
        /*009c*/ 	.word	0x000025e0


	//----- nvinfo : EIATTR_CRS_STACK_SIZE
	.align		4
.L_153:
        /*00a0*/ 	.byte	0x04, 0x1e
        /*00a2*/ 	.short	(.L_155 - .L_154)
.L_154:
        /*00a4*/ 	.word	0x00000000


	//----- nvinfo : EIATTR_CBANK_PARAM_SIZE
	.align		4
.L_155:
        /*00a8*/ 	.byte	0x03, 0x19
        /*00aa*/ 	.short	0x0030


	//----- nvinfo : EIATTR_PARAM_CBANK
	.align		4
        /*00ac*/ 	.byte	0x04, 0x0a
        /*00ae*/ 	.short	(.L_157 - .L_156)
	.align		4
.L_156:
        /*00b0*/ 	.word	index@(.nv.constant0._Z19invokeEnergyAccumIIiiPKdS0_S0_iiPd)
        /*00b4*/ 	.short	0x0380
        /*00b6*/ 	.short	0x0030


	//----- nvinfo : EIATTR_SW_WAR
	.align		4
.L_157:
        /*00b8*/ 	.byte	0x04, 0x36
        /*00ba*/ 	.short	(.L_159 - .L_158)
.L_158:
        /*00bc*/ 	.word	0x00000008
.L_159:


//--------------------- .nv.info._Z28invokeEnergyAccumOpenIJ_LT_DiiiiPKdS0_S0_S0_iiiPdS1_ --------------------------
	.section	.nv.info._Z28invokeEnergyAccumOpenIJ_LT_DiiiiPKdS0_S0_S0_iiiPdS1_,"",@"SHT_CUDA_INFO"
	.sectionflags	@""
	.align	4


	//----- nvinfo : EIATTR_CUDA_API_VERSION
	.align		4
        /*0000*/ 	.byte	0x04, 0x37
        /*0002*/ 	.short	(.L_161 - .L_160)
.L_160:
        /*0004*/ 	.word	0x00000082


	//----- nvinfo : EIATTR_KPARAM_INFO
	.align		4
.L_161:
        /*0008*/ 	.byte	0x04, 0x17
        /*000a*/ 	.short	(.L_163 - .L_162)
.L_162:
        /*000c*/ 	.word	0x00000000
        /*0010*/ 	.short	0x000c
        /*0012*/ 	.short	0x0048
        /*0014*/ 	.byte	0x00, 0xf5, 0x21, 0x00


	//----- nvinfo : EIATTR_KPARAM_INFO
	.align		4
.L_163:
        /*0018*/ 	.byte	0x04, 0x17
        /*001a*/ 	.short	(.L_165 - .L_164)
.L_164:
        /*001c*/ 	.word	0x00000000
        /*0020*/ 	.short	0x000b
        /*0022*/ 	.short	0x0040
        /*0024*/ 	.byte	0x00, 0xf5, 0x21, 0x00


	//----- nvinfo : EIATTR_KPARAM_INFO
	.align		4
.L_165:
        /*0028*/ 	.byte	0x04, 0x17
        /*002a*/ 	.short	(.L_167 - .L_166)
.L_166:
        /*002c*/ 	.word	0x00000000
        /*0030*/ 	.short	0x000a
        /*0032*/ 	.short	0x0038
        /*0034*/ 	.byte	0x00, 0xf0, 0x11, 0x00


	//----- nvinfo : EIATTR_KPARAM_INFO
	.align		4
.L_167:
        /*0038*/ 	.byte	0x04, 0x17
        /*003a*/ 	.short	(.L_169 - .L_168)
.L_168:
        /*003c*/ 	.word	0x00000000
        /*0040*/ 	.short	0x0009
        /*0042*/ 	.short	0x0034
        /*0044*/ 	.byte	0x00, 0xf0, 0x11, 0x00


	//----- nvinfo : EIATTR_KPARAM_INFO
	.align		4
.L_169:
        /*0048*/ 	.byte	0x04, 0x17
        /*004a*/ 	.short	(.L_171 - .L_170)
.L_170:
        /*004c*/ 	.word	0x00000000
        /*0050*/ 	.short	0x0008
        /*0052*/ 	.short	0x0030
        /*0054*/ 	.byte	0x00, 0xf0, 0x11, 0x00


	//----- nvinfo : EIATTR_KPARAM_INFO
	.align		4
.L_171:
        /*0058*/ 	.byte	0x04, 0x17
        /*005a*/ 	.short	(.L_173 - .L_172)
.L_172:
        /*005c*/ 	.word	0x00000000
        /*0060*/ 	.short	0x0007
        /*0062*/ 	.short	0x0028
        /*0064*/ 	.byte	0x00, 0xf5, 0x21, 0x00


	//----- nvinfo : EIATTR_KPARAM_INFO
	.align		4
.L_173:
        /*0068*/ 	.byte	0x04, 0x17
        /*006a*/ 	.short	(.L_175 - .L_174)
.L_174:
        /*006c*/ 	.word	0x00000000
        /*0070*/ 	.short	0x0006
        /*0072*/ 	.short	0x0020
        /*0074*/ 	.byte	0x00, 0xf5, 0x21, 0x00


	//----- nvinfo : EIATTR_KPARAM_INFO
	.align		4
.L_175:
        /*0078*/ 	.byte	0x04, 0x17
        /*007a*/ 	.short	(.L_177 - .L_176)
.L_176:
        /*007c*/ 	.word	0x00000000
        /*0080*/ 	.short	0x0005
        /*0082*/ 	.short	0x0018
        /*0084*/ 	.byte	0x00, 0xf5, 0x21, 0x00


	//----- nvinfo : EIATTR_KPARAM_INFO
	.align		4
.L_177:
        /*0088*/ 	.byte	0x04, 0x17
        /*008a*/ 	.short	(.L_179 - .L_178)
.L_178:
        /*008c*/ 	.word	0x00000000
        /*0090*/ 	.short	0x0004
        /*0092*/ 	.short	0x0010
        /*0094*/ 	.byte	0x00, 0xf5, 0x21, 0x00


	//----- nvinfo : EIATTR_KPARAM_INFO
	.align		4
.L_179:
        /*0098*/ 	.byte	0x04, 0x17
        /*009a*/ 	.short	(.L_181 - .L_180)
.L_180:
        /*009c*/ 	.word	0x00000000
        /*00a0*/ 	.short	0x0003
        /*00a2*/ 	.short	0x000c
        /*00a4*/ 	.byte	0x00, 0xf0, 0x11, 0x00


	//----- nvinfo : EIATTR_KPARAM_INFO
	.align		4
.L_181:
        /*00a8*/ 	.byte	0x04, 0x17
        /*00aa*/ 	.short	(.L_183 - .L_182)
.L_182:
        /*00ac*/ 	.word	0x00000000
        /*00b0*/ 	.short	0x0002
        /*00b2*/ 	.short	0x0008
        /*00b4*/ 	.byte	0x00, 0xf0, 0x11, 0x00


	//----- nvinfo : EIATTR_KPARAM_INFO
	.align		4
.L_183:
        /*00b8*/ 	.byte	0x04, 0x17
        /*00ba*/ 	.short	(.L_185 - .L_184)
.L_184:
        /*00bc*/ 	.word	0x00000000
        /*00c0*/ 	.short	0x0001
        /*00c2*/ 	.short	0x0004
        /*00c4*/ 	.byte	0x00, 0xf0, 0x11, 0x00


	//----- nvinfo : EIATTR_KPARAM_INFO
	.align		4
.L_185:
        /*00c8*/ 	.byte	0x04, 0x17
        /*00ca*/ 	.short	(.L_187 - .L_186)
.L_186:
        /*00cc*/ 	.word	0x00000000
        /*00d0*/ 	.short	0x0000
        /*00d2*/ 	.short	0x0000
        /*00d4*/ 	.byte	0x00, 0xf0, 0x11, 0x00


	//----- nvinfo : EIATTR_SPARSE_MMA_MASK
	.align		4
.L_187:
        /*00d8*/ 	.byte	0x03, 0x50
        /*00da*/ 	.short	0x0000


	//----- nvinfo : EIATTR_MAXREG_COUNT
	.align		4
        /*00dc*/ 	.byte	0x03, 0x1b
        /*00de*/ 	.short	0x00ff


	//----- nvinfo : EIATTR_MERCURY_ISA_VERSION
	.align		4
        /*00e0*/ 	.byte	0x03, 0x5f
        /*00e2*/ 	.short	0x0101


	//----- nvinfo : EIATTR_VRC_CTA_INIT_COUNT
	.align		4
        /*00e4*/ 	.byte	0x02, 0x4a
	.zero		1
	.zero		1


	//----- nvinfo : EIATTR_EXIT_INSTR_OFFSETS
	.align		4
        /*00e8*/ 	.byte	0x04, 0x1c
        /*00ea*/ 	.short	(.L_189 - .L_188)


	//   ....[0]....
.L_188:
        /*00ec*/ 	.word	0x000049f0


	//----- nvinfo : EIATTR_CRS_STACK_SIZE
	.align		4
.L_189:
        /*00f0*/ 	.byte	0x04, 0x1e
        /*00f2*/ 	.short	(.L_191 - .L_190)
.L_190:
        /*00f4*/ 	.word	0x00000000


	//----- nvinfo : EIATTR_CBANK_PARAM_SIZE
	.align		4
.L_191:
        /*00f8*/ 	.byte	0x03, 0x19
        /*00fa*/ 	.short	0x0050


	//----- nvinfo : EIATTR_PARAM_CBANK
	.align		4
        /*00fc*/ 	.byte	0x04, 0x0a
        /*00fe*/ 	.short	(.L_193 - .L_192)
	.align		4
.L_192:
        /*0100*/ 	.word	index@(.nv.constant0._Z28invokeEnergyAccumOpenIJ_LT_DiiiiPKdS0_S0_S0_iiiPdS1_)
        /*0104*/ 	.short	0x0380
        /*0106*/ 	.short	0x0050


	//----- nvinfo : EIATTR_SW_WAR
	.align		4
.L_193:
        /*0108*/ 	.byte	0x04, 0x36
        /*010a*/ 	.short	(.L_195 - .L_194)
.L_194:
        /*010c*/ 	.word	0x00000008
.L_195:


//--------------------- .nv.info._Z28invokeEnergyAccumOpenIJ_GE_DiiiiPKdS0_S0_S0_iiiPd --------------------------
	.section	.nv.info._Z28invokeEnergyAccumOpenIJ_GE_DiiiiPKdS0_S0_S0_iiiPd,"",@"SHT_CUDA_INFO"
	.sectionflags	@""
	.align	4


	//----- nvinfo : EIATTR_CUDA_API_VERSION
	.align		4
        /*0000*/ 	.byte	0x04, 0x37
        /*0002*/ 	.short	(.L_197 - .L_196)
.L_196:
        /*0004*/ 	.word	0x00000082


	//----- nvinfo : EIATTR_KPARAM_INFO
	.align		4
.L_197:
        /*0008*/ 	.byte	0x04, 0x17
        /*000a*/ 	.short	(.L_199 - .L_198)
.L_198:
        /*000c*/ 	.word	0x00000000
        /*0010*/ 	.short	0x000b
        /*0012*/ 	.short	0x0040
        /*0014*/ 	.byte	0x00, 0xf5, 0x21, 0x00


	//----- nvinfo : EIATTR_KPARAM_INFO
	.align		4
.L_199:
        /*0018*/ 	.byte	0x04, 0x17
        /*001a*/ 	.short	(.L_201 - .L_200)
.L_200:
        /*001c*/ 	.word	0x00000000
        /*0020*/ 	.short	0x000a
        /*0022*/ 	.short	0x0038
        /*0024*/ 	.byte	0x00, 0xf0, 0x11, 0x00


	//----- nvinfo : EIATTR_KPARAM_INFO
	.align		4
.L_201:
        /*0028*/ 	.byte	0x04, 0x17
        /*002a*/ 	.short	(.L_203 - .L_202)
.L_202:
        /*002c*/ 	.word	0x00000000
        /*0030*/ 	.short	0x0009
        /*0032*/ 	.short	0x0034
        /*0034*/ 	.byte	0x00, 0xf0, 0x11, 0x00


	//----- nvinfo : EIATTR_KPARAM_INFO
	.align		4
.L_203:
        /*0038*/ 	.byte	0x04, 0x17
        /*003a*/ 	.short	(.L_205 - .L_204)
.L_204:
        /*003c*/ 	.word	0x00000000
        /*0040*/ 	.short	0x0008
        /*0042*/ 	.short	0x0030
        /*0044*/ 	.byte	0x00, 0xf0, 0x11, 0x00


	//----- nvinfo : EIATTR_KPARAM_INFO
	.align		4
.L_205:
        /*0048*/ 	.byte	0x04, 0x17
        /*004a*/ 	.short	(.L_207 - .L_206)
.L_206:
        /*004c*/ 	.word	0x00000000
        /*0050*/ 	.short	0x0007
        /*0052*/ 	.short	0x0028
        /*0054*/ 	.byte	0x00, 0xf5, 0x21, 0x00


	//----- nvinfo : EIATTR_KPARAM_INFO
	.align		4
.L_207:
        /*0058*/ 	.byte	0x04, 0x17
        /*005a*/ 	.short	(.L_209 - .L_208)
.L_208:
        /*005c*/ 	.word	0x00000000
        /*0060*/ 	.short	0x0006
        /*0062*/ 	.short	0x0020
        /*0064*/ 	.byte	0x00, 0xf5, 0x21, 0x00


	//----- nvinfo : EIATTR_KPARAM_INFO
	.align		4
.L_209:
        /*0068*/ 	.byte	0x04, 0x17
        /*006a*/ 	.short	(.L_211 - .L_210)
.L_210:
        /*006c*/ 	.word	0x00000000
        /*0070*/ 	.short	0x0005
        /*0072*/ 	.short	0x0018
        /*0074*/ 	.byte	0x00, 0xf5, 0x21, 0x00


	//----- nvinfo : EIATTR_KPARAM_INFO
	.align		4
.L_211:
        /*0078*/ 	.byte	0x04, 0x17
        /*007a*/ 	.short	(.L_213 - .L_212)
.L_212:
        /*007c*/ 	.word	0x00000000
        /*0080*/ 	.short	0x0004
        /*0082*/ 	.short	0x0010
        /*0084*/ 	.byte	0x00, 0xf5, 0x21, 0x00


	//----- nvinfo : EIATTR_KPARAM_INFO
	.align		4
.L_213:
        /*0088*/ 	.byte	0x04, 0x17
        /*008a*/ 	.short	(.L_215 - .L_214)
.L_214:
        /*008c*/ 	.word	0x00000000
        /*0090*/ 	.short	0x0003
        /*0092*/ 	.short	0x000c
        /*0094*/ 	.byte	0x00, 0xf0, 0x11, 0x00


	//----- nvinfo : EIATTR_KPARAM_INFO
	.align		4
.L_215:
        /*0098*/ 	.byte	0x04, 0x17
        /*009a*/ 	.short	(.L_217 - .L_216)
.L_216:
        /*009c*/ 	.word	0x00000000
        /*00a0*/ 	.short	0x0002
        /*00a2*/ 	.short	0x0008
        /*00a4*/ 	.byte	0x00, 0xf0, 0x11, 0x00


	//----- nvinfo : EIATTR_KPARAM_INFO
	.align		4
.L_217:
        /*00a8*/ 	.byte	0x04, 0x17
        /*00aa*/ 	.short	(.L_219 - .L_218)
.L_218:
        /*00ac*/ 	.word	0x00000000
        /*00b0*/ 	.short	0x0001
        /*00b2*/ 	.short	0x0004
        /*00b4*/ 	.byte	0x00, 0xf0, 0x11, 0x00


	//----- nvinfo : EIATTR_KPARAM_INFO
	.align		4
.L_219:
        /*00b8*/ 	.byte	0x04, 0x17
        /*00ba*/ 	.short	(.L_221 - .L_220)
.L_220:
        /*00bc*/ 	.word	0x00000000
        /*00c0*/ 	.short	0x0000
        /*00c2*/ 	.short	0x0000
        /*00c4*/ 	.byte	0x00, 0xf0, 0x11, 0x00


	//----- nvinfo : EIATTR_SPARSE_MMA_MASK
	.align		4
.L_221:
        /*00c8*/ 	.byte	0x03, 0x50
        /*00ca*/ 	.short	0x0000


	//----- nvinfo : EIATTR_MAXREG_COUNT
	.align		4
        /*00cc*/ 	.byte	0x03, 0x1b
        /*00ce*/ 	.short	0x00ff


	//----- nvinfo : EIATTR_MERCURY_ISA_VERSION
	.align		4
        /*00d0*/ 	.byte	0x03, 0x5f
        /*00d2*/ 	.short	0x0101


	//----- nvinfo : EIATTR_VRC_CTA_INIT_COUNT
	.align		4
        /*00d4*/ 	.byte	0x02, 0x4a
	.zero		1
	.zero		1


	//----- nvinfo : EIATTR_EXIT_INSTR_OFFSETS
	.align		4
        /*00d8*/ 	.byte	0x04, 0x1c
        /*00da*/ 	.short	(.L_223 - .L_222)


	//   ....[0]....
.L_222:
        /*00dc*/ 	.word	0x000025d0


	//----- nvinfo : EIATTR_CRS_STACK_SIZE
	.align		4
.L_223:
        /*00e0*/ 	.byte	0x04, 0x1e
        /*00e2*/ 	.short	(.L_225 - .L_224)
.L_224:
        /*00e4*/ 	.word	0x00000000


	//----- nvinfo : EIATTR_CBANK_PARAM_SIZE
	.align		4
.L_225:
        /*00e8*/ 	.byte	0x03, 0x19
        /*00ea*/ 	.short	0x0048


	//----- nvinfo : EIATTR_PARAM_CBANK
	.align		4
        /*00ec*/ 	.byte	0x04, 0x0a
        /*00ee*/ 	.short	(.L_227 - .L_226)
	.align		4
.L_226:
        /*00f0*/ 	.word	index@(.nv.constant0._Z28invokeEnergyAccumOpenIJ_GE_DiiiiPKdS0_S0_S0_iiiPd)
        /*00f4*/ 	.short	0x0380
        /*00f6*/ 	.short	0x0048


	//----- nvinfo : EIATTR_SW_WAR
	.align		4
.L_227:
        /*00f8*/ 	.byte	0x04, 0x36
        /*00fa*/ 	.short	(.L_229 - .L_228)
.L_228:
        /*00fc*/ 	.word	0x00000008
.L_229:


//--------------------- .nv.info._Z23invokeEnergyAccumOpenIJiiiPKdS0_S0_S0_iiPd --------------------------
	.section	.nv.info._Z23invokeEnergyAccumOpenIJiiiPKdS0_S0_S0_iiPd,"",@"SHT_CUDA_INFO"
	.sectionflags	@""
	.align	4


	//----- nvinfo : EIATTR_CUDA_API_VERSION
	.align		4
        /*0000*/ 	.byte	0x04, 0x37
        /*0002*/ 	.short	(.L_231 - .L_230)
.L_230:
        /*0004*/ 	.word	0x00000082


	//----- nvinfo : EIATTR_KPARAM_INFO
	.align		4
.L_231:
        /*0008*/ 	.byte	0x04, 0x17
        /*000a*/ 	.short	(.L_233 - .L_232)
.L_232:
        /*000c*/ 	.word	0x00000000
        /*0010*/ 	.short	0x0009
        /*0012*/ 	.short	0x0038
        /*0014*/ 	.byte	0x00, 0xf5, 0x21, 0x00


	//----- nvinfo : EIATTR_KPARAM_INFO
	.align		4
.L_233:
        /*0018*/ 	.byte	0x04, 0x17
        /*001a*/ 	.short	(.L_235 - .L_234)
.L_234:
        /*001c*/ 	.word	0x00000000
        /*0020*/ 	.short	0x0008
        /*0022*/ 	.short	0x0034
        /*0024*/ 	.byte	0x00, 0xf0, 0x11, 0x00


	//----- nvinfo : EIATTR_KPARAM_INFO
	.align		4
.L_235:
        /*0028*/ 	.byte	0x04, 0x17
        /*002a*/ 	.short	(.L_237 - .L_236)
.L_236:
        /*002c*/ 	.word	0x00000000
        /*0030*/ 	.short	0x0007
        /*0032*/ 	.short	0x0030
        /*0034*/ 	.byte	0x00, 0xf0, 0x11, 0x00


	//----- nvinfo : EIATTR_KPARAM_INFO
	.align		4
.L_237:
        /*0038*/ 	.byte	0x04, 0x17
        /*003a*/ 	.short	(.L_239 - .L_238)
.L_238:
        /*003c*/ 	.word	0x00000000
        /*0040*/ 	.short	0x0006
        /*0042*/ 	.short	0x0028
        /*0044*/ 	.byte	0x00, 0xf5, 0x21, 0x00


	//----- nvinfo : EIATTR_KPARAM_INFO
	.align		4
.L_239:
        /*0048*/ 	.byte	0x04, 0x17
        /*004a*/ 	.short	(.L_241 - .L_240)
.L_240:
        /*004c*/ 	.word	0x00000000
        /*0050*/ 	.short	0x0005
        /*0052*/ 	.short	0x0020
        /*0054*/ 	.byte	0x00, 0xf5, 0x21, 0x00


	//----- nvinfo : EIATTR_KPARAM_INFO
	.align		4
.L_241:
        /*0058*/ 	.byte	0x04, 0x17
        /*005a*/ 	.short	(.L_243 - .L_242)
.L_242:
        /*005c*/ 	.word	0x00000000
        /*0060*/ 	.short	0x0004
        /*0062*/ 	.short	0x0018
        /*0064*/ 	.byte	0x00, 0xf5, 0x21, 0x00


	//----- nvinfo : EIATTR_KPARAM_INFO
	.align		4
.L_243:
        /*0068*/ 	.byte	0x04, 0x17
        /*006a*/ 	.short	(.L_245 - .L_244)
.L_244:
        /*006c*/ 	.word	0x00000000
        /*0070*/ 	.short	0x0003
        /*0072*/ 	.short	0x0010
        /*0074*/ 	.byte	0x00, 0xf5, 0x21, 0x00


	//----- nvinfo : EIATTR_KPARAM_INFO
	.align		4
.L_245:
        /*0078*/ 	.byte	0x04, 0x17
        /*007a*/ 	.short	(.L_247 - .L_246)
.L_246:
        /*007c*/ 	.word	0x00000000
        /*0080*/ 	.short	0x0002
        /*0082*/ 	.short	0x0008
        /*0084*/ 	.byte	0x00, 0xf0, 0x11, 0x00


	//----- nvinfo : EIATTR_KPARAM_INFO
	.align		4
.L_247:
        /*0088*/ 	.byte	0x04, 0x17
        /*008a*/ 	.short	(.L_249 - .L_248)
.L_248:
        /*008c*/ 	.word	0x00000000
        /*0090*/ 	.short	0x0001
        /*0092*/ 	.short	0x0004
        /*0094*/ 	.byte	0x00, 0xf0, 0x11, 0x00


	//----- nvinfo : EIATTR_KPARAM_INFO
	.align		4
.L_249:
        /*0098*/ 	.byte	0x04, 0x17
        /*009a*/ 	.short	(.L_251 - .L_250)
.L_250:
        /*009c*/ 	.word	0x00000000
        /*00a0*/ 	.short	0x0000
        /*00a2*/ 	.short	0x0000
        /*00a4*/ 	.byte	0x00, 0xf0, 0x11, 0x00


	//----- nvinfo : EIATTR_SPARSE_MMA_MASK
	.align		4
.L_251:
        /*00a8*/ 	.byte	0x03, 0x50
        /*00aa*/ 	.short	0x0000


	//----- nvinfo : EIATTR_MAXREG_COUNT
	.align		4
        /*00ac*/ 	.byte	0x03, 0x1b
        /*00ae*/ 	.short	0x00ff


	//----- nvinfo : EIATTR_MERCURY_ISA_VERSION
	.align		4
        /*00b0*/ 	.byte	0x03, 0x5f
        /*00b2*/ 	.short	0x0101


	//----- nvinfo : EIATTR_VRC_CTA_INIT_COUNT
	.align		4
        /*00b4*/ 	.byte	0x02, 0x4a
	.zero		1
	.zero		1


	//----- nvinfo : EIATTR_EXIT_INSTR_OFFSETS
	.align		4
        /*00b8*/ 	.byte	0x04, 0x1c
        /*00ba*/ 	.short	(.L_253 - .L_252)


	//   ....[0]....
.L_252:
        /*00bc*/ 	.word	0x00008dc0


	//----- nvinfo : EIATTR_CRS_STACK_SIZE
	.align		4
.L_253:
        /*00c0*/ 	.byte	0x04, 0x1e
        /*00c2*/ 	.short	(.L_255 - .L_254)
.L_254:
        /*00c4*/ 	.word	0x00000000


	//----- nvinfo : EIATTR_CBANK_PARAM_SIZE
	.align		4
.L_255:
        /*00c8*/ 	.byte	0x03, 0x19
        /*00ca*/ 	.short	0x0040


	//----- nvinfo : EIATTR_PARAM_CBANK
	.align		4
        /*00cc*/ 	.byte	0x04, 0x0a
        /*00ce*/ 	.short	(.L_257 - .L_256)
	.align		4
.L_256:
        /*00d0*/ 	.word	index@(.nv.constant0._Z23invokeEnergyAccumOpenIJiiiPKdS0_S0_S0_iiPd)
        /*00d4*/ 	.short	0x0380
        /*00d6*/ 	.short	0x0040


	//----- nvinfo : EIATTR_SW_WAR
	.align		4
.L_257:
        /*00d8*/ 	.byte	0x04, 0x36
        /*00da*/ 	.short	(.L_259 - .L_258)
.L_258:
        /*00dc*/ 	.word	0x00000008
.L_259:


//--------------------- .nv.info._Z19invokeEnergyAccumIJiiiPKdS0_S0_iiPd --------------------------
	.section	.nv.info._Z19invokeEnergyAccumIJiiiPKdS0_S0_iiPd,"",@"SHT_CUDA_INFO"
	.sectionflags	@""
	.align	4


	//----- nvinfo : EIATTR_CUDA_API_VERSION
	.align		4
        /*0000*/ 	.byte	0x04, 0x37
        /*0002*/ 	.short	(.L_261 - .L_260)
.L_260:
        /*0004*/ 	.word	0x00000082


	//----- nvinfo : EIATTR_KPARAM_INFO
	.align		4
.L_261:
        /*0008*/ 	.byte	0x04, 0x17
        /*000a*/ 	.short	(.L_263 - .L_262)
.L_262:
        /*000c*/ 	.word	0x00000000
        /*0010*/ 	.short	0x0008
        /*0012*/ 	.short	0x0030
        /*0014*/ 	.byte	0x00, 0xf5, 0x21, 0x00


	//----- nvinfo : EIATTR_KPARAM_INFO
	.align		4
.L_263:
        /*0018*/ 	.byte	0x04, 0x17
        /*001a*/ 	.short	(.L_265 - .L_264)
.L_264:
        /*001c*/ 	.word	0x00000000
        /*0020*/ 	.short	0x0007
        /*0022*/ 	.short	0x002c
        /*0024*/ 	.byte	0x00, 0xf0, 0x11, 0x00


	//----- nvinfo : EIATTR_KPARAM_INFO
	.align		4
.L_265:
        /*0028*/ 	.byte	0x04, 0x17
        /*002a*/ 	.short	(.L_267 - .L_266)
.L_266:
        /*002c*/ 	.word	0x00000000
        /*0030*/ 	.short	0x0006
        /*0032*/ 	.short	0x0028
        /*0034*/ 	.byte	0x00, 0xf0, 0x11, 0x00


	//----- nvinfo : EIATTR_KPARAM_INFO
	.align		4
.L_267:
        /*0038*/ 	.byte	0x04, 0x17
        /*003a*/ 	.short	(.L_269 - .L_268)
.L_268:
        /*003c*/ 	.word	0x00000000
        /*0040*/ 	.short	0x0005
        /*0042*/ 	.short	0x0020
        /*0044*/ 	.byte	0x00, 0xf5, 0x21, 0x00


	//----- nvinfo : EIATTR_KPARAM_INFO
	.align		4
.L_269:
        /*0048*/ 	.byte	0x04, 0x17
        /*004a*/ 	.short	(.L_271 - .L_270)
.L_270:
        /*004c*/ 	.word	0x00000000
        /*0050*/ 	.short	0x0004
        /*0052*/ 	.short	0x0018
        /*0054*/ 	.byte	0x00, 0xf5, 0x21, 0x00


	//----- nvinfo : EIATTR_KPARAM_INFO
	.align		4
.L_271:
        /*0058*/ 	.byte	0x04, 0x17
        /*005a*/ 	.short	(.L_273 - .L_272)
.L_272:
        /*005c*/ 	.word	0x00000000
        /*0060*/ 	.short	0x0003
        /*0062*/ 	.short	0x0010
        /*0064*/ 	.byte	0x00, 0xf5, 0x21, 0x00


	//----- nvinfo : EIATTR_KPARAM_INFO
	.align		4
.L_273:
        /*0068*/ 	.byte	0x04, 0x17
        /*006a*/ 	.short	(.L_275 - .L_274)
.L_274:
        /*006c*/ 	.word	0x00000000
        /*0070*/ 	.short	0x0002
        /*0072*/ 	.short	0x0008
        /*0074*/ 	.byte	0x00, 0xf0, 0x11, 0x00


	//----- nvinfo : EIATTR_KPARAM_INFO
	.align		4
.L_275:
        /*0078*/ 	.byte	0x04, 0x17
        /*007a*/ 	.short	(.L_277 - .L_276)
.L_276:
        /*007c*/ 	.word	0x00000000
        /*0080*/ 	.short	0x0001
        /*0082*/ 	.short	0x0004
        /*0084*/ 	.byte	0x00, 0xf0, 0x11, 0x00


	//----- nvinfo : EIATTR_KPARAM_INFO
	.align		4
.L_277:
        /*0088*/ 	.byte	0x04, 0x17
        /*008a*/ 	.short	(.L_279 - .L_278)
.L_278:
        /*008c*/ 	.word	0x00000000
        /*0090*/ 	.short	0x0000
        /*0092*/ 	.short	0x0000
        /*0094*/ 	.byte	0x00, 0xf0, 0x11, 0x00


	//----- nvinfo : EIATTR_SPARSE_MMA_MASK
	.align		4
.L_279:
        /*0098*/ 	.byte	0x03, 0x50
        /*009a*/ 	.short	0x0000


	//----- nvinfo : EIATTR_MAXREG_COUNT
	.align		4
        /*009c*/ 	.byte	0x03, 0x1b
        /*009e*/ 	.short	0x00ff


	//----- nvinfo : EIATTR_MERCURY_ISA_VERSION
	.align		4
        /*00a0*/ 	.byte	0x03, 0x5f
        /*00a2*/ 	.short	0x0101


	//----- nvinfo : EIATTR_VRC_CTA_INIT_COUNT
	.align		4
        /*00a4*/ 	.byte	0x02, 0x4a
	.zero		1
	.zero		1


	//----- nvinfo : EIATTR_EXIT_INSTR_OFFSETS
	.align		4
        /*00a8*/ 	.byte	0x04, 0x1c
        /*00aa*/ 	.short	(.L_281 - .L_280)


	//   ....[0]....
.L_280:
        /*00ac*/ 	.word	0x00002610


	//----- nvinfo : EIATTR_CRS_STACK_SIZE
	.align		4
.L_281:
        /*00b0*/ 	.byte	0x04, 0x1e
        /*00b2*/ 	.short	(.L_283 - .L_282)
.L_282:
        /*00b4*/ 	.word	0x00000000


	//----- nvinfo : EIATTR_CBANK_PARAM_SIZE
	.align		4
.L_283:
        /*00b8*/ 	.byte	0x03, 0x19
        /*00ba*/ 	.short	0x0038


	//----- nvinfo : EIATTR_PARAM_CBANK
	.align		4
        /*00bc*/ 	.byte	0x04, 0x0a
        /*00be*/ 	.short	(.L_285 - .L_284)
	.align		4
.L_284:
        /*00c0*/ 	.word	index@(.nv.constant0._Z19invokeEnergyAccumIJiiiPKdS0_S0_iiPd)
        /*00c4*/ 	.short	0x0380
        /*00c6*/ 	.short	0x0038


	//----- nvinfo : EIATTR_SW_WAR
	.align		4
.L_285:
        /*00c8*/ 	.byte	0x04, 0x36
        /*00ca*/ 	.short	(.L_287 - .L_286)
.L_286:
        /*00cc*/ 	.word	0x00000008
.L_287:


//--------------------- .nv.callgraph             --------------------------
	.section	.nv.callgraph,"",@"SHT_CUDA_CALLGRAPH"
	.align	4
	.sectionentsize	8
	.align		4
        /*0000*/ 	.word	0x00000000
	.align		4
        /*0004*/ 	.word	0xffffffff
	.align		4
        /*0008*/ 	.word	0x00000000
	.align		4
        /*000c*/ 	.word	0xfffffffe
	.align		4
        /*0010*/ 	.word	0x00000000
	.align		4
        /*0014*/ 	.word	0xfffffffd
	.align		4
        /*0018*/ 	.word	0x00000000
	.align		4
        /*001c*/ 	.word	0xfffffffc


//--------------------- .text._Z17invokeDeviceAccumPd --------------------------
	.section	.text._Z17invokeDeviceAccumPd,"ax",@progbits
	.align	128
        .global         _Z17invokeDeviceAccumPd
        .type           _Z17invokeDeviceAccumPd,@function
        .size           _Z17invokeDeviceAccumPd,(.L_x_574 - _Z17invokeDeviceAccumPd)
        .other          _Z17invokeDeviceAccumPd,@"STO_CUDA_ENTRY STV_DEFAULT"
_Z17invokeDeviceAccumPd:
.text._Z17invokeDeviceAccumPd:
[----:B------:R-:W-:Y:S08]  /*0000*/  LDC R1, c[0x0][0x37c] ;  /* 0x0000df00ff017b82 */ /* 0x000ff00000000800 */
[----:B------:R-:W0:Y:S02]  /*0010*/  LDC R0, c[0x0][0x360] ;  /* 0x0000d800ff007b82 */ /* 0x000e240000000800 */
[----:B0-----:R-:W-:-:S13]  /*0020*/  ISETP.GE.U32.AND P0, PT, R0, 0x2, PT ;  /* 0x000000020000780c */ /* 0x001fda0003f06070 */
[----:B------:R-:W-:Y:S05]  /*0030*/  @!P0 EXIT ;  /* 0x000000000000894d */ /* 0x000fea0003800000 */
[----:B------:R-:W0:Y:S01]  /*0040*/  S2R R10, SR_TID.X ;  /* 0x00000000000a7919 */ /* 0x000e220000002100 */
[----:B------:R-:W1:Y:S01]  /*0050*/  LDC.64 R8, c[0x0][0x380] ;  /* 0x0000e000ff087b82 */ /* 0x000e620000000a00 */
[----:B------:R-:W2:Y:S01]  /*0060*/  LDCU.64 UR6, c[0x0][0x358] ;  /* 0x00006b00ff0677ac */ /* 0x000ea20008000a00 */
[----:B------:R-:W-:-:S05]  /*0070*/  UMOV UR4, 0x1 ;  /* 0x0000000100047882 */ /* 0x000fca0000000000 */
.L_x_2:
[----:B------:R-:W-:Y:S01]  /*0080*/  USHF.L.U32 UR5, UR4, 0x1, URZ ;  /* 0x0000000104057899 */ /* 0x000fe200080006ff */
[----:B------:R-:W-:Y:S05]  /*0090*/  BSSY.RECONVERGENT B0, `(.L_x_0) ;  /* 0x000000b000007945 */ /* 0x000fea0003800200 */
[----:B0-----:R-:W-:-:S05]  /*00a0*/  IMAD R5, R10, UR5, RZ ;  /* 0x000000050a057c24 */ /* 0x001fca000f8e02ff */
[----:B------:R-:W-:-:S13]  /*00b0*/  ISETP.GE.U32.AND P0, PT, R5, R0, PT ;  /* 0x000000000500720c */ /* 0x000fda0003f06070 */
[----:B------:R-:W-:Y:S05]  /*00c0*/  @P0 BRA `(.L_x_1) ;  /* 0x00000000001c0947 */ /* 0x000fea0003800000 */
[C---:B------:R-:W-:Y:S01]  /*00d0*/  IADD3 R3, PT, PT, R5.reuse, UR4, RZ ;  /* 0x0000000405037c10 */ /* 0x040fe2000fffe0ff */
[----:B-1----:R-:W-:-:S04]  /*00e0*/  IMAD.WIDE.U32 R4, R5, 0x8, R8 ;  /* 0x0000000805047825 */ /* 0x002fc800078e0008 */
[----:B------:R-:W-:Y:S01]  /*00f0*/  IMAD.WIDE.U32 R2, R3, 0x8, R8 ;  /* 0x0000000803027825 */ /* 0x000fe200078e0008 */
[----:B--2---:R-:W2:Y:S05]  /*0100*/  LDG.E.64 R6, desc[UR6][R4.64] ;  /* 0x0000000604067981 */ /* 0x004eaa000c1e1b00 */
[----:B------:R-:W2:Y:S02]  /*0110*/  LDG.E.64 R2, desc[UR6][R2.64] ;  /* 0x0000000602027981 */ /* 0x000ea4000c1e1b00 */
[----:B--2---:R-:W-:-:S07]  /*0120*/  DADD R6, R2, R6 ;  /* 0x0000000002067229 */ /* 0x004fce0000000006 */
[----:B------:R0:W-:Y:S04]  /*0130*/  STG.E.64 desc[UR6][R4.64], R6 ;  /* 0x0000000604007986 */ /* 0x0001e8000c101b06 */
.L_x_1:
[----:B--2---:R-:W-:Y:S05]  /*0140*/  BSYNC.RECONVERGENT B0 ;  /* 0x0000000000007941 */ /* 0x004fea0003800200 */
.L_x_0:
[----:B------:R-:W-:Y:S01]  /*0150*/  BAR.SYNC.DEFER_BLOCKING 0x0 ;  /* 0x0000000000007b1d */ /* 0x000fe20000010000 */
[----:B------:R-:W-:-:S05]  /*0160*/  ISETP.LE.U32.AND P0, PT, R0, UR5, PT ;  /* 0x0000000500007c0c */ /* 0x000fca000bf03070 */
[----:B------:R-:W-:-:S08]  /*0170*/  UMOV UR4, UR5 ;  /* 0x0000000500047c82 */ /* 0x000fd00008000000 */
[----:B------:R-:W-:Y:S05]  /*0180*/  @!P0 BRA `(.L_x_2) ;  /* 0xfffffffc00bc8947 */ /* 0x000fea000383ffff */
[----:B------:R-:W-:Y:S05]  /*0190*/  EXIT ;  /* 0x000000000000794d */ /* 0x000fea0003800000 */
.L_x_3:
[----:B------:R-:W-:-:S00]  /*01a0*/  BRA `(.L_x_3) ;  /* 0xfffffffc00fc7947 */ /* 0x000fc0000383ffff */
[----:B------:R-:W-:-:S00]  /*01b0*/  NOP ;  /* 0x0000000000007918 */ /* 0x000fc00000000000 */
        /* <DEDUP_REMOVED lines=12> */
.L_x_574:


//--------------------- .text._Z28invokeEnergyAccumOpenII_GE_DiiiPKdS0_S0_S0_iiiPd --------------------------
	.section	.text._Z28invokeEnergyAccumOpenII_GE_DiiiPKdS0_S0_S0_iiiPd,"ax",@progbits
	.align	128
        .global         _Z28invokeEnergyAccumOpenII_GE_DiiiPKdS0_S0_S0_iiiPd
        .type           _Z28invokeEnergyAccumOpenII_GE_DiiiPKdS0_S0_S0_iiiPd,@function
        .size           _Z28invokeEnergyAccumOpenII_GE_DiiiPKdS0_S0_S0_iiiPd,(.L_x_567 - _Z28invokeEnergyAccumOpenII_GE_DiiiPKdS0_S0_S0_iiiPd)
        .other          _Z28invokeEnergyAccumOpenII_GE_DiiiPKdS0_S0_S0_iiiPd,@"STO_CUDA_ENTRY STV_DEFAULT"
_Z28invokeEnergyAccumOpenII_GE_DiiiPKdS0_S0_S0_iiiPd:
.text._Z28invokeEnergyAccumOpenII_GE_DiiiPKdS0_S0_S0_iiiPd:
[----:B------:R-:W-:Y:S08]  /*0000*/  LDC R1, c[0x0][0x37c] ;  /* 0x0000df00ff017b82 */ /* 0x000ff00000000800 */
[----:B------:R-:W0:Y:S01]  /*0010*/  LDC.64 R4, c[0x0][0x380] ;  /* 0x0000e000ff047b82 */ /* 0x000e220000000a00 */
[----:B------:R-:W1:Y:S01]  /*0020*/  LDCU.64 UR18, c[0x0][0x358] ;  /* 0x00006b00ff1277ac */ /* 0x000e620008000a00 */
[----:B------:R-:W-:-:S02]  /*0030*/  CS2R R22, SRZ ;  /* 0x0000000000167805 */ /* 0x000fc4000001ff00 */
[----:B0-----:R-:W-:-:S13]  /*0040*/  ISETP.GE.U32.AND P0, PT, R5, R4, PT ;  /* 0x000000040500720c */ /* 0x001fda0003f06070 */
[----:B-1----:R-:W-:Y:S05]  /*0050*/  @P0 BRA `(.L_x_4) ;  /* 0x0000002400280947 */ /* 0x002fea0003800000 */
[----:B------:R-:W0:Y:S01]  /*0060*/  S2R R3, SR_TID.X ;  /* 0x0000000000037919 */ /* 0x000e220000002100 */
[----:B------:R-:W1:Y:S01]  /*0070*/  LDCU UR20, c[0x0][0x3b4] ;  /* 0x00007680ff1477ac */ /* 0x000e620008000800 */
[----:B------:R-:W0:Y:S01]  /*0080*/  S2UR UR4, SR_CTAID.X ;  /* 0x00000000000479c3 */ /* 0x000e220000002500 */
[----:B------:R-:W1:Y:S07]  /*0090*/  LDCU UR5, c[0x0][0x3b8] ;  /* 0x00007700ff0577ac */ /* 0x000e6e0008000800 */
[----:B------:R-:W0:Y:S01]  /*00a0*/  LDC R0, c[0x0][0x360] ;  /* 0x0000d800ff007b82 */ /* 0x000e220000000800 */
[----:B-1----:R-:W-:Y:S01]  /*00b0*/  UISETP.GE.U32.AND UP0, UPT, UR20, UR5, UPT ;  /* 0x000000051400728c */ /* 0x002fe2000bf06070 */
[----:B0-----:R-:W-:-:S08]  /*00c0*/  IMAD R2, R0, UR4, R3 ;  /* 0x0000000400027c24 */ /* 0x001fd0000f8e0203 */
[----:B------:R-:W-:Y:S05]  /*00d0*/  BRA.U UP0, `(.L_x_4) ;  /* 0x0000002500087547 */ /* 0x000fea000b800000 */
[----:B------:R-:W0:Y:S01]  /*00e0*/  LDC.64 R26, c[0x0][0x398] ;  /* 0x0000e600ff1a7b82 */ /* 0x000e220000000a00 */
[----:B------:R-:W1:Y:S07]  /*00f0*/  LDCU UR4, c[0x0][0x3b0] ;  /* 0x00007600ff0477ac */ /* 0x000e6e0008000800 */
[----:B------:R-:W2:Y:S01]  /*0100*/  LDC.64 R24, c[0x0][0x3a8] ;  /* 0x0000ea00ff187b82 */ /* 0x000ea20000000a00 */
[C---:B-1----:R-:W-:Y:S02]  /*0110*/  VIADD R3, R4.reuse, -UR4 ;  /* 0x8000000404037c36 */ /* 0x042fe40008000000 */
[----:B0-----:R-:W-:-:S06]  /*0120*/  IMAD.WIDE R26, R4, 0x8, R26 ;  /* 0x00000008041a7825 */ /* 0x001fcc00078e021a */
[----:B------:R-:W5:Y:S01]  /*0130*/  LDG.E.64 R26, desc[UR18][R26.64] ;  /* 0x000000121a1a7981 */ /* 0x000f62000c1e1b00 */
[----:B--2---:R-:W-:-:S06]  /*0140*/  IMAD.WIDE R24, R3, 0x8, R24 ;  /* 0x0000000803187825 */ /* 0x004fcc00078e0218 */
[----:B------:R-:W5:Y:S01]  /*0150*/  LDG.E.64 R24, desc[UR18][R24.64] ;  /* 0x0000001218187981 */ /* 0x000f62000c1e1b00 */
[----:B------:R-:W0:Y:S01]  /*0160*/  LDCU UR21, c[0x0][0x384] ;  /* 0x00007080ff1577ac */ /* 0x000e220008000800 */
[----:B------:R-:W1:Y:S01]  /*0170*/  LDCU UR17, c[0x0][0x370] ;  /* 0x00006e00ff1177ac */ /* 0x000e620008000800 */
[----:B------:R-:W-:Y:S02]  /*0180*/  UIADD3 UR6, UPT, UPT, -UR20, UR5, URZ ;  /* 0x0000000514067290 */ /* 0x000fe4000fffe1ff */
[----:B------:R-:W-:Y:S01]  /*0190*/  VIADD R2, R2, UR20 ;  /* 0x0000001402027c36 */ /* 0x000fe20008000000 */
[----:B------:R-:W-:Y:S01]  /*01a0*/  CS2R R22, SRZ ;  /* 0x0000000000167805 */ /* 0x000fe2000001ff00 */
[----:B------:R-:W-:Y:S02]  /*01b0*/  ULOP3.LUT UR4, UR6, 0xfffffff8, URZ, 0xc0, !UPT ;  /* 0xfffffff806047892 */ /* 0x000fe4000f8ec0ff */
[----:B------:R-:W-:Y:S02]  /*01c0*/  UIADD3 UR9, UPT, UPT, UR20, -UR5, URZ ;  /* 0x8000000514097290 */ /* 0x000fe4000fffe0ff */
[----:B------:R-:W-:Y:S01]  /*01d0*/  UIMAD UR11, UR20, UR5, UR5 ;  /* 0x00000005140b72a4 */ /* 0x000fe2000f8e0205 */
[----:B0-----:R-:W-:Y:S01]  /*01e0*/  MOV R4, UR21 ;  /* 0x0000001500047c02 */ /* 0x001fe20008000f00 */
[----:B------:R-:W-:Y:S01]  /*01f0*/  UIADD3 UR10, UPT, UPT, UR20, 0x3, URZ ;  /* 0x00000003140a7890 */ /* 0x000fe2000fffe0ff */
[----:B-1----:R-:W-:Y:S01]  /*0200*/  IMAD R3, R0, UR17, RZ ;  /* 0x0000001100037c24 */ /* 0x002fe2000f8e02ff */
[----:B------:R-:W-:-:S02]  /*0210*/  UIADD3 UR12, UPT, UPT, UR20, 0x2, URZ ;  /* 0x00000002140c7890 */ /* 0x000fc4000fffe0ff */
[----:B------:R-:W-:Y:S02]  /*0220*/  UIADD3 UR13, UPT, UPT, UR20, 0x4, URZ ;  /* 0x00000004140d7890 */ /* 0x000fe4000fffe0ff */
[----:B------:R-:W-:Y:S02]  /*0230*/  UIADD3 UR14, UPT, UPT, UR20, 0x5, URZ ;  /* 0x00000005140e7890 */ /* 0x000fe4000fffe0ff */
[----:B------:R-:W-:Y:S02]  /*0240*/  UIADD3 UR15, UPT, UPT, UR20, 0x6, URZ ;  /* 0x00000006140f7890 */ /* 0x000fe4000fffe0ff */
[----:B------:R-:W-:Y:S02]  /*0250*/  UIADD3 UR16, UPT, UPT, UR20, 0x7, URZ ;  /* 0x0000000714107890 */ /* 0x000fe4000fffe0ff */
[----:B------:R-:W-:Y:S02]  /*0260*/  UIMAD UR5, UR5, UR5, URZ ;  /* 0x00000005050572a4 */ /* 0x000fe4000f8e02ff */
[----:B------:R-:W-:-:S02]  /*0270*/  ULOP3.LUT UR7, UR6, 0x7, URZ, 0xc0, !UPT ;  /* 0x0000000706077892 */ /* 0x000fc4000f8ec0ff */
[----:B------:R-:W-:Y:S02]  /*0280*/  ULOP3.LUT UR8, UR6, 0x3, URZ, 0xc0, !UPT ;  /* 0x0000000306087892 */ /* 0x000fe4000f8ec0ff */
[----:B------:R-:W-:-:S12]  /*0290*/  UIADD3 UR4, UPT, UPT, -UR4, URZ, URZ ;  /* 0x000000ff04047290 */ /* 0x000fd8000fffe1ff */
.L_x_44:
[----:B------:R-:W0:Y:S01]  /*02a0*/  LDCU UR17, c[0x0][0x3b8] ;  /* 0x00007700ff1177ac */ /* 0x000e220008000800 */
[----:B------:R-:W-:Y:S01]  /*02b0*/  BSSY.RECONVERGENT B1, `(.L_x_5) ;  /* 0x000021e000017945 */ /* 0x000fe20003800200 */
[----:B------:R-:W-:Y:S02]  /*02c0*/  CS2R R38, SRZ ;  /* 0x0000000000267805 */ /* 0x000fe4000001ff00 */
[----:B0-----:R-:W-:-:S13]  /*02d0*/  ISETP.GE.U32.AND P0, PT, R2, UR17, PT ;  /* 0x0000001102007c0c */ /* 0x001fda000bf06070 */
[----:B------:R-:W-:Y:S05]  /*02e0*/  @P0 BRA `(.L_x_6) ;  /* 0x0000002000680947 */ /* 0x000fea0003800000 */
[----:B------:R-:W0:Y:S01]  /*02f0*/  LDC.64 R6, c[0x0][0x398] ;  /* 0x0000e600ff067b82 */ /* 0x000e220000000a00 */
[----:B------:R-:W1:Y:S07]  /*0300*/  LDCU UR17, c[0x0][0x3b0] ;  /* 0x00007600ff1177ac */ /* 0x000e6e0008000800 */
[----:B------:R-:W2:Y:S08]  /*0310*/  LDC.64 R8, c[0x0][0x3a8] ;  /* 0x0000ea00ff087b82 */ /* 0x000eb00000000a00 */
[----:B------:R-:W3:Y:S01]  /*0320*/  LDC.64 R18, c[0x0][0x390] ;  /* 0x0000e400ff127b82 */ /* 0x000ee20000000a00 */
[----:B0-----:R-:W-:-:S06]  /*0330*/  IMAD.WIDE.U32 R6, R4, 0x8, R6 ;  /* 0x0000000804067825 */ /* 0x001fcc00078e0006 */
[----:B------:R-:W4:Y:S01]  /*0340*/  LDG.E.64 R6, desc[UR18][R6.64] ;  /* 0x0000001206067981 */ /* 0x000f22000c1e1b00 */
[----:B-1----:R-:W-:Y:S01]  /*0350*/  VIADD R5, R4, -UR17 ;  /* 0x8000001104057c36 */ /* 0x002fe20008000000 */
[----:B------:R-:W0:Y:S03]  /*0360*/  LDCU UR17, c[0x0][0x388] ;  /* 0x00007100ff1177ac */ /* 0x000e260008000800 */
[----:B--2---:R-:W-:-:S06]  /*0370*/  IMAD.WIDE.U32 R8, R5, 0x8, R8 ;  /* 0x0000000805087825 */ /* 0x004fcc00078e0008 */
[----:B------:R-:W2:Y:S01]  /*0380*/  LDG.E.64 R8, desc[UR18][R8.64] ;  /* 0x0000001208087981 */ /* 0x000ea2000c1e1b00 */
[----:B------:R-:W-:Y:S01]  /*0390*/  BSSY.RECONVERGENT B0, `(.L_x_7) ;  /* 0x000020e000007945 */ /* 0x000fe20003800200 */
[----:B------:R-:W-:Y:S01]  /*03a0*/  CS2R R38, SRZ ;  /* 0x0000000000267805 */ /* 0x000fe2000001ff00 */
[----:B0-----:R-:W-:-:S04]  /*03b0*/  VIADD R0, R4, -UR17 ;  /* 0x8000001104007c36 */ /* 0x001fc80008000000 */
[----:B------:R-:W-:-:S04]  /*03c0*/  IMAD R5, R0, UR5, RZ ;  /* 0x0000000500057c24 */ /* 0x000fc8000f8e02ff */
[----:B---3--:R-:W-:Y:S01]  /*03d0*/  IMAD.WIDE.U32 R18, R5, 0x8, R18 ;  /* 0x0000000805127825 */ /* 0x008fe200078e0012 */
[----:B----45:R-:W-:Y:S01]  /*03e0*/  DADD R10, R26, R6 ;  /* 0x000000001a0a7229 */ /* 0x030fe20000000006 */
[----:B------:R-:W-:-:S07]  /*03f0*/  MOV R6, R2 ;  /* 0x0000000200067202 */ /* 0x000fce0000000f00 */
[----:B------:R-:W-:-:S08]  /*0400*/  DADD R10, -R24, R10 ;  /* 0x00000000180a7229 */ /* 0x000fd0000000010a */
[----:B--2---:R-:W-:-:S11]  /*0410*/  DADD R20, -R8, R10 ;  /* 0x0000000008147229 */ /* 0x004fd6000000010a */
.L_x_43:
[----:B------:R-:W0:Y:S02]  /*0420*/  LDC.64 R8, c[0x0][0x3a0] ;  /* 0x0000e800ff087b82 */ /* 0x000e240000000a00 */
[----:B0-----:R-:W-:-:S06]  /*0430*/  IMAD.WIDE.U32 R8, R6, 0x8, R8 ;  /* 0x0000000806087825 */ /* 0x001fcc00078e0008 */
[----:B------:R-:W2:Y:S01]  /*0440*/  LDG.E.64 R8, desc[UR18][R8.64] ;  /* 0x0000001208087981 */ /* 0x000ea2000c1e1b00 */
[----:B------:R-:W0:Y:S01]  /*0450*/  LDCU UR17, c[0x0][0x3b4] ;  /* 0x00007680ff1177ac */ /* 0x000e220008000800 */
[----:B------:R-:W-:Y:S01]  /*0460*/  UISETP.GT.U32.AND UP0, UPT, UR9, -0x8, UPT ;  /* 0xfffffff80900788c */ /* 0x000fe2000bf04070 */
[----:B0-----:R-:W-:Y:S01]  /*0470*/  IMAD.U32 R5, RZ, RZ, UR17 ;  /* 0x00000011ff057e24 */ /* 0x001fe2000f8e00ff */
[----:B--2---:R-:W-:-:S07]  /*0480*/  DADD R16, R20, -R8 ;  /* 0x0000000014107229 */ /* 0x004fce0000000808 */
[----:B------:R-:W-:Y:S05]  /*0490*/  BRA.U UP0, `(.L_x_8) ;  /* 0x0000001100187547 */ /* 0x000fea000b800000 */
[----:B------:R-:W0:Y:S01]  /*04a0*/  LDC R45, c[0x0][0x3b8] ;  /* 0x0000ee00ff2d7b82 */ /* 0x000e220000000800 */
[----:B------:R-:W0:Y:S01]  /*04b0*/  LDCU UR17, c[0x0][0x3b4] ;  /* 0x00007680ff1177ac */ /* 0x000e220008000800 */
[C---:B------:R-:W-:Y:S01]  /*04c0*/  VIADD R5, R6.reuse, UR11 ;  /* 0x0000000b06057c36 */ /* 0x040fe20008000000 */
[----:B------:R-:W-:Y:S01]  /*04d0*/  MOV R7, UR4 ;  /* 0x0000000400077c02 */ /* 0x000fe20008000f00 */
[----:B------:R-:W-:Y:S02]  /*04e0*/  IMAD.U32 R8, RZ, RZ, UR10 ;  /* 0x0000000aff087e24 */ /* 0x000fe4000f8e00ff */
[----:B0-----:R-:W-:Y:S02]  /*04f0*/  IMAD R9, R6, R45, UR17 ;  /* 0x0000001106097e24 */ /* 0x001fe4000f8e022d */
[C-C-:B------:R-:W-:Y:S02]  /*0500*/  IMAD R10, R45.reuse, UR12, R6.reuse ;  /* 0x0000000c2d0a7c24 */ /* 0x140fe4000f8e0206 */
[----:B------:R-:W-:-:S02]  /*0510*/  IMAD R11, R45, UR10, R6 ;  /* 0x0000000a2d0b7c24 */ /* 0x000fc4000f8e0206 */
[C-C-:B------:R-:W-:Y:S02]  /*0520*/  IMAD R12, R45.reuse, UR13, R6.reuse ;  /* 0x0000000d2d0c7c24 */ /* 0x140fe4000f8e0206 */
[C-C-:B------:R-:W-:Y:S02]  /*0530*/  IMAD R13, R45.reuse, UR14, R6.reuse ;  /* 0x0000000e2d0d7c24 */ /* 0x140fe4000f8e0206 */
[C-C-:B------:R-:W-:Y:S02]  /*0540*/  IMAD R41, R45.reuse, UR15, R6.reuse ;  /* 0x0000000f2d297c24 */ /* 0x140fe4000f8e0206 */
[C-C-:B------:R-:W-:Y:S02]  /*0550*/  IMAD R43, R45.reuse, UR16, R6.reuse ;  /* 0x000000102d2b7c24 */ /* 0x140fe4000f8e0206 */
[----:B------:R-:W-:-:S07]  /*0560*/  IMAD R45, R45, UR17, R6 ;  /* 0x000000112d2d7c24 */ /* 0x000fce000f8e0206 */
.L_x_25:
[----:B------:R-:W0:Y:S01]  /*0570*/  LDC.64 R14, c[0x0][0x3a0] ;  /* 0x0000e800ff0e7b82 */ /* 0x000e220000000a00 */
[----:B------:R-:W-:-:S04]  /*0580*/  VIADD R29, R8, 0xfffffffd ;  /* 0xfffffffd081d7836 */ /* 0x000fc80000000000 */
[----:B0-----:R-:W-:-:S05]  /*0590*/  IMAD.WIDE.U32 R14, R29, 0x8, R14 ;  /* 0x000000081d0e7825 */ /* 0x001fca00078e000e */
[----:B------:R-:W2:Y:S01]  /*05a0*/  LDG.E.64 R30, desc[UR18][R14.64] ;  /* 0x000000120e1e7981 */ /* 0x000ea2000c1e1b00 */
[----:B------:R-:W-:-:S04]  /*05b0*/  IMAD.WIDE.U32 R48, R45, 0x8, R18 ;  /* 0x000000082d307825 */ /* 0x000fc800078e0012 */
[----:B------:R-:W-:Y:S01]  /*05c0*/  IMAD.WIDE.U32 R46, R9, 0x8, R18 ;  /* 0x00000008092e7825 */ /* 0x000fe200078e0012 */
[----:B------:R-:W3:Y:S04]  /*05d0*/  LDG.E.64 R32, desc[UR18][R48.64] ;  /* 0x0000001230207981 */ /* 0x000ee8000c1e1b00 */
[----:B------:R-:W3:Y:S01]  /*05e0*/  LDG.E.64 R28, desc[UR18][R46.64] ;  /* 0x000000122e1c7981 */ /* 0x000ee2000c1e1b00 */
[----:B------:R-:W-:Y:S01]  /*05f0*/  MOV R34, 0x1 ;  /* 0x0000000100227802 */ /* 0x000fe20000000f00 */
[----:B------:R-:W-:Y:S01]  /*0600*/  BSSY.RECONVERGENT B3, `(.L_x_9) ;  /* 0x0000015000037945 */ /* 0x000fe20003800200 */
[----:B--2---:R-:W-:-:S06]  /*0610*/  DADD R30, R16, -R30 ;  /* 0x00000000101e7229 */ /* 0x004fcc000000081e */
[----:B------:R-:W0:Y:S01]  /*0620*/  MUFU.RCP64H R35, R31 ;  /* 0x0000001f00237308 */ /* 0x000e220000001800 */
[----:B---3--:R-:W-:-:S08]  /*0630*/  DADD R32, R32, -R28 ;  /* 0x0000000020207229 */ /* 0x008fd0000000081c */
[----:B------:R-:W-:Y:S02]  /*0640*/  DMUL R32, R32, R32 ;  /* 0x0000002020207228 */ /* 0x000fe40000000000 */
[----:B0-----:R-:W-:-:S08]  /*0650*/  DFMA R36, -R30, R34, 1 ;  /* 0x3ff000001e24742b */ /* 0x001fd00000000122 */
[----:B------:R-:W-:Y:S01]  /*0660*/  FSETP.GEU.AND P1, PT, |R33|, 6.5827683646048100446e-37, PT ;  /* 0x036000002100780b */ /* 0x000fe20003f2e200 */
[----:B------:R-:W-:-:S08]  /*0670*/  DFMA R36, R36, R36, R36 ;  /* 0x000000242424722b */ /* 0x000fd00000000024 */
[----:B------:R-:W-:-:S08]  /*0680*/  DFMA R36, R34, R36, R34 ;  /* 0x000000242224722b */ /* 0x000fd00000000022 */
[----:B------:R-:W-:-:S08]  /*0690*/  DFMA R28, -R30, R36, 1 ;  /* 0x3ff000001e1c742b */ /* 0x000fd00000000124 */
[----:B------:R-:W-:-:S08]  /*06a0*/  DFMA R36, R36, R28, R36 ;  /* 0x0000001c2424722b */ /* 0x000fd00000000024 */
[----:B------:R-:W-:-:S08]  /*06b0*/  DMUL R28, R32, R36 ;  /* 0x00000024201c7228 */ /* 0x000fd00000000000 */
[----:B------:R-:W-:-:S08]  /*06c0*/  DFMA R34, -R30, R28, R32 ;  /* 0x0000001c1e22722b */ /* 0x000fd00000000120 */
[----:B------:R-:W-:-:S10]  /*06d0*/  DFMA R34, R36, R34, R28 ;  /* 0x000000222422722b */ /* 0x000fd4000000001c */
[----:B------:R-:W-:-:S05]  /*06e0*/  FFMA R0, RZ, R31, R35 ;  /* 0x0000001fff007223 */ /* 0x000fca0000000023 */
[----:B------:R-:W-:-:S13]  /*06f0*/  FSETP.GT.AND P0, PT, |R0|, 1.469367938527859385e-39, PT ;  /* 0x001000000000780b */ /* 0x000fda0003f04200 */
[----:B------:R-:W-:Y:S05]  /*0700*/  @P0 BRA P1, `(.L_x_10) ;  /* 0x0000000000100947 */ /* 0x000fea0000800000 */
[----:B------:R-:W-:-:S07]  /*0710*/  MOV R0, 0x730 ;  /* 0x0000073000007802 */ /* 0x000fce0000000f00 */
[----:B------:R-:W-:Y:S05]  /*0720*/  CALL.REL.NOINC `($__internal_0_$__cuda_sm20_div_rn_f64_full) ;  /* 0x0000001c009c7944 */ /* 0x000fea0003c00000 */
[----:B------:R-:W-:Y:S02]  /*0730*/  IMAD.MOV.U32 R34, RZ, RZ, R28 ;  /* 0x000000ffff227224 */ /* 0x000fe400078e001c */
[----:B------:R-:W-:-:S07]  /*0740*/  IMAD.MOV.U32 R35, RZ, RZ, R29 ;  /* 0x000000ffff237224 */ /* 0x000fce00078e001d */
.L_x_10:
[----:B------:R-:W-:Y:S05]  /*0750*/  BSYNC.RECONVERGENT B3 ;  /* 0x0000000000037941 */ /* 0x000fea0003800200 */
.L_x_9:
[----:B------:R-:W2:Y:S01]  /*0760*/  LDG.E.64 R30, desc[UR18][R14.64+0x8] ;  /* 0x000008120e1e7981 */ /* 0x000ea2000c1e1b00 */
[----:B------:R-:W-:Y:S01]  /*0770*/  IADD3 R49, PT, PT, R9, 0x1, RZ ;  /* 0x0000000109317810 */ /* 0x000fe20007ffe0ff */
[----:B------:R-:W-:-:S04]  /*0780*/  IMAD.WIDE.U32 R50, R5, 0x8, R18 ;  /* 0x0000000805327825 */ /* 0x000fc800078e0012 */
[----:B------:R-:W-:Y:S01]  /*0790*/  IMAD.WIDE.U32 R48, R49, 0x8, R18 ;  /* 0x0000000831307825 */ /* 0x000fe200078e0012 */
[----:B------:R-:W3:Y:S04]  /*07a0*/  LDG.E.64 R32, desc[UR18][R50.64] ;  /* 0x0000001232207981 */ /* 0x000ee8000c1e1b00 */
[----:B------:R-:W3:Y:S01]  /*07b0*/  LDG.E.64 R28, desc[UR18][R48.64] ;  /* 0x00000012301c7981 */ /* 0x000ee2000c1e1b00 */
[----:B------:R-:W-:Y:S01]  /*07c0*/  IMAD.MOV.U32 R36, RZ, RZ, 0x1 ;  /* 0x00000001ff247424 */ /* 0x000fe200078e00ff */
[----:B------:R-:W-:Y:S01]  /*07d0*/  BSSY.RECONVERGENT B3, `(.L_x_11) ;  /* 0x0000014000037945 */ /* 0x000fe20003800200 */
[----:B------:R-:W-:Y:S02]  /*07e0*/  DADD R38, R34, R38 ;  /* 0x0000000022267229 */ /* 0x000fe40000000026 */
        /* <DEDUP_REMOVED lines=18> */
.L_x_12:
[----:B------:R-:W-:Y:S05]  /*0910*/  BSYNC.RECONVERGENT B3 ;  /* 0x0000000000037941 */ /* 0x000fea0003800200 */
.L_x_11:
[----:B------:R-:W2:Y:S01]  /*0920*/  LDG.E.64 R30, desc[UR18][R14.64+0x10] ;  /* 0x000010120e1e7981 */ /* 0x000ea2000c1e1b00 */
[----:B------:R-:W-:Y:S02]  /*0930*/  VIADD R49, R9, 0x2 ;  /* 0x0000000209317836 */ /* 0x000fe40000000000 */
[----:B------:R-:W-:-:S04]  /*0940*/  IMAD.WIDE.U32 R50, R10, 0x8, R18 ;  /* 0x000000080a327825 */ /* 0x000fc800078e0012 */
[----:B------:R-:W-:Y:S01]  /*0950*/  IMAD.WIDE.U32 R48, R49, 0x8, R18 ;  /* 0x0000000831307825 */ /* 0x000fe200078e0012 */
[----:B------:R-:W3:Y:S04]  /*0960*/  LDG.E.64 R34, desc[UR18][R50.64] ;  /* 0x0000001232227981 */ /* 0x000ee8000c1e1b00 */
[----:B------:R-:W3:Y:S01]  /*0970*/  LDG.E.64 R32, desc[UR18][R48.64] ;  /* 0x0000001230207981 */ /* 0x000ee2000c1e1b00 */
[----:B------:R-:W-:Y:S01]  /*0980*/  MOV R36, 0x1 ;  /* 0x0000000100247802 */ /* 0x000fe20000000f00 */
        /* <DEDUP_REMOVED lines=22> */
.L_x_14:
[----:B------:R-:W-:Y:S05]  /*0af0*/  BSYNC.RECONVERGENT B3 ;  /* 0x0000000000037941 */ /* 0x000fea0003800200 */
.L_x_13:
        /* <DEDUP_REMOVED lines=27> */
.L_x_16:
[----:B------:R-:W-:Y:S05]  /*0cb0*/  BSYNC.RECONVERGENT B3 ;  /* 0x0000000000037941 */ /* 0x000fea0003800200 */
.L_x_15:
        /* <DEDUP_REMOVED lines=29> */
.L_x_18:
[----:B------:R-:W-:Y:S05]  /*0e90*/  BSYNC.RECONVERGENT B3 ;  /* 0x0000000000037941 */ /* 0x000fea0003800200 */
.L_x_17:
        /* <DEDUP_REMOVED lines=27> */
.L_x_20:
[----:B------:R-:W-:Y:S05]  /*1050*/  BSYNC.RECONVERGENT B3 ;  /* 0x0000000000037941 */ /* 0x000fea0003800200 */
.L_x_19:
        /* <DEDUP_REMOVED lines=29> */
.L_x_22:
[----:B------:R-:W-:Y:S05]  /*1230*/  BSYNC.RECONVERGENT B3 ;  /* 0x0000000000037941 */ /* 0x000fea0003800200 */
.L_x_21:
[----:B------:R-:W2:Y:S01]  /*1240*/  LDG.E.64 R30, desc[UR18][R14.64+0x38] ;  /* 0x000038120e1e7981 */ /* 0x000ea2000c1e1b00 */
[----:B------:R-:W-:Y:S01]  /*1250*/  IADD3 R29, PT, PT, R9, 0x7, RZ ;  /* 0x00000007091d7810 */ /* 0x000fe20007ffe0ff */
[----:B------:R-:W-:-:S04]  /*1260*/  IMAD.WIDE.U32 R48, R43, 0x8, R18 ;  /* 0x000000082b307825 */ /* 0x000fc800078e0012 */
[----:B------:R-:W-:Y:S01]  /*1270*/  IMAD.WIDE.U32 R28, R29, 0x8, R18 ;  /* 0x000000081d1c7825 */ /* 0x000fe200078e0012 */
[----:B------:R-:W3:Y:S05]  /*1280*/  LDG.E.64 R32, desc[UR18][R48.64] ;  /* 0x0000001230207981 */ /* 0x000eea000c1e1b00 */
        /* <DEDUP_REMOVED lines=22> */
.L_x_24:
[----:B------:R-:W-:Y:S05]  /*13f0*/  BSYNC.RECONVERGENT B3 ;  /* 0x0000000000037941 */ /* 0x000fea0003800200 */
.L_x_23:
[----:B------:R-:W0:Y:S01]  /*1400*/  LDC R0, c[0x0][0x3b8] ;  /* 0x0000ee00ff007b82 */ /* 0x000e220000000800 */
[----:B------:R-:W-:Y:S01]  /*1410*/  VIADD R7, R7, 0x8 ;  /* 0x0000000807077836 */ /* 0x000fe20000000000 */
[----:B------:R-:W-:Y:S01]  /*1420*/  DADD R38, R38, R28 ;  /* 0x0000000026267229 */ /* 0x000fe2000000001c */
[----:B------:R-:W-:Y:S01]  /*1430*/  VIADD R8, R8, 0x8 ;  /* 0x0000000808087836 */ /* 0x000fe20000000000 */
[----:B------:R-:W-:Y:S02]  /*1440*/  IADD3 R9, PT, PT, R9, 0x8, RZ ;  /* 0x0000000809097810 */ /* 0x000fe40007ffe0ff */
[----:B------:R-:W-:Y:S02]  /*1450*/  ISETP.NE.AND P0, PT, R7, RZ, PT ;  /* 0x000000ff0700720c */ /* 0x000fe40003f05270 */
[C---:B0-----:R-:W-:Y:S01]  /*1460*/  LEA R5, R0.reuse, R5, 0x3 ;  /* 0x0000000500057211 */ /* 0x041fe200078e18ff */
[C---:B------:R-:W-:Y:S01]  /*1470*/  IMAD R10, R0.reuse, 0x8, R10 ;  /* 0x00000008000a7824 */ /* 0x040fe200078e020a */
[C---:B------:R-:W-:Y:S01]  /*1480*/  LEA R12, R0.reuse, R12, 0x3 ;  /* 0x0000000c000c7211 */ /* 0x040fe200078e18ff */
[C---:B------:R-:W-:Y:S01]  /*1490*/  IMAD R11, R0.reuse, 0x8, R11 ;  /* 0x00000008000b7824 */ /* 0x040fe200078e020b */
[C---:B------:R-:W-:Y:S01]  /*14a0*/  LEA R43, R0.reuse, R43, 0x3 ;  /* 0x0000002b002b7211 */ /* 0x040fe200078e18ff */
[----:B------:R-:W-:-:S02]  /*14b0*/  IMAD R13, R0, 0x8, R13 ;  /* 0x00000008000d7824 */ /* 0x000fc400078e020d */
[C---:B------:R-:W-:Y:S02]  /*14c0*/  IMAD R41, R0.reuse, 0x8, R41 ;  /* 0x0000000800297824 */ /* 0x040fe400078e0229 */
[----:B------:R-:W-:Y:S02]  /*14d0*/  IMAD R45, R0, 0x8, R45 ;  /* 0x00000008002d7824 */ /* 0x000fe400078e022d */
[----:B------:R-:W-:Y:S05]  /*14e0*/  @P0 BRA `(.L_x_25) ;  /* 0xfffffff000200947 */ /* 0x000fea000383ffff */
[----:B------:R-:W-:-:S07]  /*14f0*/  VIADD R5, R8, 0xfffffffd ;  /* 0xfffffffd08057836 */ /* 0x000fce0000000000 */
.L_x_8:
[----:B------:R-:W-:-:S09]  /*1500*/  UISETP.NE.AND UP0, UPT, UR7, URZ, UPT ;  /* 0x000000ff0700728c */ /* 0x000fd2000bf05270 */
[----:B------:R-:W-:Y:S05]  /*1510*/  BRA.U !UP0, `(.L_x_26) ;  /* 0x0000000d08c47547 */ /* 0x000fea000b800000 */
[----:B------:R-:W-:-:S04]  /*1520*/  UIADD3 UR17, UPT, UPT, UR7, -0x1, URZ ;  /* 0xffffffff07117890 */ /* 0x000fc8000fffe0ff */
[----:B------:R-:W-:-:S09]  /*1530*/  UISETP.GE.U32.AND UP0, UPT, UR17, 0x3, UPT ;  /* 0x000000031100788c */ /* 0x000fd2000bf06070 */
[----:B------:R-:W-:Y:S05]  /*1540*/  BRA.U !UP0, `(.L_x_27) ;  /* 0x00000009080c7547 */ /* 0x000fea000b800000 */
[----:B------:R-:W0:Y:S01]  /*1550*/  LDC.64 R10, c[0x0][0x3a0] ;  /* 0x0000e800ff0a7b82 */ /* 0x000e220000000a00 */
[----:B------:R-:W1:Y:S01]  /*1560*/  LDCU UR17, c[0x0][0x3b8] ;  /* 0x00007700ff1177ac */ /* 0x000e620008000800 */
[----:B0-----:R-:W-:-:S05]  /*1570*/  IMAD.WIDE.U32 R10, R5, 0x8, R10 ;  /* 0x00000008050a7825 */ /* 0x001fca00078e000a */
[----:B------:R-:W2:Y:S01]  /*1580*/  LDG.E.64 R30, desc[UR18][R10.64] ;  /* 0x000000120a1e7981 */ /* 0x000ea2000c1e1b00 */
[----:B-1----:R-:W-:Y:S02]  /*1590*/  IMAD R9, R5, UR17, R6 ;  /* 0x0000001105097c24 */ /* 0x002fe4000f8e0206 */
[----:B------:R-:W-:Y:S02]  /*15a0*/  IMAD R7, R6, UR17, R5 ;  /* 0x0000001106077c24 */ /* 0x000fe4000f8e0205 */
[----:B------:R-:W-:-:S04]  /*15b0*/  IMAD.WIDE.U32 R12, R9, 0x8, R18 ;  /* 0x00000008090c7825 */ /* 0x000fc800078e0012 */
[----:B------:R-:W-:Y:S02]  /*15c0*/  IMAD.WIDE.U32 R14, R7, 0x8, R18 ;  /* 0x00000008070e7825 */ /* 0x000fe400078e0012 */
[----:B------:R-:W3:Y:S04]  /*15d0*/  LDG.E.64 R12, desc[UR18][R12.64] ;  /* 0x000000120c0c7981 */ /* 0x000ee8000c1e1b00 */
[----:B------:R-:W3:Y:S01]  /*15e0*/  LDG.E.64 R14, desc[UR18][R14.64] ;  /* 0x000000120e0e7981 */ /* 0x000ee2000c1e1b00 */
[----:B------:R-:W-:Y:S01]  /*15f0*/  IMAD.MOV.U32 R28, RZ, RZ, 0x1 ;  /* 0x00000001ff1c7424 */ /* 0x000fe200078e00ff */
[----:B------:R-:W-:Y:S01]  /*1600*/  BSSY.RECONVERGENT B3, `(.L_x_28) ;  /* 0x0000015000037945 */ /* 0x000fe20003800200 */
[----:B--2---:R-:W-:-:S06]  /*1610*/  DADD R30, R16, -R30 ;  /* 0x00000000101e7229 */ /* 0x004fcc000000081e */
[----:B------:R-:W0:Y:S02]  /*1620*/  MUFU.RCP64H R29, R31 ;  /* 0x0000001f001d7308 */ /* 0x000e240000001800 */
[----:B0-----:R-:W-:-:S08]  /*1630*/  DFMA R32, -R30, R28, 1 ;  /* 0x3ff000001e20742b */ /* 0x001fd0000000011c */
[----:B------:R-:W-:-:S08]  /*1640*/  DFMA R32, R32, R32, R32 ;  /* 0x000000202020722b */ /* 0x000fd00000000020 */
[----:B------:R-:W-:Y:S02]  /*1650*/  DFMA R32, R28, R32, R28 ;  /* 0x000000201c20722b */ /* 0x000fe4000000001c */
[----:B---3--:R-:W-:-:S06]  /*1660*/  DADD R28, R12, -R14 ;  /* 0x000000000c1c7229 */ /* 0x008fcc000000080e */
[----:B------:R-:W-:Y:S02]  /*1670*/  DFMA R34, -R30, R32, 1 ;  /* 0x3ff000001e22742b */ /* 0x000fe40000000120 */
[----:B------:R-:W-:-:S06]  /*1680*/  DMUL R36, R28, R28 ;  /* 0x0000001c1c247228 */ /* 0x000fcc0000000000 */
[----:B------:R-:W-:-:S04]  /*1690*/  DFMA R34, R32, R34, R32 ;  /* 0x000000222022722b */ /* 0x000fc80000000020 */
[----:B------:R-:W-:-:S04]  /*16a0*/  FSETP.GEU.AND P1, PT, |R37|, 6.5827683646048100446e-37, PT ;  /* 0x036000002500780b */ /* 0x000fc80003f2e200 */
[----:B------:R-:W-:-:S08]  /*16b0*/  DMUL R28, R36, R34 ;  /* 0x00000022241c7228 */ /* 0x000fd00000000000 */
[----:B------:R-:W-:-:S08]  /*16c0*/  DFMA R12, -R30, R28, R36 ;  /* 0x0000001c1e0c722b */ /* 0x000fd00000000124 */
[----:B------:R-:W-:-:S10]  /*16d0*/  DFMA R28, R34, R12, R28 ;  /* 0x0000000c221c722b */ /* 0x000fd4000000001c */
[----:B------:R-:W-:-:S05]  /*16e0*/  FFMA R0, RZ, R31, R29 ;  /* 0x0000001fff007223 */ /* 0x000fca000000001d */
[----:B------:R-:W-:-:S13]  /*16f0*/  FSETP.GT.AND P0, PT, |R0|, 1.469367938527859385e-39, PT ;  /* 0x001000000000780b */ /* 0x000fda0003f04200 */
[----:B------:R-:W-:Y:S05]  /*1700*/  @P0 BRA P1, `(.L_x_29) ;  /* 0x0000000000100947 */ /* 0x000fea0000800000 */
[----:B------:R-:W-:Y:S01]  /*1710*/  MOV R32, R36 ;  /* 0x0000002400207202 */ /* 0x000fe20000000f00 */
[----:B------:R-:W-:Y:S01]  /*1720*/  IMAD.MOV.U32 R33, RZ, RZ, R37 ;  /* 0x000000ffff217224 */ /* 0x000fe200078e0025 */
[----:B------:R-:W-:-:S07]  /*1730*/  MOV R0, 0x1750 ;  /* 0x0000175000007802 */ /* 0x000fce0000000f00 */
[----:B------:R-:W-:Y:S05]  /*1740*/  CALL.REL.NOINC `($__internal_0_$__cuda_sm20_div_rn_f64_full) ;  /* 0x0000000c00947944 */ /* 0x000fea0003c00000 */
.L_x_29:
[----:B------:R-:W-:Y:S05]  /*1750*/  BSYNC.RECONVERGENT B3 ;  /* 0x0000000000037941 */ /* 0x000fea0003800200 */
.L_x_28:
[----:B------:R-:W2:Y:S01]  /*1760*/  LDG.E.64 R30, desc[UR18][R10.64+0x8] ;  /* 0x000008120a1e7981 */ /* 0x000ea2000c1e1b00 */
[----:B------:R-:W0:Y:S01]  /*1770*/  LDCU UR17, c[0x0][0x3b8] ;  /* 0x00007700ff1177ac */ /* 0x000e220008000800 */
[----:B------:R-:W-:-:S04]  /*1780*/  VIADD R15, R7, 0x1 ;  /* 0x00000001070f7836 */ /* 0x000fc80000000000 */
[----:B------:R-:W-:-:S06]  /*1790*/  IMAD.WIDE.U32 R14, R15, 0x8, R18 ;  /* 0x000000080f0e7825 */ /* 0x000fcc00078e0012 */
[----:B------:R-:W3:Y:S01]  /*17a0*/  LDG.E.64 R14, desc[UR18][R14.64] ;  /* 0x000000120e0e7981 */ /* 0x000ee2000c1e1b00 */
[----:B0-----:R-:W-:-:S05]  /*17b0*/  IADD3 R9, PT, PT, R9, UR17, RZ ;  /* 0x0000001109097c10 */ /* 0x001fca000fffe0ff */
[----:B------:R-:W-:-:S06]  /*17c0*/  IMAD.WIDE.U32 R12, R9, 0x8, R18 ;  /* 0x00000008090c7825 */ /* 0x000fcc00078e0012 */
[----:B------:R-:W3:Y:S01]  /*17d0*/  LDG.E.64 R12, desc[UR18][R12.64] ;  /* 0x000000120c0c7981 */ /* 0x000ee2000c1e1b00 */
[----:B------:R-:W-:Y:S01]  /*17e0*/  IMAD.MOV.U32 R32, RZ, RZ, 0x1 ;  /* 0x00000001ff207424 */ /* 0x000fe200078e00ff */
[----:B------:R-:W-:Y:S01]  /*17f0*/  BSSY.RECONVERGENT B3, `(.L_x_30) ;  /* 0x0000016000037945 */ /* 0x000fe20003800200 */
[----:B------:R-:W-:Y:S02]  /*1800*/  DADD R38, R38, R28 ;  /* 0x0000000026267229 */ /* 0x000fe4000000001c */
        /* <DEDUP_REMOVED lines=8> */
[----:B------:R-:W-:-:S08]  /*1890*/  DFMA R36, R34, R36, R34 ;  /* 0x000000242224722b */ /* 0x000fd00000000022 */
[----:B------:R-:W-:-:S08]  /*18a0*/  DMUL R12, R32, R36 ;  /* 0x00000024200c7228 */ /* 0x000fd00000000000 */
[----:B------:R-:W-:-:S08]  /*18b0*/  DFMA R14, -R30, R12, R32 ;  /* 0x0000000c1e0e722b */ /* 0x000fd00000000120 */
[----:B------:R-:W-:Y:S01]  /*18c0*/  DFMA R12, R36, R14, R12 ;  /* 0x0000000e240c722b */ /* 0x000fe2000000000c */
[----:B------:R-:W-:-:S09]  /*18d0*/  FSETP.GEU.AND P1, PT, |R33|, 6.5827683646048100446e-37, PT ;  /* 0x036000002100780b */ /* 0x000fd20003f2e200 */
[----:B------:R-:W-:-:S05]  /*18e0*/  FFMA R0, RZ, R31, R13 ;  /* 0x0000001fff007223 */ /* 0x000fca000000000d */
[----:B------:R-:W-:-:S13]  /*18f0*/  FSETP.GT.AND P0, PT, |R0|, 1.469367938527859385e-39, PT ;  /* 0x001000000000780b */ /* 0x000fda0003f04200 */
[----:B------:R-:W-:Y:S05]  /*1900*/  @P0 BRA P1, `(.L_x_31) ;  /* 0x0000000000100947 */ /* 0x000fea0000800000 */
[----:B------:R-:W-:-:S07]  /*1910*/  MOV R0, 0x1930 ;  /* 0x0000193000007802 */ /* 0x000fce0000000f00 */
[----:B------:R-:W-:Y:S05]  /*1920*/  CALL.REL.NOINC `($__internal_0_$__cuda_sm20_div_rn_f64_full) ;  /* 0x0000000c001c7944 */ /* 0x000fea0003c00000 */
[----:B------:R-:W-:Y:S01]  /*1930*/  MOV R12, R28 ;  /* 0x0000001c000c7202 */ /* 0x000fe20000000f00 */
[----:B------:R-:W-:-:S07]  /*1940*/  IMAD.MOV.U32 R13, RZ, RZ, R29 ;  /* 0x000000ffff0d7224 */ /* 0x000fce00078e001d */
.L_x_31:
[----:B------:R-:W-:Y:S05]  /*1950*/  BSYNC.RECONVERGENT B3 ;  /* 0x0000000000037941 */ /* 0x000fea0003800200 */
.L_x_30:
[----:B------:R-:W2:Y:S01]  /*1960*/  LDG.E.64 R30, desc[UR18][R10.64+0x10] ;  /* 0x000010120a1e7981 */ /* 0x000ea2000c1e1b00 */
[----:B------:R-:W0:Y:S01]  /*1970*/  LDCU UR17, c[0x0][0x3b8] ;  /* 0x00007700ff1177ac */ /* 0x000e220008000800 */
[----:B------:R-:W-:-:S05]  /*1980*/  IADD3 R29, PT, PT, R7, 0x2, RZ ;  /* 0x00000002071d7810 */ /* 0x000fca0007ffe0ff */
[----:B------:R-:W-:-:S06]  /*1990*/  IMAD.WIDE.U32 R28, R29, 0x8, R18 ;  /* 0x000000081d1c7825 */ /* 0x000fcc00078e0012 */
[----:B------:R-:W3:Y:S01]  /*19a0*/  LDG.E.64 R28, desc[UR18][R28.64] ;  /* 0x000000121c1c7981 */ /* 0x000ee2000c1e1b00 */
[----:B0-----:R-:W-:-:S04]  /*19b0*/  VIADD R9, R9, UR17 ;  /* 0x0000001109097c36 */ /* 0x001fc80008000000 */
[----:B------:R-:W-:-:S06]  /*19c0*/  IMAD.WIDE.U32 R14, R9, 0x8, R18 ;  /* 0x00000008090e7825 */ /* 0x000fcc00078e0012 */
[----:B------:R-:W3:Y:S01]  /*19d0*/  LDG.E.64 R14, desc[UR18][R14.64] ;  /* 0x000000120e0e7981 */ /* 0x000ee2000c1e1b00 */
[----:B------:R-:W-:Y:S01]  /*19e0*/  MOV R32, 0x1 ;  /* 0x0000000100207802 */ /* 0x000fe20000000f00 */
        /* <DEDUP_REMOVED lines=20> */
.L_x_33:
[----:B------:R-:W-:Y:S05]  /*1b30*/  BSYNC.RECONVERGENT B3 ;  /* 0x0000000000037941 */ /* 0x000fea0003800200 */
.L_x_32:
        /* <DEDUP_REMOVED lines=27> */
[----:B------:R-:W-:Y:S01]  /*1cf0*/  MOV R32, R34 ;  /* 0x0000002200207202 */ /* 0x000fe20000000f00 */
[----:B------:R-:W-:Y:S01]  /*1d00*/  IMAD.MOV.U32 R33, RZ, RZ, R35 ;  /* 0x000000ffff217224 */ /* 0x000fe200078e0023 */
[----:B------:R-:W-:-:S07]  /*1d10*/  MOV R0, 0x1d30 ;  /* 0x00001d3000007802 */ /* 0x000fce0000000f00 */
[----:B------:R-:W-:Y:S05]  /*1d20*/  CALL.REL.NOINC `($__internal_0_$__cuda_sm20_div_rn_f64_full) ;  /* 0x00000008001c7944 */ /* 0x000fea0003c00000 */
[----:B------:R-:W-:Y:S01]  /*1d30*/  MOV R8, R28 ;  /* 0x0000001c00087202 */ /* 0x000fe20000000f00 */
[----:B------:R-:W-:-:S07]  /*1d40*/  IMAD.MOV.U32 R9, RZ, RZ, R29 ;  /* 0x000000ffff097224 */ /* 0x000fce00078e001d */
.L_x_35:
[----:B------:R-:W-:Y:S05]  /*1d50*/  BSYNC.RECONVERGENT B3 ;  /* 0x0000000000037941 */ /* 0x000fea0003800200 */
.L_x_34:
[----:B------:R-:W-:Y:S01]  /*1d60*/  DADD R38, R38, R8 ;  /* 0x0000000026267229 */ /* 0x000fe20000000008 */
[----:B------:R-:W-:-:S10]  /*1d70*/  IADD3 R5, PT, PT, R5, 0x4, RZ ;  /* 0x0000000405057810 */ /* 0x000fd40007ffe0ff */
.L_x_27:
[----:B------:R-:W-:-:S09]  /*1d80*/  UISETP.NE.AND UP0, UPT, UR8, URZ, UPT ;  /* 0x000000ff0800728c */ /* 0x000fd2000bf05270 */
[----:B------:R-:W-:Y:S05]  /*1d90*/  BRA.U !UP0, `(.L_x_26) ;  /* 0x0000000508a47547 */ /* 0x000fea000b800000 */
[----:B------:R-:W-:-:S09]  /*1da0*/  UISETP.NE.AND UP0, UPT, UR8, 0x1, UPT ;  /* 0x000000010800788c */ /* 0x000fd2000bf05270 */
        /* <DEDUP_REMOVED lines=33> */
.L_x_38:
[----:B------:R-:W-:Y:S05]  /*1fc0*/  BSYNC.RECONVERGENT B3 ;  /* 0x0000000000037941 */ /* 0x000fea0003800200 */
.L_x_37:
        /* <DEDUP_REMOVED lines=27> */
[----:B------:R-:W-:Y:S01]  /*2180*/  IMAD.MOV.U32 R32, RZ, RZ, R34 ;  /* 0x000000ffff207224 */ /* 0x000fe200078e0022 */
[----:B------:R-:W-:Y:S02]  /*2190*/  MOV R33, R35 ;  /* 0x0000002300217202 */ /* 0x000fe40000000f00 */
[----:B------:R-:W-:-:S07]  /*21a0*/  MOV R0, 0x21c0 ;  /* 0x000021c000007802 */ /* 0x000fce0000000f00 */
[----:B------:R-:W-:Y:S05]  /*21b0*/  CALL.REL.NOINC `($__internal_0_$__cuda_sm20_div_rn_f64_full) ;  /* 0x0000000000f87944 */ /* 0x000fea0003c00000 */
[----:B------:R-:W-:Y:S01]  /*21c0*/  IMAD.MOV.U32 R8, RZ, RZ, R28 ;  /* 0x000000ffff087224 */ /* 0x000fe200078e001c */
[----:B------:R-:W-:-:S07]  /*21d0*/  MOV R9, R29 ;  /* 0x0000001d00097202 */ /* 0x000fce0000000f00 */
.L_x_40:
[----:B------:R-:W-:Y:S05]  /*21e0*/  BSYNC.RECONVERGENT B3 ;  /* 0x0000000000037941 */ /* 0x000fea0003800200 */
.L_x_39:
[----:B------:R-:W-:Y:S01]  /*21f0*/  DADD R38, R38, R8 ;  /* 0x0000000026267229 */ /* 0x000fe20000000008 */
[----:B------:R-:W-:-:S10]  /*2200*/  VIADD R5, R5, 0x2 ;  /* 0x0000000205057836 */ /* 0x000fd40000000000 */
.L_x_36:
[----:B------:R-:W-:-:S09]  /*2210*/  ULOP3.LUT UP0, URZ, UR6, 0x1, URZ, 0xc0, !UPT ;  /* 0x0000000106ff7892 */ /* 0x000fd2000f80c0ff */
[----:B------:R-:W-:Y:S05]  /*2220*/  BRA.U !UP0, `(.L_x_26) ;  /* 0x0000000108807547 */ /* 0x000fea000b800000 */
[----:B------:R-:W0:Y:S01]  /*2230*/  LDC.64 R12, c[0x0][0x3a0] ;  /* 0x0000e800ff0c7b82 */ /* 0x000e220000000a00 */
[----:B------:R-:W1:Y:S01]  /*2240*/  LDCU UR17, c[0x0][0x3b8] ;  /* 0x00007700ff1177ac */ /* 0x000e620008000800 */
[----:B0-----:R-:W-:-:S06]  /*2250*/  IMAD.WIDE.U32 R12, R5, 0x8, R12 ;  /* 0x00000008050c7825 */ /* 0x001fcc00078e000c */
[----:B------:R-:W2:Y:S01]  /*2260*/  LDG.E.64 R12, desc[UR18][R12.64] ;  /* 0x000000120c0c7981 */ /* 0x000ea2000c1e1b00 */
[----:B-1----:R-:W-:Y:S02]  /*2270*/  IMAD R9, R5, UR17, R6 ;  /* 0x0000001105097c24 */ /* 0x002fe4000f8e0206 */
[----:B------:R-:W-:Y:S02]  /*2280*/  IMAD R11, R6, UR17, R5 ;  /* 0x00000011060b7c24 */ /* 0x000fe4000f8e0205 */
[----:B------:R-:W-:-:S04]  /*2290*/  IMAD.WIDE.U32 R8, R9, 0x8, R18 ;  /* 0x0000000809087825 */ /* 0x000fc800078e0012 */
[----:B------:R-:W-:Y:S02]  /*22a0*/  IMAD.WIDE.U32 R10, R11, 0x8, R18 ;  /* 0x000000080b0a7825 */ /* 0x000fe400078e0012 */
[----:B------:R-:W3:Y:S04]  /*22b0*/  LDG.E.64 R8, desc[UR18][R8.64] ;  /* 0x0000001208087981 */ /* 0x000ee8000c1e1b00 */
[----:B------:R-:W3:Y:S01]  /*22c0*/  LDG.E.64 R10, desc[UR18][R10.64] ;  /* 0x000000120a0a7981 */ /* 0x000ee2000c1e1b00 */
[----:B------:R-:W-:Y:S01]  /*22d0*/  MOV R14, 0x1 ;  /* 0x00000001000e7802 */ /* 0x000fe20000000f00 */
        /* <DEDUP_REMOVED lines=19> */
.L_x_42:
[----:B------:R-:W-:Y:S05]  /*2410*/  BSYNC.RECONVERGENT B3 ;  /* 0x0000000000037941 */ /* 0x000fea0003800200 */
.L_x_41:
[----:B------:R-:W-:-:S11]  /*2420*/  DADD R38, R38, R28 ;  /* 0x0000000026267229 */ /* 0x000fd6000000001c */
.L_x_26:
[----:B------:R-:W0:Y:S01]  /*2430*/  LDCU UR17, c[0x0][0x3b8] ;  /* 0x00007700ff1177ac */ /* 0x000e220008000800 */
[----:B------:R-:W-:-:S05]  /*2440*/  IMAD.IADD R6, R3, 0x1, R6 ;  /* 0x0000000103067824 */ /* 0x000fca00078e0206 */
[----:B0-----:R-:W-:-:S13]  /*2450*/  ISETP.GE.U32.AND P0, PT, R6, UR17, PT ;  /* 0x0000001106007c0c */ /* 0x001fda000bf06070 */
[----:B------:R-:W-:Y:S05]  /*2460*/  @!P0 BRA `(.L_x_43) ;  /* 0xffffffdc00ec8947 */ /* 0x000fea000383ffff */
[----:B------:R-:W-:Y:S05]  /*2470*/  BSYNC.RECONVERGENT B0 ;  /* 0x0000000000007941 */ /* 0x000fea0003800200 */
.L_x_7:
[----:B------:R-:W-:-:S11]  /*2480*/  DADD R38, R38, R38 ;  /* 0x0000000026267229 */ /* 0x000fd60000000026 */
.L_x_6:
[----:B------:R-:W-:Y:S05]  /*2490*/  BSYNC.RECONVERGENT B1 ;  /* 0x0000000000017941 */ /* 0x000fea0003800200 */
.L_x_5:
[----:B------:R-:W0:Y:S01]  /*24a0*/  LDCU UR17, c[0x0][0x380] ;  /* 0x00007000ff1177ac */ /* 0x000e220008000800 */
[----:B------:R-:W-:Y:S01]  /*24b0*/  IADD3 R4, PT, PT, R4, 0x1, RZ ;  /* 0x0000000104047810 */ /* 0x000fe20007ffe0ff */
[----:B------:R-:W-:-:S03]  /*24c0*/  DADD R22, R38, R22 ;  /* 0x0000000026167229 */ /* 0x000fc60000000016 */
[----:B0-----:R-:W-:-:S13]  /*24d0*/  ISETP.NE.AND P0, PT, R4, UR17, PT ;  /* 0x0000001104007c0c */ /* 0x001fda000bf05270 */
[----:B------:R-:W-:Y:S05]  /*24e0*/  @P0 BRA `(.L_x_44) ;  /* 0xffffffdc006c0947 */ /* 0x000fea000383ffff */
[----:B------:R-:W-:-:S11]  /*24f0*/  DMUL R22, R22, 0.25 ;  /* 0x3fd0000016167828 */ /* 0x000fd60000000000 */
.L_x_4:
[----:B------:R-:W0:Y:S01]  /*2500*/  S2R R0, SR_TID.X ;  /* 0x0000000000007919 */ /* 0x000e220000002100 */
[----:B------:R-:W0:Y:S08]  /*2510*/  S2UR UR4, SR_CTAID.X ;  /* 0x00000000000479c3 */ /* 0x000e300000002500 */
[----:B------:R-:W0:Y:S08]  /*2520*/  LDC R5, c[0x0][0x360] ;  /* 0x0000d800ff057b82 */ /* 0x000e300000000800 */
[----:B------:R-:W1:Y:S01]  /*2530*/  LDC.64 R2, c[0x0][0x3c0] ;  /* 0x0000f000ff027b82 */ /* 0x000e620000000a00 */
[----:B0-----:R-:W-:-:S04]  /*2540*/  IMAD R5, R5, UR4, R0 ;  /* 0x0000000405057c24 */ /* 0x001fc8000f8e0200 */
[----:B-1----:R-:W-:-:S05]  /*2550*/  IMAD.WIDE.U32 R2, R5, 0x8, R2 ;  /* 0x0000000805027825 */ /* 0x002fca00078e0002 */
[----:B------:R-:W2:Y:S02]  /*2560*/  LDG.E.64 R4, desc[UR18][R2.64] ;  /* 0x0000001202047981 */ /* 0x000ea4000c1e1b00 */
[----:B--2---:R-:W-:-:S07]  /*2570*/  DADD R4, R4, R22 ;  /* 0x0000000004047229 */ /* 0x004fce0000000016 */
[----:B------:R-:W-:Y:S01]  /*2580*/  STG.E.64 desc[UR18][R2.64], R4 ;  /* 0x0000000402007986 */ /* 0x000fe2000c101b12 */
[----:B------:R-:W-:Y:S05]  /*2590*/  EXIT ;  /* 0x000000000000794d */ /* 0x000fea0003800000 */
        .weak           $__internal_0_$__cuda_sm20_div_rn_f64_full
        .type           $__internal_0_$__cuda_sm20_div_rn_f64_full,@function
        .size           $__internal_0_$__cuda_sm20_div_rn_f64_full,(.L_x_567 - $__internal_0_$__cuda_sm20_div_rn_f64_full)
$__internal_0_$__cuda_sm20_div_rn_f64_full:
[C---:B------:R-:W-:Y:S01]  /*25a0*/  FSETP.GEU.AND P0, PT, |R31|.reuse, 1.469367938527859385e-39, PT ;  /* 0x001000001f00780b */ /* 0x040fe20003f0e200 */
[----:B------:R-:W-:Y:S01]  /*25b0*/  IMAD.MOV.U32 R42, RZ, RZ, 0x1ca00000 ;  /* 0x1ca00000ff2a7424 */ /* 0x000fe200078e00ff */
[----:B------:R-:W-:Y:S01]  /*25c0*/  LOP3.LUT R28, R31, 0x800fffff, RZ, 0xc0, !PT ;  /* 0x800fffff1f1c7812 */ /* 0x000fe200078ec0ff */
[----:B------:R-:W-:Y:S01]  /*25d0*/  BSSY.RECONVERGENT B2, `(.L_x_45) ;  /* 0x0000059000027945 */ /* 0x000fe20003800200 */
[----:B------:R-:W-:Y:S02]  /*25e0*/  MOV R48, 0x1 ;  /* 0x0000000100307802 */ /* 0x000fe40000000f00 */
[----:B------:R-:W-:Y:S01]  /*25f0*/  LOP3.LUT R29, R28, 0x3ff00000, RZ, 0xfc, !PT ;  /* 0x3ff000001c1d7812 */ /* 0x000fe200078efcff */
[----:B------:R-:W-:Y:S01]  /*2600*/  IMAD.MOV.U32 R28, RZ, RZ, R30 ;  /* 0x000000ffff1c7224 */ /* 0x000fe200078e001e */
[C---:B------:R-:W-:Y:S02]  /*2610*/  FSETP.GEU.AND P2, PT, |R33|.reuse, 1.469367938527859385e-39, PT ;  /* 0x001000002100780b */ /* 0x040fe40003f4e200 */
[----:B------:R-:W-:-:S02]  /*2620*/  LOP3.LUT R40, R33, 0x7ff00000, RZ, 0xc0, !PT ;  /* 0x7ff0000021287812 */ /* 0x000fc400078ec0ff */
[----:B------:R-:W-:Y:S01]  /*2630*/  LOP3.LUT R47, R31, 0x7ff00000, RZ, 0xc0, !PT ;  /* 0x7ff000001f2f7812 */ /* 0x000fe200078ec0ff */
[----:B------:R-:W-:Y:S01]  /*2640*/  @!P0 DMUL R28, R30, 8.98846567431157953865e+307 ;  /* 0x7fe000001e1c8828 */ /* 0x000fe20000000000 */
[----:B------:R-:W-:Y:S02]  /*2650*/  MOV R44, R40 ;  /* 0x00000028002c7202 */ /* 0x000fe40000000f00 */
[----:B------:R-:W-:-:S03]  /*2660*/  ISETP.GE.U32.AND P1, PT, R40, R47, PT ;  /* 0x0000002f2800720c */ /* 0x000fc60003f26070 */
[----:B------:R-:W0:Y:S02]  /*2670*/  MUFU.RCP64H R49, R29 ;  /* 0x0000001d00317308 */ /* 0x000e240000001800 */
[----:B------:R-:W-:Y:S02]  /*2680*/  @!P2 LOP3.LUT R35, R31, 0x7ff00000, RZ, 0xc0, !PT ;  /* 0x7ff000001f23a812 */ /* 0x000fe400078ec0ff */
[----:B------:R-:W-:Y:S02]  /*2690*/  @!P0 LOP3.LUT R47, R29, 0x7ff00000, RZ, 0xc0, !PT ;  /* 0x7ff000001d2f8812 */ /* 0x000fe400078ec0ff */
[----:B------:R-:W-:Y:S02]  /*26a0*/  @!P2 ISETP.GE.U32.AND P3, PT, R40, R35, PT ;  /* 0x000000232800a20c */ /* 0x000fe40003f66070 */
[----:B------:R-:W-:-:S04]  /*26b0*/  SEL R35, R42, 0x63400000, !P1 ;  /* 0x634000002a237807 */ /* 0x000fc80004800000 */
[----:B------:R-:W-:Y:S01]  /*26c0*/  LOP3.LUT R35, R35, 0x800fffff, R33, 0xf8, !PT ;  /* 0x800fffff23237812 */ /* 0x000fe200078ef821 */
[----:B0-----:R-:W-:-:S08]  /*26d0*/  DFMA R36, R48, -R28, 1 ;  /* 0x3ff000003024742b */ /* 0x001fd0000000081c */
[----:B------:R-:W-:-:S08]  /*26e0*/  DFMA R36, R36, R36, R36 ;  /* 0x000000242424722b */ /* 0x000fd00000000024 */
[----:B------:R-:W-:Y:S01]  /*26f0*/  DFMA R48, R48, R36, R48 ;  /* 0x000000243030722b */ /* 0x000fe20000000030 */
[----:B------:R-:W-:Y:S01]  /*2700*/  @!P2 SEL R37, R42, 0x63400000, !P3 ;  /* 0x634000002a25a807 */ /* 0x000fe20005800000 */
[----:B------:R-:W-:-:S03]  /*2710*/  @!P2 IMAD.MOV.U32 R36, RZ, RZ, RZ ;  /* 0x000000ffff24a224 */ /* 0x000fc600078e00ff */
[----:B------:R-:W-:-:S03]  /*2720*/  @!P2 LOP3.LUT R34, R37, 0x80000000, R33, 0xf8, !PT ;  /* 0x800000002522a812 */ /* 0x000fc600078ef821 */
[----:B------:R-:W-:Y:S01]  /*2730*/  DFMA R50, R48, -R28, 1 ;  /* 0x3ff000003032742b */ /* 0x000fe2000000081c */
[----:B------:R-:W-:Y:S02]  /*2740*/  @!P2 LOP3.LUT R37, R34, 0x100000, RZ, 0xfc, !PT ;  /* 0x001000002225a812 */ /* 0x000fe400078efcff */
[----:B------:R-:W-:-:S05]  /*2750*/  MOV R34, R32 ;  /* 0x0000002000227202 */ /* 0x000fca0000000f00 */
[----:B------:R-:W-:Y:S02]  /*2760*/  DFMA R50, R48, R50, R48 ;  /* 0x000000323032722b */ /* 0x000fe40000000030 */
[----:B------:R-:W-:-:S08]  /*2770*/  @!P2 DFMA R34, R34, 2, -R36 ;  /* 0x400000002222a82b */ /* 0x000fd00000000824 */
[----:B------:R-:W-:Y:S02]  /*2780*/  DMUL R48, R50, R34 ;  /* 0x0000002232307228 */ /* 0x000fe40000000000 */
[----:B------:R-:W-:-:S05]  /*2790*/  @!P2 LOP3.LUT R44, R35, 0x7ff00000, RZ, 0xc0, !PT ;  /* 0x7ff00000232ca812 */ /* 0x000fca00078ec0ff */
[----:B------:R-:W-:Y:S01]  /*27a0*/  VIADD R46, R44, 0xffffffff ;  /* 0xffffffff2c2e7836 */ /* 0x000fe20000000000 */
[----:B------:R-:W-:-:S04]  /*27b0*/  DFMA R36, R48, -R28, R34 ;  /* 0x8000001c3024722b */ /* 0x000fc80000000022 */
[----:B------:R-:W-:Y:S02]  /*27c0*/  ISETP.GT.U32.AND P0, PT, R46, 0x7feffffe, PT ;  /* 0x7feffffe2e00780c */ /* 0x000fe40003f04070 */
[----:B------:R-:W-:Y:S02]  /*27d0*/  IADD3 R46, PT, PT, R47, -0x1, RZ ;  /* 0xffffffff2f2e7810 */ /* 0x000fe40007ffe0ff */
[----:B------:R-:W-:Y:S02]  /*27e0*/  DFMA R36, R50, R36, R48 ;  /* 0x000000243224722b */ /* 0x000fe40000000030 */
[----:B------:R-:W-:-:S13]  /*27f0*/  ISETP.GT.U32.OR P0, PT, R46, 0x7feffffe, P0 ;  /* 0x7feffffe2e00780c */ /* 0x000fda0000704470 */
[----:B------:R-:W-:Y:S05]  /*2800*/  @P0 BRA `(.L_x_46) ;  /* 0x0000000000740947 */ /* 0x000fea0003800000 */
[----:B------:R-:W-:Y:S01]  /*2810*/  LOP3.LUT R33, R31, 0x7ff00000, RZ, 0xc0, !PT ;  /* 0x7ff000001f217812 */ /* 0x000fe200078ec0ff */
[----:B------:R-:W-:-:S03]  /*2820*/  IMAD.MOV.U32 R46, RZ, RZ, RZ ;  /* 0x000000ffff2e7224 */ /* 0x000fc600078e00ff */
[CC--:B------:R-:W-:Y:S02]  /*2830*/  VIADDMNMX R32, R40.reuse, -R33.reuse, 0xb9600000, !PT ;  /* 0xb960000028207446 */ /* 0x0c0fe40007800921 */
[----:B------:R-:W-:Y:S02]  /*2840*/  ISETP.GE.U32.AND P0, PT, R40, R33, PT ;  /* 0x000000212800720c */ /* 0x000fe40003f06070 */
[----:B------:R-:W-:Y:S02]  /*2850*/  VIMNMX R32, PT, PT, R32, 0x46a00000, PT ;  /* 0x46a0000020207848 */ /* 0x000fe40003fe0100 */
[----:B------:R-:W-:-:S05]  /*2860*/  SEL R33, R42, 0x63400000, !P0 ;  /* 0x634000002a217807 */ /* 0x000fca0004000000 */
[----:B------:R-:W-:-:S05]  /*2870*/  IMAD.IADD R32, R32, 0x1, -R33 ;  /* 0x0000000120207824 */ /* 0x000fca00078e0a21 */
[----:B------:R-:W-:-:S06]  /*2880*/  IADD3 R47, PT, PT, R32, 0x7fe00000, RZ ;  /* 0x7fe00000202f7810 */ /* 0x000fcc0007ffe0ff */
[----:B------:R-:W-:-:S10]  /*2890*/  DMUL R48, R36, R46 ;  /* 0x0000002e24307228 */ /* 0x000fd40000000000 */
[----:B------:R-:W-:-:S13]  /*28a0*/  FSETP.GTU.AND P0, PT, |R49|, 1.469367938527859385e-39, PT ;  /* 0x001000003100780b */ /* 0x000fda0003f0c200 */
[----:B------:R-:W-:Y:S05]  /*28b0*/  @P0 BRA `(.L_x_47) ;  /* 0x0000000000a80947 */ /* 0x000fea0003800000 */
[----:B------:R-:W-:-:S06]  /*28c0*/  DFMA R28, R36, -R28, R34 ;  /* 0x8000001c241c722b */ /* 0x000fcc0000000022 */
[----:B------:R-:W-:-:S04]  /*28d0*/  MOV R28, RZ ;  /* 0x000000ff001c7202 */ /* 0x000fc80000000f00 */
[C---:B------:R-:W-:Y:S02]  /*28e0*/  FSETP.NEU.AND P0, PT, R29.reuse, RZ, PT ;  /* 0x000000ff1d00720b */ /* 0x040fe40003f0d000 */
[----:B------:R-:W-:-:S04]  /*28f0*/  LOP3.LUT R30, R29, 0x80000000, R31, 0x48, !PT ;  /* 0x800000001d1e7812 */ /* 0x000fc800078e481f */
[----:B------:R-:W-:-:S07]  /*2900*/  LOP3.LUT R29, R30, R47, RZ, 0xfc, !PT ;  /* 0x0000002f1e1d7212 */ /* 0x000fce00078efcff */
[----:B------:R-:W-:Y:S05]  /*2910*/  @!P0 BRA `(.L_x_47) ;  /* 0x0000000000908947 */ /* 0x000fea0003800000 */
[----:B------:R-:W-:Y:S01]  /*2920*/  IMAD.MOV R35, RZ, RZ, -R32 ;  /* 0x000000ffff237224 */ /* 0x000fe200078e0a20 */
[----:B------:R-:W-:Y:S01]  /*2930*/  MOV R34, RZ ;  /* 0x000000ff00227202 */ /* 0x000fe20000000f00 */
[----:B------:R-:W-:Y:S01]  /*2940*/  DMUL.RP R28, R36, R28 ;  /* 0x0000001c241c7228 */ /* 0x000fe20000008000 */
[----:B------:R-:W-:-:S04]  /*2950*/  IADD3 R32, PT, PT, -R32, -0x43300000, RZ ;  /* 0xbcd0000020207810 */ /* 0x000fc80007ffe1ff */
[----:B------:R-:W-:-:S05]  /*2960*/  DFMA R34, R48, -R34, R36 ;  /* 0x800000223022722b */ /* 0x000fca0000000024 */
[----:B------:R-:W-:-:S05]  /*2970*/  LOP3.LUT R30, R29, R30, RZ, 0x3c, !PT ;  /* 0x0000001e1d1e7212 */ /* 0x000fca00078e3cff */
[----:B------:R-:W-:-:S04]  /*2980*/  FSETP.NEU.AND P0, PT, |R35|, R32, PT ;  /* 0x000000202300720b */ /* 0x000fc80003f0d200 */
[----:B------:R-:W-:Y:S02]  /*2990*/  FSEL R28, R28, R48, !P0 ;  /* 0x000000301c1c7208 */ /* 0x000fe40004000000 */
[----:B------:R-:W-:-:S03]  /*29a0*/  FSEL R29, R30, R49, !P0 ;  /* 0x000000311e1d7208 */ /* 0x000fc60004000000 */
[----:B------:R-:W-:Y:S01]  /*29b0*/  IMAD.MOV.U32 R48, RZ, RZ, R28 ;  /* 0x000000ffff307224 */ /* 0x000fe200078e001c */
[----:B------:R-:W-:Y:S01]  /*29c0*/  MOV R49, R29 ;  /* 0x0000001d00317202 */ /* 0x000fe20000000f00 */
[----:B------:R-:W-:Y:S06]  /*29d0*/  BRA `(.L_x_47) ;  /* 0x0000000000607947 */ /* 0x000fec0003800000 */
.L_x_46:
[----:B------:R-:W-:-:S14]  /*29e0*/  DSETP.NAN.AND P0, PT, R32, R32, PT ;  /* 0x000000202000722a */ /* 0x000fdc0003f08000 */
[----:B------:R-:W-:Y:S05]  /*29f0*/  @P0 BRA `(.L_x_48) ;  /* 0x00000000004c0947 */ /* 0x000fea0003800000 */
[----:B------:R-:W-:-:S14]  /*2a00*/  DSETP.NAN.AND P0, PT, R30, R30, PT ;  /* 0x0000001e1e00722a */ /* 0x000fdc0003f08000 */
[----:B------:R-:W-:Y:S05]  /*2a10*/  @P0 BRA `(.L_x_49) ;  /* 0x0000000000340947 */ /* 0x000fea0003800000 */
[----:B------:R-:W-:Y:S01]  /*2a20*/  ISETP.NE.AND P0, PT, R44, R47, PT ;  /* 0x0000002f2c00720c */ /* 0x000fe20003f05270 */
[----:B------:R-:W-:Y:S01]  /*2a30*/  IMAD.MOV.U32 R48, RZ, RZ, 0x0 ;  /* 0x00000000ff307424 */ /* 0x000fe200078e00ff */
[----:B------:R-:W-:-:S11]  /*2a40*/  MOV R49, 0xfff80000 ;  /* 0xfff8000000317802 */ /* 0x000fd60000000f00 */
[----:B------:R-:W-:Y:S05]  /*2a50*/  @!P0 BRA `(.L_x_47) ;  /* 0x0000000000408947 */ /* 0x000fea0003800000 */
[----:B------:R-:W-:Y:S02]  /*2a60*/  ISETP.NE.AND P0, PT, R44, 0x7ff00000, PT ;  /* 0x7ff000002c00780c */ /* 0x000fe40003f05270 */
[----:B------:R-:W-:Y:S02]  /*2a70*/  LOP3.LUT R31, R33, 0x80000000, R31, 0x48, !PT ;  /* 0x80000000211f7812 */ /* 0x000fe400078e481f */
[----:B------:R-:W-:-:S13]  /*2a80*/  ISETP.EQ.OR P0, PT, R47, RZ, !P0 ;  /* 0x000000ff2f00720c */ /* 0x000fda0004702670 */
[----:B------:R-:W-:Y:S01]  /*2a90*/  @P0 LOP3.LUT R28, R31, 0x7ff00000, RZ, 0xfc, !PT ;  /* 0x7ff000001f1c0812 */ /* 0x000fe200078efcff */
[----:B------:R-:W-:Y:S01]  /*2aa0*/  @!P0 IMAD.MOV.U32 R48, RZ, RZ, RZ ;  /* 0x000000ffff308224 */ /* 0x000fe200078e00ff */
[----:B------:R-:W-:Y:S01]  /*2ab0*/  @!P0 MOV R49, R31 ;  /* 0x0000001f00318202 */ /* 0x000fe20000000f00 */
[----:B------:R-:W-:Y:S01]  /*2ac0*/  @P0 IMAD.MOV.U32 R48, RZ, RZ, RZ ;  /* 0x000000ffff300224 */ /* 0x000fe200078e00ff */
[----:B------:R-:W-:Y:S01]  /*2ad0*/  @P0 MOV R49, R28 ;  /* 0x0000001c00310202 */ /* 0x000fe20000000f00 */
[----:B------:R-:W-:Y:S06]  /*2ae0*/  BRA `(.L_x_47) ;  /* 0x00000000001c7947 */ /* 0x000fec0003800000 */
.L_x_49:
[----:B------:R-:W-:Y:S01]  /*2af0*/  LOP3.LUT R29, R31, 0x80000, RZ, 0xfc, !PT ;  /* 0x000800001f1d7812 */ /* 0x000fe200078efcff */
[----:B------:R-:W-:-:S03]  /*2b00*/  IMAD.MOV.U32 R48, RZ, RZ, R30 ;  /* 0x000000ffff307224 */ /* 0x000fc600078e001e */
[----:B------:R-:W-:Y:S01]  /*2b10*/  MOV R49, R29 ;  /* 0x0000001d00317202 */ /* 0x000fe20000000f00 */
[----:B------:R-:W-:Y:S06]  /*2b20*/  BRA `(.L_x_47) ;  /* 0x00000000000c7947 */ /* 0x000fec0003800000 */
.L_x_48:
[----:B------:R-:W-:Y:S01]  /*2b30*/  LOP3.LUT R29, R33, 0x80000, RZ, 0xfc, !PT ;  /* 0x00080000211d7812 */ /* 0x000fe200078efcff */
[----:B------:R-:W-:-:S03]  /*2b40*/  IMAD.MOV.U32 R48, RZ, RZ, R32 ;  /* 0x000000ffff307224 */ /* 0x000fc600078e0020 */
[----:B------:R-:W-:-:S07]  /*2b50*/  MOV R49, R29 ;  /* 0x0000001d00317202 */ /* 0x000fce0000000f00 */
.L_x_47:
[----:B------:R-:W-:Y:S05]  /*2b60*/  BSYNC.RECONVERGENT B2 ;  /* 0x0000000000027941 */ /* 0x000fea0003800200 */
.L_x_45:
[----:B------:R-:W-:Y:S02]  /*2b70*/  HFMA2 R31, -RZ, RZ, 0, 0 ;  /* 0x00000000ff1f7431 */ /* 0x000fe400000001ff */
[----:B------:R-:W-:Y:S01]  /*2b80*/  IMAD.MOV.U32 R30, RZ, RZ, R0 ;  /* 0x000000ffff1e7224 */ /* 0x000fe200078e0000 */
[----:B------:R-:W-:Y:S01]  /*2b90*/  MOV R29, R49 ;  /* 0x00000031001d7202 */ /* 0x000fe20000000f00 */
[----:B------:R-:W-:Y:S02]  /*2ba0*/  IMAD.MOV.U32 R28, RZ, RZ, R48 ;  /* 0x000000ffff1c7224 */ /* 0x000fe400078e0030 */
[----:B------:R-:W-:Y:S05]  /*2bb0*/  RET.REL.NODEC R30 `(_Z28invokeEnergyAccumOpenII_GE_DiiiPKdS0_S0_S0_iiiPd) ;  /* 0xffffffd41e107950 */ /* 0x000fea0003c3ffff */
.L_x_50:
        /* <DEDUP_REMOVED lines=12> */
.L_x_567:


//--------------------- .text._Z23invokeEnergyAccumOpenIIiiPKdS0_S0_S0_iiPd --------------------------
	.section	.text._Z23invokeEnergyAccumOpenIIiiPKdS0_S0_S0_iiPd,"ax",@progbits
	.align	128
        .global         _Z23invokeEnergyAccumOpenIIiiPKdS0_S0_S0_iiPd
        .type           _Z23invokeEnergyAccumOpenIIiiPKdS0_S0_S0_iiPd,@function
        .size           _Z23invokeEnergyAccumOpenIIiiPKdS0_S0_S0_iiPd,(.L_x_568 - _Z23invokeEnergyAccumOpenIIiiPKdS0_S0_S0_iiPd)
        .other          _Z23invokeEnergyAccumOpenIIiiPKdS0_S0_S0_iiPd,@"STO_CUDA_ENTRY STV_DEFAULT"
_Z23invokeEnergyAccumOpenIIiiPKdS0_S0_S0_iiPd:
.text._Z23invokeEnergyAccumOpenIIiiPKdS0_S0_S0_iiPd:
[----:B------:R-:W-:Y:S08]  /*0000*/  LDC R1, c[0x0][0x37c] ;  /* 0x0000df00ff017b82 */ /* 0x000ff00000000800 */
[----:B------:R-:W0:Y:S01]  /*0010*/  LDC.64 R2, c[0x0][0x380] ;  /* 0x0000e000ff027b82 */ /* 0x000e220000000a00 */
[----:B------:R-:W1:Y:S01]  /*0020*/  LDCU.64 UR8, c[0x0][0x358] ;  /* 0x00006b00ff0877ac */ /* 0x000e620008000a00 */
[----:B------:R-:W-:-:S02]  /*0030*/  CS2R R24, SRZ ;  /* 0x0000000000187805 */ /* 0x000fc4000001ff00 */
[----:B0-----:R-:W-:-:S13]  /*0040*/  ISETP.GT.U32.AND P0, PT, R3, R2, PT ;  /* 0x000000020300720c */ /* 0x001fda0003f04070 */
[----:B-1----:R-:W-:Y:S05]  /*0050*/  @P0 BRA `(.L_x_51) ;  /* 0x0000006c00180947 */ /* 0x002fea0003800000 */
[----:B------:R-:W0:Y:S01]  /*0060*/  LDC.64 R22, c[0x0][0x390] ;  /* 0x0000e400ff167b82 */ /* 0x000e220000000a00 */
[----:B------:R-:W1:Y:S01]  /*0070*/  S2R R4, SR_TID.X ;  /* 0x0000000000047919 */ /* 0x000e620000002100 */
[----:B------:R-:W2:Y:S01]  /*0080*/  LDCU.64 UR6, c[0x0][0x3a8] ;  /* 0x00007500ff0677ac */ /* 0x000ea20008000a00 */
[----:B0-----:R-:W-:-:S06]  /*0090*/  IMAD.WIDE R22, R2, 0x8, R22 ;  /* 0x0000000802167825 */ /* 0x001fcc00078e0216 */
[----:B------:R-:W5:Y:S01]  /*00a0*/  LDG.E.64 R22, desc[UR8][R22.64] ;  /* 0x0000000816167981 */ /* 0x000f62000c1e1b00 */
[----:B------:R-:W1:Y:S01]  /*00b0*/  S2UR UR4, SR_CTAID.X ;  /* 0x00000000000479c3 */ /* 0x000e620000002500 */
[----:B--2---:R-:W-:Y:S02]  /*00c0*/  UISETP.GE.U32.AND UP0, UPT, UR6, UR7, UPT ;  /* 0x000000070600728c */ /* 0x004fe4000bf06070 */
[----:B------:R-:W-:-:S05]  /*00d0*/  UIMAD UR10, UR7, UR7, URZ ;  /* 0x00000007070a72a4 */ /* 0x000fca000f8e02ff */
[----:B------:R-:W1:Y:S01]  /*00e0*/  LDC R3, c[0x0][0x360] ;  /* 0x0000d800ff037b82 */ /* 0x000e620000000800 */
[----:B------:R-:W0:Y:S01]  /*00f0*/  LDCU UR5, c[0x0][0x370] ;  /* 0x00006e00ff0577ac */ /* 0x000e220008000800 */
[C---:B-1----:R-:W-:Y:S02]  /*0100*/  IMAD R4, R3.reuse, UR4, R4 ;  /* 0x0000000403047c24 */ /* 0x042fe4000f8e0204 */
[----:B0-----:R-:W-:Y:S01]  /*0110*/  IMAD R3, R3, UR5, RZ ;  /* 0x0000000503037c24 */ /* 0x001fe2000f8e02ff */
[----:B------:R-:W-:Y:S06]  /*0120*/  BRA.U UP0, `(.L_x_52) ;  /* 0x0000004500d87547 */ /* 0x000fec000b800000 */
[----:B------:R-:W0:Y:S01]  /*0130*/  LDCU UR20, c[0x0][0x384] ;  /* 0x00007080ff1477ac */ /* 0x000e220008000800 */
[----:B------:R-:W-:Y:S01]  /*0140*/  CS2R R24, SRZ ;  /* 0x0000000000187805 */ /* 0x000fe2000001ff00 */
[----:B------:R-:W-:Y:S02]  /*0150*/  UIADD3 UR12, UPT, UPT, UR7, -UR6, URZ ;  /* 0x80000006070c7290 */ /* 0x000fe4000fffe0ff */
[----:B------:R-:W-:Y:S02]  /*0160*/  ULOP3.LUT UR11, UR6, 0x7, URZ, 0xc0, !UPT ;  /* 0x00000007060b7892 */ /* 0x000fe4000f8ec0ff */
[----:B------:R-:W-:Y:S02]  /*0170*/  ULOP3.LUT UR15, UR6, 0xfffffff8, URZ, 0xc0, !UPT ;  /* 0xfffffff8060f7892 */ /* 0x000fe4000f8ec0ff */
[----:B------:R-:W-:Y:S02]  /*0180*/  UIADD3 UR16, UPT, UPT, UR6, 0x3, URZ ;  /* 0x0000000306107890 */ /* 0x000fe4000fffe0ff */
[----:B------:R-:W-:-:S02]  /*0190*/  UIMAD UR4, UR7, UR6, UR7 ;  /* 0x00000006070472a4 */ /* 0x000fc4000f8e0207 */
[----:B------:R-:W-:Y:S02]  /*01a0*/  UIADD3 UR17, UPT, UPT, UR6, 0x2, URZ ;  /* 0x0000000206117890 */ /* 0x000fe4000fffe0ff */
[----:B------:R-:W-:Y:S02]  /*01b0*/  UIADD3 UR18, UPT, UPT, UR6, 0x4, URZ ;  /* 0x0000000406127890 */ /* 0x000fe4000fffe0ff */
[----:B------:R-:W-:Y:S01]  /*01c0*/  UIADD3 UR19, UPT, UPT, UR6, 0x6, URZ ;  /* 0x0000000606137890 */ /* 0x000fe2000fffe0ff */
[----:B0-----:R-:W-:Y:S01]  /*01d0*/  MOV R2, UR20 ;  /* 0x0000001400027c02 */ /* 0x001fe20008000f00 */
[----:B------:R-:W-:Y:S02]  /*01e0*/  UIADD3 UR5, UPT, UPT, UR6, 0x7, URZ ;  /* 0x0000000706057890 */ /* 0x000fe4000fffe0ff */
[----:B------:R-:W-:Y:S02]  /*01f0*/  ULOP3.LUT UR6, UR12, 0xfffffff8, URZ, 0xc0, !UPT ;  /* 0xfffffff80c067892 */ /* 0x000fe4000f8ec0ff */
[----:B------:R-:W-:-:S02]  /*0200*/  ULOP3.LUT UR13, UR12, 0x7, URZ, 0xc0, !UPT ;  /* 0x000000070c0d7892 */ /* 0x000fc4000f8ec0ff */
[----:B------:R-:W-:Y:S02]  /*0210*/  ULOP3.LUT UR14, UR12, 0x3, URZ, 0xc0, !UPT ;  /* 0x000000030c0e7892 */ /* 0x000fe4000f8ec0ff */
[----:B------:R-:W-:-:S12]  /*0220*/  UIADD3 UR7, UPT, UPT, -UR6, URZ, URZ ;  /* 0x000000ff06077290 */ /* 0x000fd8000fffe1ff */
.L_x_129:
[----:B------:R-:W0:Y:S01]  /*0230*/  LDC.64 R6, c[0x0][0x390] ;  /* 0x0000e400ff067b82 */ /* 0x000e220000000a00 */
[----:B------:R-:W1:Y:S01]  /*0240*/  LDCU UR20, c[0x0][0x3a8] ;  /* 0x00007500ff1477ac */ /* 0x000e620008000800 */
[----:B------:R-:W2:Y:S06]  /*0250*/  LDCU UR6, c[0x0][0x384] ;  /* 0x00007080ff0677ac */ /* 0x000eac0008000800 */
[----:B------:R-:W3:Y:S01]  /*0260*/  LDC.64 R18, c[0x0][0x388] ;  /* 0x0000e200ff127b82 */ /* 0x000ee20000000a00 */
[----:B------:R-:W4:Y:S01]  /*0270*/  LDCU UR22, c[0x0][0x3ac] ;  /* 0x00007580ff1677ac */ /* 0x000f220008000800 */
[----:B0-----:R-:W-:-:S06]  /*0280*/  IMAD.WIDE.U32 R6, R2, 0x8, R6 ;  /* 0x0000000802067825 */ /* 0x001fcc00078e0006 */
[----:B------:R-:W4:Y:S01]  /*0290*/  LDG.E.64 R6, desc[UR8][R6.64] ;  /* 0x0000000806067981 */ /* 0x000f22000c1e1b00 */
[----:B-1----:R-:W-:Y:S01]  /*02a0*/  IMAD.U32 R9, RZ, RZ, UR20 ;  /* 0x00000014ff097e24 */ /* 0x002fe2000f8e00ff */
[----:B--2---:R-:W-:Y:S01]  /*02b0*/  IADD3 R0, PT, PT, R2, -UR6, RZ ;  /* 0x8000000602007c10 */ /* 0x004fe2000fffe0ff */
[----:B------:R-:W-:Y:S01]  /*02c0*/  BSSY.RECONVERGENT B1, `(.L_x_53) ;  /* 0x0000225000017945 */ /* 0x000fe20003800200 */
[----:B------:R-:W-:Y:S02]  /*02d0*/  CS2R R16, SRZ ;  /* 0x0000000000107805 */ /* 0x000fe4000001ff00 */
[----:B------:R-:W-:Y:S01]  /*02e0*/  ISETP.GE.U32.AND P0, PT, R4, R9, PT ;  /* 0x000000090400720c */ /* 0x000fe20003f06070 */
[----:B------:R-:W-:-:S04]  /*02f0*/  IMAD R5, R0, UR10, RZ ;  /* 0x0000000a00057c24 */ /* 0x000fc8000f8e02ff */
[----:B---3--:R-:W-:Y:S01]  /*0300*/  IMAD.WIDE.U32 R18, R5, 0x8, R18 ;  /* 0x0000000805127825 */ /* 0x008fe200078e0012 */
[----:B----45:R-:W-:-:S07]  /*0310*/  DADD R20, R22, R6 ;  /* 0x0000000016147229 */ /* 0x030fce0000000006 */
[----:B------:R-:W-:Y:S05]  /*0320*/  @P0 BRA `(.L_x_54) ;  /* 0x0000002000780947 */ /* 0x000fea0003800000 */
[----:B------:R-:W-:Y:S02]  /*0330*/  MOV R0, R4 ;  /* 0x0000000400007202 */ /* 0x000fe40000000f00 */
[----:B------:R-:W-:-:S07]  /*0340*/  CS2R R16, SRZ ;  /* 0x0000000000107805 */ /* 0x000fce000001ff00 */
.L_x_90:
[----:B------:R-:W0:Y:S01]  /*0350*/  LDC.64 R6, c[0x0][0x398] ;  /* 0x0000e600ff067b82 */ /* 0x000e220000000a00 */
[----:B------:R-:W1:Y:S07]  /*0360*/  LDCU.64 UR20, c[0x0][0x3a8] ;  /* 0x00007500ff1477ac */ /* 0x000e6e0008000a00 */
[----:B------:R-:W2:Y:S01]  /*0370*/  LDC.64 R10, c[0x0][0x3a0] ;  /* 0x0000e800ff0a7b82 */ /* 0x000ea20000000a00 */
[----:B0-----:R-:W-:-:S06]  /*0380*/  IMAD.WIDE.U32 R6, R0, 0x8, R6 ;  /* 0x0000000800067825 */ /* 0x001fcc00078e0006 */
[----:B------:R-:W3:Y:S01]  /*0390*/  LDG.E.64 R6, desc[UR8][R6.64] ;  /* 0x0000000806067981 */ /* 0x000ee2000c1e1b00 */
[----:B--2---:R-:W-:-:S06]  /*03a0*/  IMAD.WIDE.U32 R10, R0, 0x8, R10 ;  /* 0x00000008000a7825 */ /* 0x004fcc00078e000a */
[----:B------:R-:W2:Y:S01]  /*03b0*/  LDG.E.64 R10, desc[UR8][R10.64] ;  /* 0x000000080a0a7981 */ /* 0x000ea2000c1e1b00 */
[----:B-1----:R-:W-:Y:S01]  /*03c0*/  IMAD.U32 R27, RZ, RZ, UR21 ;  /* 0x00000015ff1b7e24 */ /* 0x002fe2000f8e00ff */
[----:B------:R-:W0:Y:S04]  /*03d0*/  LDCU UR6, c[0x0][0x3a8] ;  /* 0x00007500ff0677ac */ /* 0x000e280008000800 */
[----:B------:R-:W-:-:S04]  /*03e0*/  IADD3 R5, PT, PT, -R27, UR20, RZ ;  /* 0x000000141b057c10 */ /* 0x000fc8000fffe1ff */
[----:B------:R-:W-:Y:S02]  /*03f0*/  ISETP.GT.U32.AND P0, PT, R5, -0x8, PT ;  /* 0xfffffff80500780c */ /* 0x000fe40003f04070 */
[----:B0-----:R-:W-:Y:S01]  /*0400*/  MOV R9, UR6 ;  /* 0x0000000600097c02 */ /* 0x001fe20008000f00 */
[----:B---3--:R-:W-:-:S08]  /*0410*/  DADD R14, R20, -R6 ;  /* 0x00000000140e7229 */ /* 0x008fd00000000806 */
[----:B--2---:R-:W-:Y:S02]  /*0420*/  DADD R14, R14, -R10 ;  /* 0x000000000e0e7229 */ /* 0x004fe4000000080a */
[----:B------:R-:W-:Y:S09]  /*0430*/  @P0 BRA `(.L_x_55) ;  /* 0x0000001000440947 */ /* 0x000ff20003800000 */
[----:B------:R-:W-:Y:S02]  /*0440*/  UIADD3 UR6, UPT, UPT, UR20, 0x5, URZ ;  /* 0x0000000514067890 */ /* 0x000fe4000fffe0ff */
[----:B------:R-:W-:Y:S01]  /*0450*/  IMAD R8, R0, R27, UR20 ;  /* 0x0000001400087e24 */ /* 0x000fe2000f8e021b */
[----:B------:R-:W-:Y:S01]  /*0460*/  MOV R40, UR7 ;  /* 0x0000000700287c02 */ /* 0x000fe20008000f00 */
[C-C-:B------:R-:W-:Y:S02]  /*0470*/  IMAD R9, R27.reuse, UR20, R0.reuse ;  /* 0x000000141b097c24 */ /* 0x140fe4000f8e0200 */
[C-C-:B------:R-:W-:Y:S02]  /*0480*/  IMAD R10, R27.reuse, UR17, R0.reuse ;  /* 0x000000111b0a7c24 */ /* 0x140fe4000f8e0200 */
[C-C-:B------:R-:W-:Y:S02]  /*0490*/  IMAD R11, R27.reuse, UR16, R0.reuse ;  /* 0x000000101b0b7c24 */ /* 0x140fe4000f8e0200 */
[----:B------:R-:W-:-:S02]  /*04a0*/  IMAD R12, R27, UR18, R0 ;  /* 0x000000121b0c7c24 */ /* 0x000fc4000f8e0200 */
[C-C-:B------:R-:W-:Y:S02]  /*04b0*/  IMAD R13, R27.reuse, UR19, R0.reuse ;  /* 0x000000131b0d7c24 */ /* 0x140fe4000f8e0200 */
[C-C-:B------:R-:W-:Y:S02]  /*04c0*/  IMAD R41, R27.reuse, UR5, R0.reuse ;  /* 0x000000051b297c24 */ /* 0x140fe4000f8e0200 */
[----:B------:R-:W-:Y:S02]  /*04d0*/  VIADD R43, R0, UR4 ;  /* 0x00000004002b7c36 */ /* 0x000fe40008000000 */
[----:B------:R-:W-:Y:S02]  /*04e0*/  IMAD.U32 R42, RZ, RZ, UR16 ;  /* 0x00000010ff2a7e24 */ /* 0x000fe4000f8e00ff */
[----:B------:R-:W-:-:S07]  /*04f0*/  IMAD R45, R27, UR6, R0 ;  /* 0x000000061b2d7c24 */ /* 0x000fce000f8e0200 */
.L_x_72:
[----:B------:R-:W0:Y:S01]  /*0500*/  LDC.64 R48, c[0x0][0x398] ;  /* 0x0000e600ff307b82 */ /* 0x000e220000000a00 */
[----:B------:R-:W-:-:S05]  /*0510*/  IADD3 R5, PT, PT, R42, -0x3, RZ ;  /* 0xfffffffd2a057810 */ /* 0x000fca0007ffe0ff */
[----:B0-----:R-:W-:-:S05]  /*0520*/  IMAD.WIDE.U32 R48, R5, 0x8, R48 ;  /* 0x0000000805307825 */ /* 0x001fca00078e0030 */
[----:B------:R-:W2:Y:S01]  /*0530*/  LDG.E.64 R28, desc[UR8][R48.64] ;  /* 0x00000008301c7981 */ /* 0x000ea2000c1e1b00 */
[----:B------:R-:W-:-:S04]  /*0540*/  IMAD.WIDE.U32 R34, R9, 0x8, R18 ;  /* 0x0000000809227825 */ /* 0x000fc800078e0012 */
[----:B------:R-:W-:Y:S02]  /*0550*/  IMAD.WIDE.U32 R32, R8, 0x8, R18 ;  /* 0x0000000808207825 */ /* 0x000fe400078e0012 */
[----:B------:R-:W3:Y:S04]  /*0560*/  LDG.E.64 R34, desc[UR8][R34.64] ;  /* 0x0000000822227981 */ /* 0x000ee8000c1e1b00 */
[----:B------:R-:W3:Y:S01]  /*0570*/  LDG.E.64 R32, desc[UR8][R32.64] ;  /* 0x0000000820207981 */ /* 0x000ee2000c1e1b00 */
[----:B------:R-:W-:Y:S01]  /*0580*/  IMAD.MOV.U32 R6, RZ, RZ, 0x1 ;  /* 0x00000001ff067424 */ /* 0x000fe200078e00ff */
[----:B------:R-:W-:Y:S01]  /*0590*/  BSSY.RECONVERGENT B2, `(.L_x_56) ;  /* 0x0000016000027945 */ /* 0x000fe20003800200 */
[----:B--2---:R-:W-:-:S06]  /*05a0*/  DADD R28, R14, -R28 ;  /* 0x000000000e1c7229 */ /* 0x004fcc000000081c */
[----:B------:R-:W0:Y:S01]  /*05b0*/  MUFU.RCP64H R7, R29 ;  /* 0x0000001d00077308 */ /* 0x000e220000001800 */
[----:B---3--:R-:W-:-:S08]  /*05c0*/  DMUL R30, R34, R32 ;  /* 0x00000020221e7228 */ /* 0x008fd00000000000 */
[----:B------:R-:W-:Y:S02]  /*05d0*/  DFMA R30, R34, R34, -R30 ;  /* 0x00000022221e722b */ /* 0x000fe4000000081e */
[----:B0-----:R-:W-:-:S06]  /*05e0*/  DFMA R26, -R28, R6, 1 ;  /* 0x3ff000001c1a742b */ /* 0x001fcc0000000106 */
[----:B------:R-:W-:Y:S02]  /*05f0*/  DFMA R30, R32, R32, R30 ;  /* 0x00000020201e722b */ /* 0x000fe4000000001e */
[----:B------:R-:W-:-:S08]  /*0600*/  DFMA R26, R26, R26, R26 ;  /* 0x0000001a1a1a722b */ /* 0x000fd0000000001a */
[----:B------:R-:W-:Y:S01]  /*0610*/  FSETP.GEU.AND P1, PT, |R31|, 6.5827683646048100446e-37, PT ;  /* 0x036000001f00780b */ /* 0x000fe20003f2e200 */
        /* <DEDUP_REMOVED lines=10> */
[----:B------:R-:W-:Y:S05]  /*06c0*/  CALL.REL.NOINC `($__internal_1_$__cuda_sm20_div_rn_f64_full) ;  /* 0x0000006400a47944 */ /* 0x000fea0003c00000 */
[----:B------:R-:W-:Y:S01]  /*06d0*/  MOV R6, R34 ;  /* 0x0000002200067202 */ /* 0x000fe20000000f00 */
[----:B------:R-:W-:-:S07]  /*06e0*/  IMAD.MOV.U32 R7, RZ, RZ, R35 ;  /* 0x000000ffff077224 */ /* 0x000fce00078e0023 */
.L_x_57:
[----:B------:R-:W-:Y:S05]  /*06f0*/  BSYNC.RECONVERGENT B2 ;  /* 0x0000000000027941 */ /* 0x000fea0003800200 */
.L_x_56:
        /* <DEDUP_REMOVED lines=28> */
.L_x_59:
[----:B------:R-:W-:Y:S05]  /*08c0*/  BSYNC.RECONVERGENT B2 ;  /* 0x0000000000027941 */ /* 0x000fea0003800200 */
.L_x_58:
        /* <DEDUP_REMOVED lines=30> */
.L_x_61:
[----:B------:R-:W-:Y:S05]  /*0ab0*/  BSYNC.RECONVERGENT B2 ;  /* 0x0000000000027941 */ /* 0x000fea0003800200 */
.L_x_60:
        /* <DEDUP_REMOVED lines=28> */
.L_x_63:
[----:B------:R-:W-:Y:S05]  /*0c80*/  BSYNC.RECONVERGENT B2 ;  /* 0x0000000000027941 */ /* 0x000fea0003800200 */
.L_x_62:
        /* <DEDUP_REMOVED lines=30> */
.L_x_65:
[----:B------:R-:W-:Y:S05]  /*0e70*/  BSYNC.RECONVERGENT B2 ;  /* 0x0000000000027941 */ /* 0x000fea0003800200 */
.L_x_64:
        /* <DEDUP_REMOVED lines=28> */
.L_x_67:
[----:B------:R-:W-:Y:S05]  /*1040*/  BSYNC.RECONVERGENT B2 ;  /* 0x0000000000027941 */ /* 0x000fea0003800200 */
.L_x_66:
[----:B------:R-:W2:Y:S01]  /*1050*/  LDG.E.64 R28, desc[UR8][R48.64+0x30] ;  /* 0x00003008301c7981 */ /* 0x000ea2000c1e1b00 */
[----:B------:R-:W-:Y:S01]  /*1060*/  IADD3 R33, PT, PT, R8, 0x6, RZ ;  /* 0x0000000608217810 */ /* 0x000fe20007ffe0ff */
[----:B------:R-:W-:-:S04]  /*1070*/  IMAD.WIDE.U32 R36, R13, 0x8, R18 ;  /* 0x000000080d247825 */ /* 0x000fc800078e0012 */
[----:B------:R-:W-:Y:S02]  /*1080*/  IMAD.WIDE.U32 R32, R33, 0x8, R18 ;  /* 0x0000000821207825 */ /* 0x000fe400078e0012 */
        /* <DEDUP_REMOVED lines=26> */
.L_x_69:
[----:B------:R-:W-:Y:S05]  /*1230*/  BSYNC.RECONVERGENT B2 ;  /* 0x0000000000027941 */ /* 0x000fea0003800200 */
.L_x_68:
        /* <DEDUP_REMOVED lines=29> */
[----:B------:R-:W-:Y:S05]  /*1410*/  CALL.REL.NOINC `($__internal_1_$__cuda_sm20_div_rn_f64_full) ;  /* 0x0000005800507944 */ /* 0x000fea0003c00000 */
[----:B------:R-:W-:Y:S01]  /*1420*/  MOV R26, R34 ;  /* 0x00000022001a7202 */ /* 0x000fe20000000f00 */
[----:B------:R-:W-:-:S07]  /*1430*/  IMAD.MOV.U32 R27, RZ, RZ, R35 ;  /* 0x000000ffff1b7224 */ /* 0x000fce00078e0023 */
.L_x_71:
[----:B------:R-:W-:Y:S05]  /*1440*/  BSYNC.RECONVERGENT B2 ;  /* 0x0000000000027941 */ /* 0x000fea0003800200 */
.L_x_70:
[----:B------:R-:W-:Y:S01]  /*1450*/  IADD3 R40, PT, PT, R40, 0x8, RZ ;  /* 0x0000000828287810 */ /* 0x000fe20007ffe0ff */
[----:B------:R-:W-:Y:S01]  /*1460*/  DADD R16, R16, R26 ;  /* 0x0000000010107229 */ /* 0x000fe2000000001a */
[----:B------:R-:W-:Y:S01]  /*1470*/  IADD3 R42, PT, PT, R42, 0x8, RZ ;  /* 0x000000082a2a7810 */ /* 0x000fe20007ffe0ff */
[----:B------:R-:W-:Y:S01]  /*1480*/  IMAD.U32 R27, RZ, RZ, UR22 ;  /* 0x00000016ff1b7e24 */ /* 0x000fe2000f8e00ff */
[----:B------:R-:W-:Y:S01]  /*1490*/  ISETP.NE.AND P0, PT, R40, RZ, PT ;  /* 0x000000ff2800720c */ /* 0x000fe20003f05270 */
[----:B------:R-:W-:Y:S02]  /*14a0*/  VIADD R8, R8, 0x8 ;  /* 0x0000000808087836 */ /* 0x000fe40000000000 */
[C---:B------:R-:W-:Y:S01]  /*14b0*/  IMAD R10, R27.reuse, 0x8, R10 ;  /* 0x000000081b0a7824 */ /* 0x040fe200078e020a */
[C---:B------:R-:W-:Y:S01]  /*14c0*/  LEA R43, R27.reuse, R43, 0x3 ;  /* 0x0000002b1b2b7211 */ /* 0x040fe200078e18ff */
[C---:B------:R-:W-:Y:S01]  /*14d0*/  IMAD R12, R27.reuse, 0x8, R12 ;  /* 0x000000081b0c7824 */ /* 0x040fe200078e020c */
[C---:B------:R-:W-:Y:S01]  /*14e0*/  LEA R11, R27.reuse, R11, 0x3 ;  /* 0x0000000b1b0b7211 */ /* 0x040fe200078e18ff */
[C---:B------:R-:W-:Y:S01]  /*14f0*/  IMAD R13, R27.reuse, 0x8, R13 ;  /* 0x000000081b0d7824 */ /* 0x040fe200078e020d */
[C---:B------:R-:W-:Y:S01]  /*1500*/  LEA R45, R27.reuse, R45, 0x3 ;  /* 0x0000002d1b2d7211 */ /* 0x040fe200078e18ff */
[C---:B------:R-:W-:Y:S01]  /*1510*/  IMAD R9, R27.reuse, 0x8, R9 ;  /* 0x000000081b097824 */ /* 0x040fe200078e0209 */
[----:B------:R-:W-:-:S03]  /*1520*/  LEA R41, R27, R41, 0x3 ;  /* 0x000000291b297211 */ /* 0x000fc600078e18ff */
[----:B------:R-:W-:Y:S05]  /*1530*/  @P0 BRA `(.L_x_72) ;  /* 0xffffffec00f00947 */ /* 0x000fea000383ffff */
[----:B------:R-:W-:-:S07]  /*1540*/  IADD3 R9, PT, PT, R42, -0x3, RZ ;  /* 0xfffffffd2a097810 */ /* 0x000fce0007ffe0ff */
.L_x_55:
[----:B------:R-:W-:-:S09]  /*1550*/  UISETP.NE.AND UP0, UPT, UR13, URZ, UPT ;  /* 0x000000ff0d00728c */ /* 0x000fd2000bf05270 */
[----:B------:R-:W-:Y:S05]  /*1560*/  BRA.U !UP0, `(.L_x_73) ;  /* 0x0000000d08d47547 */ /* 0x000fea000b800000 */
[----:B------:R-:W-:-:S04]  /*1570*/  UIADD3 UR6, UPT, UPT, UR13, -0x1, URZ ;  /* 0xffffffff0d067890 */ /* 0x000fc8000fffe0ff */
[----:B------:R-:W-:-:S09]  /*1580*/  UISETP.GE.U32.AND UP0, UPT, UR6, 0x3, UPT ;  /* 0x000000030600788c */ /* 0x000fd2000bf06070 */
[----:B------:R-:W-:Y:S05]  /*1590*/  BRA.U !UP0, `(.L_x_74) ;  /* 0x0000000908187547 */ /* 0x000fea000b800000 */
[----:B------:R-:W0:Y:S02]  /*15a0*/  LDC.64 R40, c[0x0][0x398] ;  /* 0x0000e600ff287b82 */ /* 0x000e240000000a00 */
[----:B0-----:R-:W-:-:S05]  /*15b0*/  IMAD.WIDE.U32 R40, R9, 0x8, R40 ;  /* 0x0000000809287825 */ /* 0x001fca00078e0028 */
[----:B------:R-:W2:Y:S01]  /*15c0*/  LDG.E.64 R28, desc[UR8][R40.64] ;  /* 0x00000008281c7981 */ /* 0x000ea2000c1e1b00 */
[-C--:B------:R-:W-:Y:S02]  /*15d0*/  IMAD R13, R9, R27.reuse, R0 ;  /* 0x0000001b090d7224 */ /* 0x080fe400078e0200 */
[----:B------:R-:W-:Y:S02]  /*15e0*/  IMAD R11, R0, R27, R9 ;  /* 0x0000001b000b7224 */ /* 0x000fe400078e0209 */
        /* <DEDUP_REMOVED lines=9> */
[----:B------:R-:W-:Y:S02]  /*1680*/  DFMA R34, R30, R30, R30 ;  /* 0x0000001e1e22722b */ /* 0x000fe4000000001e */
[----:B---3--:R-:W-:-:S06]  /*1690*/  DMUL R30, R6, R26 ;  /* 0x0000001a061e7228 */ /* 0x008fcc0000000000 */
[----:B------:R-:W-:Y:S02]  /*16a0*/  DFMA R34, R32, R34, R32 ;  /* 0x000000222022722b */ /* 0x000fe40000000020 */
[----:B------:R-:W-:-:S06]  /*16b0*/  DFMA R30, R6, R6, -R30 ;  /* 0x00000006061e722b */ /* 0x000fcc000000081e */
[----:B------:R-:W-:Y:S02]  /*16c0*/  DFMA R32, -R28, R34, 1 ;  /* 0x3ff000001c20742b */ /* 0x000fe40000000122 */
[----:B------:R-:W-:-:S06]  /*16d0*/  DFMA R30, R26, R26, R30 ;  /* 0x0000001a1a1e722b */ /* 0x000fcc000000001e */
        /* <DEDUP_REMOVED lines=10> */
.L_x_76:
[----:B------:R-:W-:Y:S05]  /*1780*/  BSYNC.RECONVERGENT B2 ;  /* 0x0000000000027941 */ /* 0x000fea0003800200 */
.L_x_75:
        /* <DEDUP_REMOVED lines=29> */
[----:B------:R-:W-:Y:S05]  /*1960*/  CALL.REL.NOINC `($__internal_1_$__cuda_sm20_div_rn_f64_full) ;  /* 0x0000005000fc7944 */ /* 0x000fea0003c00000 */
[----:B------:R-:W-:Y:S01]  /*1970*/  IMAD.MOV.U32 R6, RZ, RZ, R34 ;  /* 0x000000ffff067224 */ /* 0x000fe200078e0022 */
[----:B------:R-:W-:-:S07]  /*1980*/  MOV R7, R35 ;  /* 0x0000002300077202 */ /* 0x000fce0000000f00 */
.L_x_78:
[----:B------:R-:W-:Y:S05]  /*1990*/  BSYNC.RECONVERGENT B2 ;  /* 0x0000000000027941 */ /* 0x000fea0003800200 */
.L_x_77:
        /* <DEDUP_REMOVED lines=31> */
[----:B------:R-:W-:Y:S05]  /*1b90*/  CALL.REL.NOINC `($__internal_1_$__cuda_sm20_div_rn_f64_full) ;  /* 0x0000005000707944 */ /* 0x000fea0003c00000 */
.L_x_80:
[----:B------:R-:W-:Y:S05]  /*1ba0*/  BSYNC.RECONVERGENT B2 ;  /* 0x0000000000027941 */ /* 0x000fea0003800200 */
.L_x_79:
        /* <DEDUP_REMOVED lines=31> */
[----:B------:R-:W-:Y:S05]  /*1da0*/  CALL.REL.NOINC `($__internal_1_$__cuda_sm20_div_rn_f64_full) ;  /* 0x0000004c00ec7944 */ /* 0x000fea0003c00000 */
[----:B------:R-:W-:Y:S01]  /*1db0*/  IMAD.MOV.U32 R6, RZ, RZ, R34 ;  /* 0x000000ffff067224 */ /* 0x000fe200078e0022 */
[----:B------:R-:W-:-:S07]  /*1dc0*/  MOV R7, R35 ;  /* 0x0000002300077202 */ /* 0x000fce0000000f00 */
.L_x_82:
[----:B------:R-:W-:Y:S05]  /*1dd0*/  BSYNC.RECONVERGENT B2 ;  /* 0x0000000000027941 */ /* 0x000fea0003800200 */
.L_x_81:
[----:B------:R-:W-:Y:S01]  /*1de0*/  DADD R16, R16, R6 ;  /* 0x0000000010107229 */ /* 0x000fe20000000006 */
[----:B------:R-:W-:-:S10]  /*1df0*/  VIADD R9, R9, 0x4 ;  /* 0x0000000409097836 */ /* 0x000fd40000000000 */
.L_x_74:
        /* <DEDUP_REMOVED lines=35> */
.L_x_85:
[----:B------:R-:W-:Y:S05]  /*2030*/  BSYNC.RECONVERGENT B2 ;  /* 0x0000000000027941 */ /* 0x000fea0003800200 */
.L_x_84:
[----:B------:R-:W2:Y:S01]  /*2040*/  LDG.E.64 R28, desc[UR8][R40.64+0x8] ;  /* 0x00000808281c7981 */ /* 0x000ea2000c1e1b00 */
[----:B------:R-:W0:Y:S01]  /*2050*/  LDCU UR6, c[0x0][0x3ac] ;  /* 0x00007580ff0677ac */ /* 0x000e220008000800 */
[----:B------:R-:W-:Y:S01]  /*2060*/  VIADD R13, R13, 0x1 ;  /* 0x000000010d0d7836 */ /* 0x000fe20000000000 */
[----:B0-----:R-:W-:-:S03]  /*2070*/  IADD3 R7, PT, PT, R11, UR6, RZ ;  /* 0x000000060b077c10 */ /* 0x001fc6000fffe0ff */
        /* <DEDUP_REMOVED lines=30> */
.L_x_87:
[----:B------:R-:W-:Y:S05]  /*2260*/  BSYNC.RECONVERGENT B2 ;  /* 0x0000000000027941 */ /* 0x000fea0003800200 */
.L_x_86:
[----:B------:R-:W-:Y:S01]  /*2270*/  DADD R16, R16, R6 ;  /* 0x0000000010107229 */ /* 0x000fe20000000006 */
[----:B------:R-:W-:-:S10]  /*2280*/  IADD3 R9, PT, PT, R9, 0x2, RZ ;  /* 0x0000000209097810 */ /* 0x000fd40007ffe0ff */
.L_x_83:
        /* <DEDUP_REMOVED lines=33> */
.L_x_89:
[----:B------:R-:W-:Y:S05]  /*24a0*/  BSYNC.RECONVERGENT B2 ;  /* 0x0000000000027941 */ /* 0x000fea0003800200 */
.L_x_88:
[----:B------:R-:W-:-:S11]  /*24b0*/  DADD R16, R16, R34 ;  /* 0x0000000010107229 */ /* 0x000fd60000000022 */
.L_x_73:
[----:B------:R-:W0:Y:S01]  /*24c0*/  LDCU UR6, c[0x0][0x3a8] ;  /* 0x00007500ff0677ac */ /* 0x000e220008000800 */
[----:B------:R-:W-:Y:S01]  /*24d0*/  IADD3 R0, PT, PT, R3, R0, RZ ;  /* 0x0000000003007210 */ /* 0x000fe20007ffe0ff */
[----:B0-----:R-:W-:-:S05]  /*24e0*/  IMAD.U32 R9, RZ, RZ, UR6 ;  /* 0x00000006ff097e24 */ /* 0x001fca000f8e00ff */
[----:B------:R-:W-:-:S13]  /*24f0*/  ISETP.GE.U32.AND P0, PT, R0, R9, PT ;  /* 0x000000090000720c */ /* 0x000fda0003f06070 */
[----:B------:R-:W-:Y:S05]  /*2500*/  @!P0 BRA `(.L_x_90) ;  /* 0xffffffdc00908947 */ /* 0x000fea000383ffff */
.L_x_54:
[----:B------:R-:W-:Y:S05]  /*2510*/  BSYNC.RECONVERGENT B1 ;  /* 0x0000000000017941 */ /* 0x000fea0003800200 */
.L_x_53:
[----:B------:R-:W0:Y:S01]  /*2520*/  LDCU UR6, c[0x0][0x380] ;  /* 0x00007000ff0677ac */ /* 0x000e220008000800 */
[----:B------:R-:W-:Y:S01]  /*2530*/  MOV R14, 0x1 ;  /* 0x00000001000e7802 */ /* 0x000fe20000000f00 */
[----:B------:R-:W-:Y:S01]  /*2540*/  BSSY.RECONVERGENT B1, `(.L_x_91) ;  /* 0x000022d000017945 */ /* 0x000fe20003800200 */
[----:B------:R-:W-:Y:S01]  /*2550*/  CS2R R40, SRZ ;  /* 0x0000000000287805 */ /* 0x000fe2000001ff00 */
[----:B------:R-:W1:Y:S01]  /*2560*/  LDCU UR20, c[0x0][0x3ac] ;  /* 0x00007580ff1477ac */ /* 0x000e620008000800 */
[----:B0-----:R-:W-:-:S04]  /*2570*/  ISETP.NE.AND P0, PT, R2, UR6, PT ;  /* 0x0000000602007c0c */ /* 0x001fc8000bf05270 */
[----:B------:R-:W-:Y:S02]  /*2580*/  SEL R14, R14, 0x2, !P0 ;  /* 0x000000020e0e7807 */ /* 0x000fe40004000000 */
[----:B------:R-:W-:-:S04]  /*2590*/  ISETP.GE.U32.AND P0, PT, R4, R9, PT ;  /* 0x000000090400720c */ /* 0x000fc80003f06070 */
[----:B------:R-:W0:Y:S02]  /*25a0*/  I2F.F64.U32 R14, R14 ;  /* 0x0000000e000e7312 */ /* 0x000e240000201800 */
[----:B0-----:R-:W-:-:S07]  /*25b0*/  DFMA R24, R14, R16, R24 ;  /* 0x000000100e18722b */ /* 0x001fce0000000018 */
[----:B-1----:R-:W-:Y:S05]  /*25c0*/  @P0 BRA `(.L_x_92) ;  /* 0x0000002000900947 */ /* 0x002fea0003800000 */
[----:B------:R-:W-:Y:S01]  /*25d0*/  IMAD.MOV.U32 R11, RZ, RZ, R4 ;  /* 0x000000ffff0b7224 */ /* 0x000fe200078e0004 */
[----:B------:R-:W-:-:S07]  /*25e0*/  CS2R R40, SRZ ;  /* 0x0000000000287805 */ /* 0x000fce000001ff00 */
.L_x_128:
[----:B------:R-:W0:Y:S01]  /*25f0*/  LDC.64 R6, c[0x0][0x398] ;  /* 0x0000e600ff067b82 */ /* 0x000e220000000a00 */
[----:B------:R-:W1:Y:S07]  /*2600*/  LDCU UR6, c[0x0][0x3a8] ;  /* 0x00007500ff0677ac */ /* 0x000e6e0008000800 */
[----:B------:R-:W2:Y:S01]  /*2610*/  LDC.64 R8, c[0x0][0x3a0] ;  /* 0x0000e800ff087b82 */ /* 0x000ea20000000a00 */
[----:B0-----:R-:W-:-:S06]  /*2620*/  IMAD.WIDE.U32 R6, R11, 0x8, R6 ;  /* 0x000000080b067825 */ /* 0x001fcc00078e0006 */
[----:B------:R-:W3:Y:S01]  /*2630*/  LDG.E.64 R6, desc[UR8][R6.64] ;  /* 0x0000000806067981 */ /* 0x000ee2000c1e1b00 */
[----:B--2---:R-:W-:-:S06]  /*2640*/  IMAD.WIDE.U32 R8, R11, 0x8, R8 ;  /* 0x000000080b087825 */ /* 0x004fcc00078e0008 */
[----:B------:R-:W2:Y:S01]  /*2650*/  LDG.E.64 R8, desc[UR8][R8.64] ;  /* 0x0000000808087981 */ /* 0x000ea2000c1e1b00 */
[----:B-1----:R-:W-:Y:S01]  /*2660*/  UIADD3 UR6, UPT, UPT, UR6, -0x1, URZ ;  /* 0xffffffff06067890 */ /* 0x002fe2000fffe0ff */
[----:B------:R-:W-:-:S03]  /*2670*/  MOV R0, RZ ;  /* 0x000000ff00007202 */ /* 0x000fc60000000f00 */
[----:B------:R-:W-:Y:S01]  /*2680*/  UISETP.GE.U32.AND UP0, UPT, UR6, 0x7, UPT ;  /* 0x000000070600788c */ /* 0x000fe2000bf06070 */
[----:B---3--:R-:W-:-:S08]  /*2690*/  DADD R16, R20, -R6 ;  /* 0x0000000014107229 */ /* 0x008fd00000000806 */
[----:B--2---:R-:W-:Y:S01]  /*26a0*/  DADD R16, R16, -R8 ;  /* 0x0000000010107229 */ /* 0x004fe20000000808 */
[----:B------:R-:W-:Y:S10]  /*26b0*/  BRA.U !UP0, `(.L_x_93) ;  /* 0x00000011082c7547 */ /* 0x000ff4000b800000 */
[----:B------:R-:W-:-:S07]  /*26c0*/  IMAD.MOV.U32 R0, RZ, RZ, RZ ;  /* 0x000000ffff007224 */ /* 0x000fce00078e00ff */
.L_x_110:
[----:B------:R-:W0:Y:S08]  /*26d0*/  LDC.64 R48, c[0x0][0x398] ;  /* 0x0000e600ff307b82 */ /* 0x000e300000000a00 */
[----:B------:R-:W1:Y:S01]  /*26e0*/  LDC.64 R42, c[0x0][0x3a0] ;  /* 0x0000e800ff2a7b82 */ /* 0x000e620000000a00 */
[----:B0-----:R-:W-:-:S05]  /*26f0*/  IMAD.WIDE.U32 R48, R0, 0x8, R48 ;  /* 0x0000000800307825 */ /* 0x001fca00078e0030 */
[----:B------:R-:W2:Y:S01]  /*2700*/  LDG.E.64 R28, desc[UR8][R48.64] ;  /* 0x00000008301c7981 */ /* 0x000ea2000c1e1b00 */
[----:B-1----:R-:W-:-:S05]  /*2710*/  IMAD.WIDE.U32 R42, R0, 0x8, R42 ;  /* 0x00000008002a7825 */ /* 0x002fca00078e002a */
[----:B------:R-:W3:Y:S01]  /*2720*/  LDG.E.64 R30, desc[UR8][R42.64] ;  /* 0x000000082a1e7981 */ /* 0x000ee2000c1e1b00 */
[----:B------:R-:W-:Y:S02]  /*2730*/  IMAD R13, R0, UR20, R11 ;  /* 0x00000014000d7c24 */ /* 0x000fe4000f8e020b */
[----:B------:R-:W-:Y:S02]  /*2740*/  IMAD R9, R11, UR20, R0 ;  /* 0x000000140b097c24 */ /* 0x000fe4000f8e0200 */
[----:B------:R-:W-:-:S04]  /*2750*/  IMAD.WIDE.U32 R6, R13, 0x8, R18 ;  /* 0x000000080d067825 */ /* 0x000fc800078e0012 */
[----:B------:R-:W-:Y:S02]  /*2760*/  IMAD.WIDE.U32 R26, R9, 0x8, R18 ;  /* 0x00000008091a7825 */ /* 0x000fe400078e0012 */
[----:B------:R-:W4:Y:S04]  /*2770*/  LDG.E.64 R6, desc[UR8][R6.64] ;  /* 0x0000000806067981 */ /* 0x000f28000c1e1b00 */
[----:B------:R-:W4:Y:S01]  /*2780*/  LDG.E.64 R26, desc[UR8][R26.64] ;  /* 0x000000081a1a7981 */ /* 0x000f22000c1e1b00 */
[----:B------:R-:W-:Y:S01]  /*2790*/  VIADD R0, R0, 0x8 ;  /* 0x0000000800007836 */ /* 0x000fe20000000000 */
[----:B------:R-:W-:Y:S04]  /*27a0*/  BSSY.RECONVERGENT B2, `(.L_x_94) ;  /* 0x0000018000027945 */ /* 0x000fe80003800200 */
[----:B------:R-:W-:Y:S01]  /*27b0*/  ISETP.NE.AND P1, PT, R0, UR15, PT ;  /* 0x0000000f00007c0c */ /* 0x000fe2000bf25270 */
[----:B--2---:R-:W-:-:S08]  /*27c0*/  DADD R28, R16, -R28 ;  /* 0x00000000101c7229 */ /* 0x004fd0000000081c */
[----:B---3--:R-:W-:Y:S01]  /*27d0*/  DADD R28, R28, -R30 ;  /* 0x000000001c1c7229 */ /* 0x008fe2000000081e */
[----:B------:R-:W-:-:S05]  /*27e0*/  MOV R30, 0x1 ;  /* 0x00000001001e7802 */ /* 0x000fca0000000f00 */
[----:B------:R-:W0:Y:S02]  /*27f0*/  MUFU.RCP64H R31, R29 ;  /* 0x0000001d001f7308 */ /* 0x000e240000001800 */
[----:B0-----:R-:W-:-:S08]  /*2800*/  DFMA R32, -R28, R30, 1 ;  /* 0x3ff000001c20742b */ /* 0x001fd0000000011e */
[----:B------:R-:W-:-:S08]  /*2810*/  DFMA R32, R32, R32, R32 ;  /* 0x000000202020722b */ /* 0x000fd00000000020 */
[----:B------:R-:W-:Y:S02]  /*2820*/  DFMA R32, R30, R32, R30 ;  /* 0x000000201e20722b */ /* 0x000fe4000000001e */
[----:B----4-:R-:W-:-:S06]  /*2830*/  DADD R30, R6, -R26 ;  /* 0x00000000061e7229 */ /* 0x010fcc000000081a */
        /* <DEDUP_REMOVED lines=14> */
.L_x_95:
[----:B------:R-:W-:Y:S05]  /*2920*/  BSYNC.RECONVERGENT B2 ;  /* 0x0000000000027941 */ /* 0x000fea0003800200 */
.L_x_94:
[----:B------:R-:W2:Y:S04]  /*2930*/  LDG.E.64 R28, desc[UR8][R48.64+0x8] ;  /* 0x00000808301c7981 */ /* 0x000ea8000c1e1b00 */
[----:B------:R-:W3:Y:S01]  /*2940*/  LDG.E.64 R34, desc[UR8][R42.64+0x8] ;  /* 0x000008082a227981 */ /* 0x000ee2000c1e1b00 */
[----:B------:R-:W-:Y:S01]  /*2950*/  IADD3 R13, PT, PT, R13, UR20, RZ ;  /* 0x000000140d0d7c10 */ /* 0x000fe2000fffe0ff */
[----:B------:R-:W-:-:S04]  /*2960*/  VIADD R33, R9, 0x1 ;  /* 0x0000000109217836 */ /* 0x000fc80000000000 */
[----:B------:R-:W-:-:S04]  /*2970*/  IMAD.WIDE.U32 R26, R13, 0x8, R18 ;  /* 0x000000080d1a7825 */ /* 0x000fc800078e0012 */
[----:B------:R-:W-:Y:S02]  /*2980*/  IMAD.WIDE.U32 R32, R33, 0x8, R18 ;  /* 0x0000000821207825 */ /* 0x000fe400078e0012 */
[----:B------:R-:W4:Y:S04]  /*2990*/  LDG.E.64 R26, desc[UR8][R26.64] ;  /* 0x000000081a1a7981 */ /* 0x000f28000c1e1b00 */
[----:B------:R-:W4:Y:S01]  /*29a0*/  LDG.E.64 R30, desc[UR8][R32.64] ;  /* 0x00000008201e7981 */ /* 0x000f22000c1e1b00 */
[----:B------:R-:W-:Y:S01]  /*29b0*/  BSSY.RECONVERGENT B2, `(.L_x_96) ;  /* 0x0000016000027945 */ /* 0x000fe20003800200 */
[----:B------:R-:W-:Y:S02]  /*29c0*/  DADD R40, R6, R40 ;  /* 0x0000000006287229 */ /* 0x000fe40000000028 */
[----:B--2---:R-:W-:-:S08]  /*29d0*/  DADD R28, R16, -R28 ;  /* 0x00000000101c7229 */ /* 0x004fd0000000081c */
[----:B---3--:R-:W-:Y:S01]  /*29e0*/  DADD R28, R28, -R34 ;  /* 0x000000001c1c7229 */ /* 0x008fe20000000822 */
[----:B------:R-:W-:-:S05]  /*29f0*/  MOV R34, 0x1 ;  /* 0x0000000100227802 */ /* 0x000fca0000000f00 */
[----:B------:R-:W0:Y:S01]  /*2a00*/  MUFU.RCP64H R35, R29 ;  /* 0x0000001d00237308 */ /* 0x000e220000001800 */
[----:B----4-:R-:W-:-:S08]  /*2a10*/  DADD R30, R26, -R30 ;  /* 0x000000001a1e7229 */ /* 0x010fd0000000081e */
        /* <DEDUP_REMOVED lines=15> */
.L_x_97:
[----:B------:R-:W-:Y:S05]  /*2b10*/  BSYNC.RECONVERGENT B2 ;  /* 0x0000000000027941 */ /* 0x000fea0003800200 */
.L_x_96:
[----:B------:R-:W2:Y:S04]  /*2b20*/  LDG.E.64 R28, desc[UR8][R48.64+0x10] ;  /* 0x00001008301c7981 */ /* 0x000ea8000c1e1b00 */
[----:B------:R-:W3:Y:S01]  /*2b30*/  LDG.E.64 R30, desc[UR8][R42.64+0x10] ;  /* 0x000010082a1e7981 */ /* 0x000ee2000c1e1b00 */
[----:B------:R-:W-:Y:S01]  /*2b40*/  IADD3 R27, PT, PT, R9, 0x2, RZ ;  /* 0x00000002091b7810 */ /* 0x000fe20007ffe0ff */
[----:B------:R-:W-:-:S04]  /*2b50*/  VIADD R13, R13, UR20 ;  /* 0x000000140d0d7c36 */ /* 0x000fc80008000000 */
        /* <DEDUP_REMOVED lines=8> */
[----:B------:R-:W-:-:S05]  /*2be0*/  IMAD.MOV.U32 R30, RZ, RZ, 0x1 ;  /* 0x00000001ff1e7424 */ /* 0x000fca00078e00ff */
        /* <DEDUP_REMOVED lines=19> */
.L_x_99:
[----:B------:R-:W-:Y:S05]  /*2d20*/  BSYNC.RECONVERGENT B2 ;  /* 0x0000000000027941 */ /* 0x000fea0003800200 */
.L_x_98:
        /* <DEDUP_REMOVED lines=30> */
.L_x_101:
[----:B------:R-:W-:Y:S05]  /*2f10*/  BSYNC.RECONVERGENT B2 ;  /* 0x0000000000027941 */ /* 0x000fea0003800200 */
.L_x_100:
        /* <DEDUP_REMOVED lines=32> */
.L_x_103:
[----:B------:R-:W-:Y:S05]  /*3120*/  BSYNC.RECONVERGENT B2 ;  /* 0x0000000000027941 */ /* 0x000fea0003800200 */
.L_x_102:
        /* <DEDUP_REMOVED lines=30> */
.L_x_105:
[----:B------:R-:W-:Y:S05]  /*3310*/  BSYNC.RECONVERGENT B2 ;  /* 0x0000000000027941 */ /* 0x000fea0003800200 */
.L_x_104:
        /* <DEDUP_REMOVED lines=32> */
.L_x_107:
[----:B------:R-:W-:Y:S05]  /*3520*/  BSYNC.RECONVERGENT B2 ;  /* 0x0000000000027941 */ /* 0x000fea0003800200 */
.L_x_106:
        /* <DEDUP_REMOVED lines=8> */
[----:B------:R-:W-:Y:S01]  /*35b0*/  MOV R26, 0x1 ;  /* 0x00000001001a7802 */ /* 0x000fe20000000f00 */
[----:B------:R-:W-:Y:S01]  /*35c0*/  BSSY.RECONVERGENT B2, `(.L_x_108) ;  /* 0x0000017000027945 */ /* 0x000fe20003800200 */
[----:B------:R-:W-:Y:S02]  /*35d0*/  DADD R40, R40, R6 ;  /* 0x0000000028287229 */ /* 0x000fe40000000006 */
[----:B--2---:R-:W-:-:S08]  /*35e0*/  DADD R28, R16, -R48 ;  /* 0x00000000101c7229 */ /* 0x004fd00000000830 */
[----:B---3--:R-:W-:-:S06]  /*35f0*/  DADD R28, R28, -R42 ;  /* 0x000000001c1c7229 */ /* 0x008fcc000000082a */
        /* <DEDUP_REMOVED lines=15> */
[----:B------:R-:W-:Y:S01]  /*36f0*/  IMAD.MOV.U32 R30, RZ, RZ, R26 ;  /* 0x000000ffff1e7224 */ /* 0x000fe200078e001a */
[----:B------:R-:W-:Y:S02]  /*3700*/  MOV R31, R27 ;  /* 0x0000001b001f7202 */ /* 0x000fe40000000f00 */
[----:B------:R-:W-:-:S07]  /*3710*/  MOV R6, 0x3730 ;  /* 0x0000373000067802 */ /* 0x000fce0000000f00 */
[----:B------:R-:W-:Y:S05]  /*3720*/  CALL.REL.NOINC `($__internal_1_$__cuda_sm20_div_rn_f64_full) ;  /* 0x00000034008c7944 */ /* 0x000fea0003c00000 */
.L_x_109:
[----:B------:R-:W-:Y:S05]  /*3730*/  BSYNC.RECONVERGENT B2 ;  /* 0x0000000000027941 */ /* 0x000fea0003800200 */
.L_x_108:
[----:B------:R-:W-:Y:S01]  /*3740*/  DADD R40, R40, R34 ;  /* 0x0000000028287229 */ /* 0x000fe20000000022 */
[----:B------:R-:W-:Y:S10]  /*3750*/  @P1 BRA `(.L_x_110) ;  /* 0xffffffec00dc1947 */ /* 0x000ff4000383ffff */
[----:B------:R-:W-:-:S07]  /*3760*/  IMAD.U32 R0, RZ, RZ, UR15 ;  /* 0x0000000fff007e24 */ /* 0x000fce000f8e00ff */
.L_x_93:
[----:B------:R-:W-:-:S09]  /*3770*/  UISETP.NE.AND UP0, UPT, UR11, URZ, UPT ;  /* 0x000000ff0b00728c */ /* 0x000fd2000bf05270 */
[----:B------:R-:W-:Y:S05]  /*3780*/  BRA.U !UP0, `(.L_x_111) ;  /* 0x0000001108107547 */ /* 0x000fea000b800000 */
[----:B------:R-:W-:-:S04]  /*3790*/  UIADD3 UR6, UPT, UPT, UR11, -0x1, URZ ;  /* 0xffffffff0b067890 */ /* 0x000fc8000fffe0ff */
[----:B------:R-:W-:-:S09]  /*37a0*/  UISETP.GE.U32.AND UP0, UPT, UR6, 0x3, UPT ;  /* 0x000000030600788c */ /* 0x000fd2000bf06070 */
[----:B------:R-:W-:Y:S05]  /*37b0*/  BRA.U !UP0, `(.L_x_112) ;  /* 0x00000009082c7547 */ /* 0x000fea000b800000 */
[----:B------:R-:W0:Y:S01]  /*37c0*/  LDC.64 R48, c[0x0][0x398] ;  /* 0x0000e600ff307b82 */ /* 0x000e220000000a00 */
[----:B------:R-:W1:Y:S07]  /*37d0*/  LDCU UR6, c[0x0][0x3ac] ;  /* 0x00007580ff0677ac */ /* 0x000e6e0008000800 */
[----:B------:R-:W2:Y:S01]  /*37e0*/  LDC.64 R42, c[0x0][0x3a0] ;  /* 0x0000e800ff2a7b82 */ /* 0x000ea20000000a00 */
[----:B0-----:R-:W-:-:S05]  /*37f0*/  IMAD.WIDE.U32 R48, R0, 0x8, R48 ;  /* 0x0000000800307825 */ /* 0x001fca00078e0030 */
[----:B------:R-:W3:Y:S01]  /*3800*/  LDG.E.64 R28, desc[UR8][R48.64] ;  /* 0x00000008301c7981 */ /* 0x000ee2000c1e1b00 */
[----:B--2---:R-:W-:-:S05]  /*3810*/  IMAD.WIDE.U32 R42, R0, 0x8, R42 ;  /* 0x00000008002a7825 */ /* 0x004fca00078e002a */
[----:B------:R-:W2:Y:S01]  /*3820*/  LDG.E.64 R30, desc[UR8][R42.64] ;  /* 0x000000082a1e7981 */ /* 0x000ea2000c1e1b00 */
[----:B-1----:R-:W-:Y:S02]  /*3830*/  IMAD R13, R0, UR6, R11 ;  /* 0x00000006000d7c24 */ /* 0x002fe4000f8e020b */
[----:B------:R-:W-:Y:S02]  /*3840*/  IMAD R9, R11, UR6, R0 ;  /* 0x000000060b097c24 */ /* 0x000fe4000f8e0200 */
[----:B------:R-:W-:-:S04]  /*3850*/  IMAD.WIDE.U32 R6, R13, 0x8, R18 ;  /* 0x000000080d067825 */ /* 0x000fc800078e0012 */
[----:B------:R-:W-:Y:S02]  /*3860*/  IMAD.WIDE.U32 R26, R9, 0x8, R18 ;  /* 0x00000008091a7825 */ /* 0x000fe400078e0012 */
[----:B------:R-:W4:Y:S04]  /*3870*/  LDG.E.64 R6, desc[UR8][R6.64] ;  /* 0x0000000806067981 */ /* 0x000f28000c1e1b00 */
[----:B------:R-:W4:Y:S01]  /*3880*/  LDG.E.64 R26, desc[UR8][R26.64] ;  /* 0x000000081a1a7981 */ /* 0x000f22000c1e1b00 */
[----:B------:R-:W-:Y:S01]  /*3890*/  BSSY.RECONVERGENT B2, `(.L_x_113) ;  /* 0x0000017000027945 */ /* 0x000fe20003800200 */
[----:B---3--:R-:W-:-:S08]  /*38a0*/  DADD R28, R16, -R28 ;  /* 0x00000000101c7229 */ /* 0x008fd0000000081c */
[----:B--2---:R-:W-:Y:S01]  /*38b0*/  DADD R28, R28, -R30 ;  /* 0x000000001c1c7229 */ /* 0x004fe2000000081e */
        /* <DEDUP_REMOVED lines=18> */
[----:B------:R-:W-:Y:S01]  /*39e0*/  IMAD.MOV.U32 R6, RZ, RZ, R34 ;  /* 0x000000ffff067224 */ /* 0x000fe200078e0022 */
[----:B------:R-:W-:-:S07]  /*39f0*/  MOV R7, R35 ;  /* 0x0000002300077202 */ /* 0x000fce0000000f00 */
.L_x_114:
[----:B------:R-:W-:Y:S05]  /*3a00*/  BSYNC.RECONVERGENT B2 ;  /* 0x0000000000027941 */ /* 0x000fea0003800200 */
.L_x_113:
[----:B------:R-:W2:Y:S01]  /*3a10*/  LDG.E.64 R28, desc[UR8][R48.64+0x8] ;  /* 0x00000808301c7981 */ /* 0x000ea2000c1e1b00 */
[----:B------:R-:W0:Y:S03]  /*3a20*/  LDCU UR6, c[0x0][0x3ac] ;  /* 0x00007580ff0677ac */ /* 0x000e260008000800 */
[----:B------:R-:W3:Y:S01]  /*3a30*/  LDG.E.64 R34, desc[UR8][R42.64+0x8] ;  /* 0x000008082a227981 */ /* 0x000ee2000c1e1b00 */
[----:B------:R-:W-:-:S04]  /*3a40*/  VIADD R27, R9, 0x1 ;  /* 0x00000001091b7836 */ /* 0x000fc80000000000 */
[----:B------:R-:W-:-:S06]  /*3a50*/  IMAD.WIDE.U32 R26, R27, 0x8, R18 ;  /* 0x000000081b1a7825 */ /* 0x000fcc00078e0012 */
[----:B------:R-:W4:Y:S01]  /*3a60*/  LDG.E.64 R26, desc[UR8][R26.64] ;  /* 0x000000081a1a7981 */ /* 0x000f22000c1e1b00 */
[----:B0-----:R-:W-:-:S05]  /*3a70*/  IADD3 R13, PT, PT, R13, UR6, RZ ;  /* 0x000000060d0d7c10 */ /* 0x001fca000fffe0ff */
[----:B------:R-:W-:-:S05]  /*3a80*/  IMAD.WIDE.U32 R32, R13, 0x8, R18 ;  /* 0x000000080d207825 */ /* 0x000fca00078e0012 */
[----:B------:R-:W4:Y:S01]  /*3a90*/  LDG.E.64 R30, desc[UR8][R32.64] ;  /* 0x00000008201e7981 */ /* 0x000f22000c1e1b00 */
[----:B------:R-:W-:Y:S01]  /*3aa0*/  BSSY.RECONVERGENT B2, `(.L_x_115) ;  /* 0x0000016000027945 */ /* 0x000fe20003800200 */
[----:B------:R-:W-:Y:S02]  /*3ab0*/  DADD R40, R40, R6 ;  /* 0x0000000028287229 */ /* 0x000fe40000000006 */
[----:B--2---:R-:W-:-:S08]  /*3ac0*/  DADD R28, R16, -R28 ;  /* 0x00000000101c7229 */ /* 0x004fd0000000081c */
[----:B---3--:R-:W-:-:S06]  /*3ad0*/  DADD R28, R28, -R34 ;  /* 0x000000001c1c7229 */ /* 0x008fcc0000000822 */
[----:B------:R-:W0:Y:S01]  /*3ae0*/  MUFU.RCP64H R35, R29 ;  /* 0x0000001d00237308 */ /* 0x000e220000001800 */
[----:B------:R-:W-:-:S06]  /*3af0*/  IMAD.MOV.U32 R34, RZ, RZ, 0x1 ;  /* 0x00000001ff227424 */ /* 0x000fcc00078e00ff */
[----:B0-----:R-:W-:-:S08]  /*3b00*/  DFMA R36, -R28, R34, 1 ;  /* 0x3ff000001c24742b */ /* 0x001fd00000000122 */
[----:B------:R-:W-:-:S08]  /*3b10*/  DFMA R36, R36, R36, R36 ;  /* 0x000000242424722b */ /* 0x000fd00000000024 */
[----:B------:R-:W-:Y:S02]  /*3b20*/  DFMA R36, R34, R36, R34 ;  /* 0x000000242224722b */ /* 0x000fe40000000022 */
[----:B----4-:R-:W-:-:S06]  /*3b30*/  DADD R30, R30, -R26 ;  /* 0x000000001e1e7229 */ /* 0x010fcc000000081a */
        /* <DEDUP_REMOVED lines=12> */
.L_x_116:
[----:B------:R-:W-:Y:S05]  /*3c00*/  BSYNC.RECONVERGENT B2 ;  /* 0x0000000000027941 */ /* 0x000fea0003800200 */
.L_x_115:
[----:B------:R-:W2:Y:S01]  /*3c10*/  LDG.E.64 R28, desc[UR8][R48.64+0x10] ;  /* 0x00001008301c7981 */ /* 0x000ea2000c1e1b00 */
[----:B------:R-:W0:Y:S03]  /*3c20*/  LDCU UR6, c[0x0][0x3ac] ;  /* 0x00007580ff0677ac */ /* 0x000e260008000800 */
[----:B------:R-:W3:Y:S01]  /*3c30*/  LDG.E.64 R30, desc[UR8][R42.64+0x10] ;  /* 0x000010082a1e7981 */ /* 0x000ee2000c1e1b00 */
[----:B------:R-:W-:-:S05]  /*3c40*/  IADD3 R7, PT, PT, R9, 0x2, RZ ;  /* 0x0000000209077810 */ /* 0x000fca0007ffe0ff */
[----:B------:R-:W-:-:S06]  /*3c50*/  IMAD.WIDE.U32 R6, R7, 0x8, R18 ;  /* 0x0000000807067825 */ /* 0x000fcc00078e0012 */
[----:B------:R-:W4:Y:S01]  /*3c60*/  LDG.E.64 R6, desc[UR8][R6.64] ;  /* 0x0000000806067981 */ /* 0x000f22000c1e1b00 */
[----:B0-----:R-:W-:-:S04]  /*3c70*/  VIADD R13, R13, UR6 ;  /* 0x000000060d0d7c36 */ /* 0x001fc80008000000 */
[----:B------:R-:W-:-:S06]  /*3c80*/  IMAD.WIDE.U32 R26, R13, 0x8, R18 ;  /* 0x000000080d1a7825 */ /* 0x000fcc00078e0012 */
[----:B------:R-:W4:Y:S01]  /*3c90*/  LDG.E.64 R26, desc[UR8][R26.64] ;  /* 0x000000081a1a7981 */ /* 0x000f22000c1e1b00 */
[----:B------:R-:W-:Y:S01]  /*3ca0*/  BSSY.RECONVERGENT B2, `(.L_x_117) ;  /* 0x0000018000027945 */ /* 0x000fe20003800200 */
[----:B------:R-:W-:Y:S02]  /*3cb0*/  DADD R40, R40, R34 ;  /* 0x0000000028287229 */ /* 0x000fe40000000022 */
[----:B--2---:R-:W-:-:S08]  /*3cc0*/  DADD R28, R16, -R28 ;  /* 0x00000000101c7229 */ /* 0x004fd0000000081c */
[----:B---3--:R-:W-:-:S06]  /*3cd0*/  DADD R28, R28, -R30 ;  /* 0x000000001c1c7229 */ /* 0x008fcc000000081e */
[----:B------:R-:W0:Y:S01]  /*3ce0*/  MUFU.RCP64H R31, R29 ;  /* 0x0000001d001f7308 */ /* 0x000e220000001800 */
[----:B------:R-:W-:-:S06]  /*3cf0*/  MOV R30, 0x1 ;  /* 0x00000001001e7802 */ /* 0x000fcc0000000f00 */
        /* <DEDUP_REMOVED lines=18> */
.L_x_118:
[----:B------:R-:W-:Y:S05]  /*3e20*/  BSYNC.RECONVERGENT B2 ;  /* 0x0000000000027941 */ /* 0x000fea0003800200 */
.L_x_117:
[----:B------:R-:W2:Y:S01]  /*3e30*/  LDG.E.64 R48, desc[UR8][R48.64+0x18] ;  /* 0x0000180830307981 */ /* 0x000ea2000c1e1b00 */
[----:B------:R-:W0:Y:S03]  /*3e40*/  LDCU UR6, c[0x0][0x3ac] ;  /* 0x00007580ff0677ac */ /* 0x000e260008000800 */
[----:B------:R-:W3:Y:S01]  /*3e50*/  LDG.E.64 R42, desc[UR8][R42.64+0x18] ;  /* 0x000018082a2a7981 */ /* 0x000ee2000c1e1b00 */
[----:B------:R-:W-:Y:S01]  /*3e60*/  VIADD R5, R9, 0x3 ;  /* 0x0000000309057836 */ /* 0x000fe20000000000 */
[----:B0-----:R-:W-:-:S03]  /*3e70*/  IADD3 R9, PT, PT, R13, UR6, RZ ;  /* 0x000000060d097c10 */ /* 0x001fc6000fffe0ff */
[----:B------:R-:W-:-:S04]  /*3e80*/  IMAD.WIDE.U32 R12, R5, 0x8, R18 ;  /* 0x00000008050c7825 */ /* 0x000fc800078e0012 */
[----:B------:R-:W-:Y:S02]  /*3e90*/  IMAD.WIDE.U32 R8, R9, 0x8, R18 ;  /* 0x0000000809087825 */ /* 0x000fe400078e0012 */
[----:B------:R-:W4:Y:S04]  /*3ea0*/  LDG.E.64 R12, desc[UR8][R12.64] ;  /* 0x000000080c0c7981 */ /* 0x000f28000c1e1b00 */
[----:B------:R-:W4:Y:S01]  /*3eb0*/  LDG.E.64 R8, desc[UR8][R8.64] ;  /* 0x0000000808087981 */ /* 0x000f22000c1e1b00 */
[----:B------:R-:W-:Y:S01]  /*3ec0*/  IMAD.MOV.U32 R26, RZ, RZ, 0x1 ;  /* 0x00000001ff1a7424 */ /* 0x000fe200078e00ff */
        /* <DEDUP_REMOVED lines=23> */
.L_x_120:
[----:B------:R-:W-:Y:S05]  /*4040*/  BSYNC.RECONVERGENT B2 ;  /* 0x0000000000027941 */ /* 0x000fea0003800200 */
.L_x_119:
[----:B------:R-:W-:Y:S01]  /*4050*/  DADD R40, R40, R34 ;  /* 0x0000000028287229 */ /* 0x000fe20000000022 */
[----:B------:R-:W-:-:S10]  /*4060*/  IADD3 R0, PT, PT, R0, 0x4, RZ ;  /* 0x0000000400007810 */ /* 0x000fd40007ffe0ff */
.L_x_112:
[----:B------:R-:W0:Y:S02]  /*4070*/  LDCU UR6, c[0x0][0x3a8] ;  /* 0x00007500ff0677ac */ /* 0x000e240008000800 */
[----:B0-----:R-:W-:-:S09]  /*4080*/  ULOP3.LUT UP0, UR6, UR6, 0x3, URZ, 0xc0, !UPT ;  /* 0x0000000306067892 */ /* 0x001fd2000f80c0ff */
[----:B------:R-:W-:Y:S05]  /*4090*/  BRA.U !UP0, `(.L_x_111) ;  /* 0x0000000508cc7547 */ /* 0x000fea000b800000 */
[----:B------:R-:W-:-:S09]  /*40a0*/  UISETP.NE.AND UP0, UPT, UR6, 0x1, UPT ;  /* 0x000000010600788c */ /* 0x000fd2000bf05270 */
        /* <DEDUP_REMOVED lines=35> */
.L_x_123:
[----:B------:R-:W-:Y:S05]  /*42e0*/  BSYNC.RECONVERGENT B2 ;  /* 0x0000000000027941 */ /* 0x000fea0003800200 */
.L_x_122:
[----:B------:R-:W2:Y:S01]  /*42f0*/  LDG.E.64 R48, desc[UR8][R48.64+0x8] ;  /* 0x0000080830307981 */ /* 0x000ea2000c1e1b00 */
[----:B------:R-:W0:Y:S03]  /*4300*/  LDCU UR6, c[0x0][0x3ac] ;  /* 0x00007580ff0677ac */ /* 0x000e260008000800 */
[----:B------:R-:W3:Y:S01]  /*4310*/  LDG.E.64 R42, desc[UR8][R42.64+0x8] ;  /* 0x000008082a2a7981 */ /* 0x000ee2000c1e1b00 */
[----:B------:R-:W-:Y:S01]  /*4320*/  IADD3 R13, PT, PT, R13, 0x1, RZ ;  /* 0x000000010d0d7810 */ /* 0x000fe20007ffe0ff */
[----:B0-----:R-:W-:-:S04]  /*4330*/  VIADD R7, R9, UR6 ;  /* 0x0000000609077c36 */ /* 0x001fc80008000000 */
        /* <DEDUP_REMOVED lines=30> */
.L_x_125:
[----:B------:R-:W-:Y:S05]  /*4520*/  BSYNC.RECONVERGENT B2 ;  /* 0x0000000000027941 */ /* 0x000fea0003800200 */
.L_x_124:
[----:B------:R-:W-:Y:S01]  /*4530*/  DADD R40, R40, R6 ;  /* 0x0000000028287229 */ /* 0x000fe20000000006 */
[----:B------:R-:W-:-:S10]  /*4540*/  VIADD R0, R0, 0x2 ;  /* 0x0000000200007836 */ /* 0x000fd40000000000 */
.L_x_121:
[----:B------:R-:W0:Y:S02]  /*4550*/  LDCU UR6, c[0x0][0x3a8] ;  /* 0x00007500ff0677ac */ /* 0x000e240008000800 */
[----:B0-----:R-:W-:-:S04]  /*4560*/  ULOP3.LUT UR6, UR6, 0x1, URZ, 0xc0, !UPT ;  /* 0x0000000106067892 */ /* 0x001fc8000f8ec0ff */
[----:B------:R-:W-:-:S09]  /*4570*/  UISETP.NE.U32.AND UP0, UPT, UR6, 0x1, UPT ;  /* 0x000000010600788c */ /* 0x000fd2000bf05070 */
[----:B------:R-:W-:Y:S05]  /*4580*/  BRA.U UP0, `(.L_x_111) ;  /* 0x0000000100907547 */ /* 0x000fea000b800000 */
[----:B------:R-:W0:Y:S01]  /*4590*/  LDC.64 R12, c[0x0][0x398] ;  /* 0x0000e600ff0c7b82 */ /* 0x000e220000000a00 */
[----:B------:R-:W1:Y:S07]  /*45a0*/  LDCU UR6, c[0x0][0x3ac] ;  /* 0x00007580ff0677ac */ /* 0x000e6e0008000800 */
[----:B------:R-:W2:Y:S01]  /*45b0*/  LDC.64 R26, c[0x0][0x3a0] ;  /* 0x0000e800ff1a7b82 */ /* 0x000ea20000000a00 */
[----:B0-----:R-:W-:-:S06]  /*45c0*/  IMAD.WIDE.U32 R12, R0, 0x8, R12 ;  /* 0x00000008000c7825 */ /* 0x001fcc00078e000c */
[----:B------:R-:W3:Y:S01]  /*45d0*/  LDG.E.64 R12, desc[UR8][R12.64] ;  /* 0x000000080c0c7981 */ /* 0x000ee2000c1e1b00 */
[----:B--2---:R-:W-:-:S06]  /*45e0*/  IMAD.WIDE.U32 R26, R0, 0x8, R26 ;  /* 0x00000008001a7825 */ /* 0x004fcc00078e001a */
        /* <DEDUP_REMOVED lines=8> */
[----:B---3--:R-:W-:Y:S01]  /*4670*/  DADD R28, R16, -R12 ;  /* 0x00000000101c7229 */ /* 0x008fe2000000080c */
[----:B------:R-:W-:-:S07]  /*4680*/  MOV R12, 0x1 ;  /* 0x00000001000c7802 */ /* 0x000fce0000000f00 */
[----:B--2---:R-:W-:-:S06]  /*4690*/  DADD R28, R28, -R26 ;  /* 0x000000001c1c7229 */ /* 0x004fcc000000081a */
        /* <DEDUP_REMOVED lines=17> */
.L_x_127:
[----:B------:R-:W-:Y:S05]  /*47b0*/  BSYNC.RECONVERGENT B2 ;  /* 0x0000000000027941 */ /* 0x000fea0003800200 */
.L_x_126:
[----:B------:R-:W-:-:S11]  /*47c0*/  DADD R40, R40, R34 ;  /* 0x0000000028287229 */ /* 0x000fd60000000022 */
.L_x_111:
[----:B------:R-:W0:Y:S01]  /*47d0*/  LDCU UR6, c[0x0][0x3a8] ;  /* 0x00007500ff0677ac */ /* 0x000e220008000800 */
[----:B------:R-:W-:-:S05]  /*47e0*/  IMAD.IADD R11, R3, 0x1, R11 ;  /* 0x00000001030b7824 */ /* 0x000fca00078e020b */
[----:B0-----:R-:W-:-:S13]  /*47f0*/  ISETP.GE.U32.AND P0, PT, R11, UR6, PT ;  /* 0x000000060b007c0c */ /* 0x001fda000bf06070 */
[----:B------:R-:W-:Y:S05]  /*4800*/  @!P0 BRA `(.L_x_128) ;  /* 0xffffffdc00788947 */ /* 0x000fea000383ffff */
.L_x_92:
[----:B------:R-:W-:Y:S05]  /*4810*/  BSYNC.RECONVERGENT B1 ;  /* 0x0000000000017941 */ /* 0x000fea0003800200 */
.L_x_91:
[----:B------:R-:W0:Y:S01]  /*4820*/  LDCU UR6, c[0x0][0x380] ;  /* 0x00007000ff0677ac */ /* 0x000e220008000800 */
[----:B------:R-:W-:Y:S01]  /*4830*/  IADD3 R2, PT, PT, R2, 0x1, RZ ;  /* 0x0000000102027810 */ /* 0x000fe20007ffe0ff */
[----:B------:R-:W-:-:S08]  /*4840*/  DMUL R14, R14, R40 ;  /* 0x000000280e0e7228 */ /* 0x000fd00000000000 */
[----:B------:R-:W-:Y:S01]  /*4850*/  DFMA R24, R14, 0.25, R24 ;  /* 0x3fd000000e18782b */ /* 0x000fe20000000018 */
[----:B0-----:R-:W-:-:S13]  /*4860*/  ISETP.GT.U32.AND P0, PT, R2, UR6, PT ;  /* 0x0000000602007c0c */ /* 0x001fda000bf04070 */
[----:B------:R-:W-:Y:S05]  /*4870*/  @P0 BRA `(.L_x_51) ;  /* 0x0000002400100947 */ /* 0x000fea0003800000 */
[----:B------:R-:W-:Y:S05]  /*4880*/  BRA `(.L_x_129) ;  /* 0xffffffb800687947 */ /* 0x000fea000383ffff */
.L_x_52:
[----:B------:R-:W0:Y:S01]  /*4890*/  LDCU UR11, c[0x0][0x384] ;  /* 0x00007080ff0b77ac */ /* 0x000e220008000800 */
[----:B------:R-:W-:Y:S01]  /*48a0*/  CS2R R24, SRZ ;  /* 0x0000000000187805 */ /* 0x000fe2000001ff00 */
[----:B------:R-:W-:Y:S02]  /*48b0*/  ULOP3.LUT UR5, UR6, 0x7, URZ, 0xc0, !UPT ;  /* 0x0000000706057892 */ /* 0x000fe4000f8ec0ff */
[----:B------:R-:W-:Y:S02]  /*48c0*/  ULOP3.LUT UR4, UR6, 0x3, URZ, 0xc0, !UPT ;  /* 0x0000000306047892 */ /* 0x000fe4000f8ec0ff */
[----:B------:R-:W-:Y:S02]  /*48d0*/  ULOP3.LUT UR6, UR6, 0xfffffff8, URZ, 0xc0, !UPT ;  /* 0xfffffff806067892 */ /* 0x000fe4000f8ec0ff */
[----:B------:R-:W-:Y:S01]  /*48e0*/  UIADD3 UR7, UPT, UPT, UR5, -0x1, URZ ;  /* 0xffffffff05077890 */ /* 0x000fe2000fffe0ff */
[----:B0-----:R-:W-:-:S11]  /*48f0*/  IMAD.U32 R10, RZ, RZ, UR11 ;  /* 0x0000000bff0a7e24 */ /* 0x001fd6000f8e00ff */
.L_x_168:
[----:B------:R-:W0:Y:S01]  /*4900*/  LDCU UR11, c[0x0][0x3a8] ;  /* 0x00007500ff0b77ac */ /* 0x000e220008000800 */
[----:B------:R-:W-:Y:S01]  /*4910*/  BSSY.RECONVERGENT B1, `(.L_x_130) ;  /* 0x0000230000017945 */ /* 0x000fe20003800200 */
[----:B------:R-:W-:Y:S01]  /*4920*/  CS2R R18, SRZ ;  /* 0x0000000000127805 */ /* 0x000fe2000001ff00 */
[----:B------:R-:W1:Y:S01]  /*4930*/  LDCU UR12, c[0x0][0x3ac] ;  /* 0x00007580ff0c77ac */ /* 0x000e620008000800 */
[----:B0-----:R-:W-:-:S13]  /*4940*/  ISETP.GE.U32.AND P0, PT, R4, UR11, PT ;  /* 0x0000000b04007c0c */ /* 0x001fda000bf06070 */
[----:B-1----:R-:W-:Y:S05]  /*4950*/  @P0 BRA `(.L_x_131) ;  /* 0x0000002000ac0947 */ /* 0x002fea0003800000 */
[----:B------:R-:W0:Y:S01]  /*4960*/  LDC.64 R6, c[0x0][0x390] ;  /* 0x0000e400ff067b82 */ /* 0x000e220000000a00 */
[----:B------:R-:W1:Y:S07]  /*4970*/  LDCU UR11, c[0x0][0x384] ;  /* 0x00007080ff0b77ac */ /* 0x000e6e0008000800 */
[----:B------:R-:W2:Y:S01]  /*4980*/  LDC.64 R16, c[0x0][0x388] ;  /* 0x0000e200ff107b82 */ /* 0x000ea20000000a00 */
[----:B0-----:R-:W-:-:S06]  /*4990*/  IMAD.WIDE.U32 R6, R10, 0x8, R6 ;  /* 0x000000080a067825 */ /* 0x001fcc00078e0006 */
[----:B------:R-:W3:Y:S01]  /*49a0*/  LDG.E.64 R6, desc[UR8][R6.64] ;  /* 0x0000000806067981 */ /* 0x000ee2000c1e1b00 */
[----:B-1----:R-:W-:Y:S01]  /*49b0*/  IADD3 R0, PT, PT, R10, -UR11, RZ ;  /* 0x8000000b0a007c10 */ /* 0x002fe2000fffe0ff */
[----:B------:R-:W-:Y:S01]  /*49c0*/  IMAD.MOV.U32 R9, RZ, RZ, R4 ;  /* 0x000000ffff097224 */ /* 0x000fe200078e0004 */
[----:B------:R-:W-:-:S03]  /*49d0*/  CS2R R18, SRZ ;  /* 0x0000000000127805 */ /* 0x000fc6000001ff00 */
[----:B------:R-:W-:-:S04]  /*49e0*/  IMAD R5, R0, UR10, RZ ;  /* 0x0000000a00057c24 */ /* 0x000fc8000f8e02ff */
[----:B--2---:R-:W-:Y:S01]  /*49f0*/  IMAD.WIDE.U32 R16, R5, 0x8, R16 ;  /* 0x0000000805107825 */ /* 0x004fe200078e0010 */
[----:B---3-5:R-:W-:-:S11]  /*4a00*/  DADD R14, R22, R6 ;  /* 0x00000000160e7229 */ /* 0x028fd60000000006 */
.L_x_167:
[----:B------:R-:W0:Y:S01]  /*4a10*/  LDC.64 R6, c[0x0][0x398] ;  /* 0x0000e600ff067b82 */ /* 0x000e220000000a00 */
[----:B------:R-:W1:Y:S07]  /*4a20*/  LDCU UR11, c[0x0][0x3a8] ;  /* 0x00007500ff0b77ac */ /* 0x000e6e0008000800 */
[----:B------:R-:W2:Y:S01]  /*4a30*/  LDC.64 R20, c[0x0][0x3a0] ;  /* 0x0000e800ff147b82 */ /* 0x000ea20000000a00 */
[----:B0-----:R-:W-:-:S06]  /*4a40*/  IMAD.WIDE.U32 R6, R9, 0x8, R6 ;  /* 0x0000000809067825 */ /* 0x001fcc00078e0006 */
[----:B------:R-:W3:Y:S01]  /*4a50*/  LDG.E.64 R6, desc[UR8][R6.64] ;  /* 0x0000000806067981 */ /* 0x000ee2000c1e1b00 */
[----:B--2---:R-:W-:-:S06]  /*4a60*/  IMAD.WIDE.U32 R20, R9, 0x8, R20 ;  /* 0x0000000809147825 */ /* 0x004fcc00078e0014 */
[----:B------:R-:W2:Y:S01]  /*4a70*/  LDG.E.64 R20, desc[UR8][R20.64] ;  /* 0x0000000814147981 */ /* 0x000ea2000c1e1b00 */
[----:B-1----:R-:W-:Y:S01]  /*4a80*/  UISETP.GE.U32.AND UP0, UPT, UR11, 0x8, UPT ;  /* 0x000000080b00788c */ /* 0x002fe2000bf06070 */
[----:B------:R-:W-:Y:S01]  /*4a90*/  MOV R8, RZ ;  /* 0x000000ff00087202 */ /* 0x000fe20000000f00 */
[----:B---3--:R-:W-:-:S08]  /*4aa0*/  DADD R12, R14, -R6 ;  /* 0x000000000e0c7229 */ /* 0x008fd00000000806 */
[----:B--2---:R-:W-:Y:S01]  /*4ab0*/  DADD R12, R12, -R20 ;  /* 0x000000000c0c7229 */ /* 0x004fe20000000814 */
[----:B------:R-:W-:Y:S10]  /*4ac0*/  BRA.U !UP0, `(.L_x_132) ;  /* 0x00000011082c7547 */ /* 0x000ff4000b800000 */
[----:B------:R-:W-:-:S07]  /*4ad0*/  IMAD.MOV.U32 R8, RZ, RZ, RZ ;  /* 0x000000ffff087224 */ /* 0x000fce00078e00ff */
.L_x_149:
        /* <DEDUP_REMOVED lines=35> */
.L_x_134:
[----:B------:R-:W-:Y:S05]  /*4d10*/  BSYNC.RECONVERGENT B2 ;  /* 0x0000000000027941 */ /* 0x000fea0003800200 */
.L_x_133:
        /* <DEDUP_REMOVED lines=32> */
.L_x_136:
[----:B------:R-:W-:Y:S05]  /*4f20*/  BSYNC.RECONVERGENT B2 ;  /* 0x0000000000027941 */ /* 0x000fea0003800200 */
.L_x_135:
        /* <DEDUP_REMOVED lines=30> */
.L_x_138:
[----:B------:R-:W-:Y:S05]  /*5110*/  BSYNC.RECONVERGENT B2 ;  /* 0x0000000000027941 */ /* 0x000fea0003800200 */
.L_x_137:
        /* <DEDUP_REMOVED lines=32> */
.L_x_140:
[----:B------:R-:W-:Y:S05]  /*5320*/  BSYNC.RECONVERGENT B2 ;  /* 0x0000000000027941 */ /* 0x000fea0003800200 */
.L_x_139:
        /* <DEDUP_REMOVED lines=30> */
.L_x_142:
[----:B------:R-:W-:Y:S05]  /*5510*/  BSYNC.RECONVERGENT B2 ;  /* 0x0000000000027941 */ /* 0x000fea0003800200 */
.L_x_141:
        /* <DEDUP_REMOVED lines=32> */
.L_x_144:
[----:B------:R-:W-:Y:S05]  /*5720*/  BSYNC.RECONVERGENT B2 ;  /* 0x0000000000027941 */ /* 0x000fea0003800200 */
.L_x_143:
        /* <DEDUP_REMOVED lines=30> */
.L_x_146:
[----:B------:R-:W-:Y:S05]  /*5910*/  BSYNC.RECONVERGENT B2 ;  /* 0x0000000000027941 */ /* 0x000fea0003800200 */
.L_x_145:
        /* <DEDUP_REMOVED lines=34> */
.L_x_148:
[----:B------:R-:W-:Y:S05]  /*5b40*/  BSYNC.RECONVERGENT B2 ;  /* 0x0000000000027941 */ /* 0x000fea0003800200 */
.L_x_147:
[----:B------:R-:W-:Y:S01]  /*5b50*/  DADD R18, R18, R6 ;  /* 0x0000000012127229 */ /* 0x000fe20000000006 */
[----:B------:R-:W-:Y:S10]  /*5b60*/  @P1 BRA `(.L_x_149) ;  /* 0xffffffec00dc1947 */ /* 0x000ff4000383ffff */
[----:B------:R-:W-:-:S07]  /*5b70*/  IMAD.U32 R8, RZ, RZ, UR6 ;  /* 0x00000006ff087e24 */ /* 0x000fce000f8e00ff */
.L_x_132:
[----:B------:R-:W-:-:S09]  /*5b80*/  UISETP.NE.AND UP0, UPT, UR5, URZ, UPT ;  /* 0x000000ff0500728c */ /* 0x000fd2000bf05270 */
[----:B------:R-:W-:Y:S05]  /*5b90*/  BRA.U !UP0, `(.L_x_150) ;  /* 0x00000011080c7547 */ /* 0x000fea000b800000 */
        /* <DEDUP_REMOVED lines=36> */
.L_x_153:
[----:B------:R-:W-:Y:S05]  /*5de0*/  BSYNC.RECONVERGENT B2 ;  /* 0x0000000000027941 */ /* 0x000fea0003800200 */
.L_x_152:
[----:B------:R-:W2:Y:S01]  /*5df0*/  LDG.E.64 R28, desc[UR8][R40.64+0x8] ;  /* 0x00000808281c7981 */ /* 0x000ea2000c1e1b00 */
[----:B------:R-:W0:Y:S03]  /*5e00*/  LDCU UR11, c[0x0][0x3ac] ;  /* 0x00007580ff0b77ac */ /* 0x000e260008000800 */
[----:B------:R-:W3:Y:S01]  /*5e10*/  LDG.E.64 R30, desc[UR8][R20.64+0x8] ;  /* 0x00000808141e7981 */ /* 0x000ee2000c1e1b00 */
[----:B------:R-:W-:-:S04]  /*5e20*/  VIADD R7, R2, 0x1 ;  /* 0x0000000102077836 */ /* 0x000fc80000000000 */
[----:B------:R-:W-:-:S06]  /*5e30*/  IMAD.WIDE.U32 R6, R7, 0x8, R16 ;  /* 0x0000000807067825 */ /* 0x000fcc00078e0010 */
[----:B------:R-:W4:Y:S01]  /*5e40*/  LDG.E.64 R6, desc[UR8][R6.64] ;  /* 0x0000000806067981 */ /* 0x000f22000c1e1b00 */
[----:B0-----:R-:W-:-:S05]  /*5e50*/  IADD3 R0, PT, PT, R0, UR11, RZ ;  /* 0x0000000b00007c10 */ /* 0x001fca000fffe0ff */
[----:B------:R-:W-:-:S06]  /*5e60*/  IMAD.WIDE.U32 R26, R0, 0x8, R16 ;  /* 0x00000008001a7825 */ /* 0x000fcc00078e0010 */
        /* <DEDUP_REMOVED lines=23> */
[----:B------:R-:W-:Y:S01]  /*5fe0*/  MOV R6, R34 ;  /* 0x0000002200067202 */ /* 0x000fe20000000f00 */
[----:B------:R-:W-:-:S07]  /*5ff0*/  IMAD.MOV.U32 R7, RZ, RZ, R35 ;  /* 0x000000ffff077224 */ /* 0x000fce00078e0023 */
.L_x_155:
[----:B------:R-:W-:Y:S05]  /*6000*/  BSYNC.RECONVERGENT B2 ;  /* 0x0000000000027941 */ /* 0x000fea0003800200 */
.L_x_154:
        /* <DEDUP_REMOVED lines=31> */
.L_x_157:
[----:B------:R-:W-:Y:S05]  /*6200*/  BSYNC.RECONVERGENT B2 ;  /* 0x0000000000027941 */ /* 0x000fea0003800200 */
.L_x_156:
        /* <DEDUP_REMOVED lines=35> */
.L_x_159:
[----:B------:R-:W-:Y:S05]  /*6440*/  BSYNC.RECONVERGENT B2 ;  /* 0x0000000000027941 */ /* 0x000fea0003800200 */
.L_x_158:
[----:B------:R-:W-:Y:S01]  /*6450*/  DADD R18, R18, R6 ;  /* 0x0000000012127229 */ /* 0x000fe20000000006 */
[----:B------:R-:W-:-:S10]  /*6460*/  IADD3 R8, PT, PT, R8, 0x4, RZ ;  /* 0x0000000408087810 */ /* 0x000fd40007ffe0ff */
.L_x_151:
[----:B------:R-:W-:-:S09]  /*6470*/  UISETP.NE.AND UP0, UPT, UR4, URZ, UPT ;  /* 0x000000ff0400728c */ /* 0x000fd2000bf05270 */
        /* <DEDUP_REMOVED lines=37> */
.L_x_162:
[----:B------:R-:W-:Y:S05]  /*66d0*/  BSYNC.RECONVERGENT B2 ;  /* 0x0000000000027941 */ /* 0x000fea0003800200 */
.L_x_161:
        /* <DEDUP_REMOVED lines=35> */
.L_x_164:
[----:B------:R-:W-:Y:S05]  /*6910*/  BSYNC.RECONVERGENT B2 ;  /* 0x0000000000027941 */ /* 0x000fea0003800200 */
.L_x_163:
[----:B------:R-:W-:Y:S01]  /*6920*/  DADD R18, R18, R6 ;  /* 0x0000000012127229 */ /* 0x000fe20000000006 */
[----:B------:R-:W-:-:S10]  /*6930*/  VIADD R8, R8, 0x2 ;  /* 0x0000000208087836 */ /* 0x000fd40000000000 */
.L_x_160:
[----:B------:R-:W0:Y:S02]  /*6940*/  LDCU UR11, c[0x0][0x3a8] ;  /* 0x00007500ff0b77ac */ /* 0x000e240008000800 */
[----:B0-----:R-:W-:-:S09]  /*6950*/  ULOP3.LUT UP0, URZ, UR11, 0x1, URZ, 0xc0, !UPT ;  /* 0x000000010bff7892 */ /* 0x001fd2000f80c0ff */
[----:B------:R-:W-:Y:S05]  /*6960*/  BRA.U !UP0, `(.L_x_150) ;  /* 0x0000000108987547 */ /* 0x000fea000b800000 */
        /* <DEDUP_REMOVED lines=36> */
.L_x_166:
[----:B------:R-:W-:Y:S05]  /*6bb0*/  BSYNC.RECONVERGENT B2 ;  /* 0x0000000000027941 */ /* 0x000fea0003800200 */
.L_x_165:
[----:B------:R-:W-:-:S11]  /*6bc0*/  DADD R18, R18, R34 ;  /* 0x0000000012127229 */ /* 0x000fd60000000022 */
.L_x_150:
[----:B------:R-:W0:Y:S01]  /*6bd0*/  LDCU UR11, c[0x0][0x3a8] ;  /* 0x00007500ff0b77ac */ /* 0x000e220008000800 */
[----:B------:R-:W-:-:S05]  /*6be0*/  IMAD.IADD R9, R3, 0x1, R9 ;  /* 0x0000000103097824 */ /* 0x000fca00078e0209 */
[----:B0-----:R-:W-:-:S13]  /*6bf0*/  ISETP.GE.U32.AND P0, PT, R9, UR11, PT ;  /* 0x0000000b09007c0c */ /* 0x001fda000bf06070 */
[----:B------:R-:W-:Y:S05]  /*6c00*/  @!P0 BRA `(.L_x_167) ;  /* 0xffffffdc00808947 */ /* 0x000fea000383ffff */
.L_x_131:
[----:B------:R-:W-:Y:S05]  /*6c10*/  BSYNC.RECONVERGENT B1 ;  /* 0x0000000000017941 */ /* 0x000fea0003800200 */
.L_x_130:
[----:B------:R-:W0:Y:S01]  /*6c20*/  LDCU UR11, c[0x0][0x380] ;  /* 0x00007000ff0b77ac */ /* 0x000e220008000800 */
[----:B------:R-:W-:Y:S02]  /*6c30*/  MOV R0, 0x1 ;  /* 0x0000000100007802 */ /* 0x000fe40000000f00 */
[C---:B0-----:R-:W-:Y:S01]  /*6c40*/  ISETP.NE.AND P0, PT, R10.reuse, UR11, PT ;  /* 0x0000000b0a007c0c */ /* 0x041fe2000bf05270 */
[----:B------:R-:W-:-:S03]  /*6c50*/  VIADD R10, R10, 0x1 ;  /* 0x000000010a0a7836 */ /* 0x000fc60000000000 */
[----:B------:R-:W-:Y:S02]  /*6c60*/  SEL R0, R0, 0x2, !P0 ;  /* 0x0000000200007807 */ /* 0x000fe40004000000 */
[----:B------:R-:W-:Y:S02]  /*6c70*/  ISETP.GT.U32.AND P0, PT, R10, UR11, PT ;  /* 0x0000000b0a007c0c */ /* 0x000fe4000bf04070 */
[----:B------:R-:W0:Y:S02]  /*6c80*/  I2F.F64.U32 R6, R0 ;  /* 0x0000000000067312 */ /* 0x000e240000201800 */
[----:B0-----:R-:W-:-:S08]  /*6c90*/  DMUL R6, R6, R18 ;  /* 0x0000001206067228 */ /* 0x001fd00000000000 */
[----:B------:R-:W-:Y:S01]  /*6ca0*/  DFMA R24, R6, 0.25, R24 ;  /* 0x3fd000000618782b */ /* 0x000fe20000000018 */
[----:B------:R-:W-:Y:S10]  /*6cb0*/  @!P0 BRA `(.L_x_168) ;  /* 0xffffffdc00108947 */ /* 0x000ff4000383ffff */
.L_x_51:
        /* <DEDUP_REMOVED lines=10> */
        .weak           $__internal_1_$__cuda_sm20_div_rn_f64_full
        .type           $__internal_1_$__cuda_sm20_div_rn_f64_full,@function
        .size           $__internal_1_$__cuda_sm20_div_rn_f64_full,(.L_x_568 - $__internal_1_$__cuda_sm20_div_rn_f64_full)
$__internal_1_$__cuda_sm20_div_rn_f64_full:
[C---:B------:R-:W-:Y:S01]  /*6d60*/  FSETP.GEU.AND P0, PT, |R29|.reuse, 1.469367938527859385e-39, PT ;  /* 0x001000001d00780b */ /* 0x040fe20003f0e200 */
[----:B------:R-:W-:Y:S01]  /*6d70*/  IMAD.MOV.U32 R32, RZ, RZ, 0x1 ;  /* 0x00000001ff207424 */ /* 0x000fe200078e00ff */
[----:B------:R-:W-:Y:S01]  /*6d80*/  LOP3.LUT R26, R29, 0x800fffff, RZ, 0xc0, !PT ;  /* 0x800fffff1d1a7812 */ /* 0x000fe200078ec0ff */
[----:B------:R-:W-:Y:S01]  /*6d90*/  BSSY.RECONVERGENT B0, `(.L_x_169) ;  /* 0x0000054000007945 */ /* 0x000fe20003800200 */
[C---:B------:R-:W-:Y:S02]  /*6da0*/  FSETP.GEU.AND P3, PT, |R31|.reuse, 1.469367938527859385e-39, PT ;  /* 0x001000001f00780b */ /* 0x040fe40003f6e200 */
[----:B------:R-:W-:Y:S02]  /*6db0*/  LOP3.LUT R27, R26, 0x3ff00000, RZ, 0xfc, !PT ;  /* 0x3ff000001a1b7812 */ /* 0x000fe400078efcff */
[----:B------:R-:W-:Y:S02]  /*6dc0*/  MOV R26, R28 ;  /* 0x0000001c001a7202 */ /* 0x000fe40000000f00 */
[----:B------:R-:W-:-:S02]  /*6dd0*/  LOP3.LUT R5, R31, 0x7ff00000, RZ, 0xc0, !PT ;  /* 0x7ff000001f057812 */ /* 0x000fc400078ec0ff */
[----:B------:R-:W-:Y:S01]  /*6de0*/  LOP3.LUT R47, R29, 0x7ff00000, RZ, 0xc0, !PT ;  /* 0x7ff000001d2f7812 */ /* 0x000fe200078ec0ff */
[----:B------:R-:W-:Y:S01]  /*6df0*/  @!P0 DMUL R26, R28, 8.98846567431157953865e+307 ;  /* 0x7fe000001c1a8828 */ /* 0x000fe20000000000 */
[----:B------:R-:W-:Y:S01]  /*6e00*/  MOV R7, 0x1ca00000 ;  /* 0x1ca0000000077802 */ /* 0x000fe20000000f00 */
[----:B------:R-:W-:Y:S01]  /*6e10*/  IMAD.MOV.U32 R44, RZ, RZ, R5 ;  /* 0x000000ffff2c7224 */ /* 0x000fe200078e0005 */
[----:B------:R-:W-:Y:S02]  /*6e20*/  ISETP.GE.U32.AND P2, PT, R5, R47, PT ;  /* 0x0000002f0500720c */ /* 0x000fe40003f46070 */
[----:B------:R-:W-:Y:S01]  /*6e30*/  @!P3 LOP3.LUT R34, R29, 0x7ff00000, RZ, 0xc0, !PT ;  /* 0x7ff000001d22b812 */ /* 0x000fe200078ec0ff */
[----:B------:R-:W0:Y:S01]  /*6e40*/  MUFU.RCP64H R33, R27 ;  /* 0x0000001b00217308 */ /* 0x000e220000001800 */
[----:B------:R-:W-:Y:S02]  /*6e50*/  @!P3 MOV R38, RZ ;  /* 0x000000ff0026b202 */ /* 0x000fe40000000f00 */
[----:B------:R-:W-:-:S02]  /*6e60*/  @!P3 ISETP.GE.U32.AND P4, PT, R5, R34, PT ;  /* 0x000000220500b20c */ /* 0x000fc40003f86070 */
[----:B------:R-:W-:Y:S02]  /*6e70*/  @!P0 LOP3.LUT R47, R27, 0x7ff00000, RZ, 0xc0, !PT ;  /* 0x7ff000001b2f8812 */ /* 0x000fe400078ec0ff */
[----:B------:R-:W-:-:S03]  /*6e80*/  @!P3 SEL R35, R7, 0x63400000, !P4 ;  /* 0x634000000723b807 */ /* 0x000fc60006000000 */
[----:B------:R-:W-:Y:S01]  /*6e90*/  VIADD R46, R47, 0xffffffff ;  /* 0xffffffff2f2e7836 */ /* 0x000fe20000000000 */
[----:B------:R-:W-:-:S04]  /*6ea0*/  @!P3 LOP3.LUT R35, R35, 0x80000000, R31, 0xf8, !PT ;  /* 0x800000002323b812 */ /* 0x000fc800078ef81f */
[----:B------:R-:W-:Y:S01]  /*6eb0*/  @!P3 LOP3.LUT R39, R35, 0x100000, RZ, 0xfc, !PT ;  /* 0x001000002327b812 */ /* 0x000fe200078efcff */
[----:B0-----:R-:W-:-:S08]  /*6ec0*/  DFMA R36, R32, -R26, 1 ;  /* 0x3ff000002024742b */ /* 0x001fd0000000081a */
[----:B------:R-:W-:-:S08]  /*6ed0*/  DFMA R36, R36, R36, R36 ;  /* 0x000000242424722b */ /* 0x000fd00000000024 */
[----:B------:R-:W-:Y:S01]  /*6ee0*/  DFMA R36, R32, R36, R32 ;  /* 0x000000242024722b */ /* 0x000fe20000000020 */
[----:B------:R-:W-:Y:S01]  /*6ef0*/  SEL R33, R7, 0x63400000, !P2 ;  /* 0x6340000007217807 */ /* 0x000fe20005000000 */
[----:B------:R-:W-:-:S03]  /*6f00*/  IMAD.MOV.U32 R32, RZ, RZ, R30 ;  /* 0x000000ffff207224 */ /* 0x000fc600078e001e */
[----:B------:R-:W-:-:S03]  /*6f10*/  LOP3.LUT R33, R33, 0x800fffff, R31, 0xf8, !PT ;  /* 0x800fffff21217812 */ /* 0x000fc600078ef81f */
[----:B------:R-:W-:-:S03]  /*6f20*/  DFMA R34, R36, -R26, 1 ;  /* 0x3ff000002422742b */ /* 0x000fc6000000081a */
[----:B------:R-:W-:-:S05]  /*6f30*/  @!P3 DFMA R32, R32, 2, -R38 ;  /* 0x400000002020b82b */ /* 0x000fca0000000826 */
[----:B------:R-:W-:-:S05]  /*6f40*/  DFMA R34, R36, R34, R36 ;  /* 0x000000222422722b */ /* 0x000fca0000000024 */
[----:B------:R-:W-:-:S03]  /*6f50*/  @!P3 LOP3.LUT R44, R33, 0x7ff00000, RZ, 0xc0, !PT ;  /* 0x7ff00000212cb812 */ /* 0x000fc600078ec0ff */
[----:B------:R-:W-:Y:S01]  /*6f60*/  DMUL R36, R34, R32 ;  /* 0x0000002022247228 */ /* 0x000fe20000000000 */
[----:B------:R-:W-:-:S04]  /*6f70*/  IADD3 R38, PT, PT, R44, -0x1, RZ ;  /* 0xffffffff2c267810 */ /* 0x000fc80007ffe0ff */
[----:B------:R-:W-:-:S03]  /*6f80*/  ISETP.GT.U32.AND P0, PT, R38, 0x7feffffe, PT ;  /* 0x7feffffe2600780c */ /* 0x000fc60003f04070 */
[----:B------:R-:W-:Y:S01]  /*6f90*/  DFMA R38, R36, -R26, R32 ;  /* 0x8000001a2426722b */ /* 0x000fe20000000020 */
[----:B------:R-:W-:-:S07]  /*6fa0*/  ISETP.GT.U32.OR P0, PT, R46, 0x7feffffe, P0 ;  /* 0x7feffffe2e00780c */ /* 0x000fce0000704470 */
[----:B------:R-:W-:-:S06]  /*6fb0*/  DFMA R38, R34, R38, R36 ;  /* 0x000000262226722b */ /* 0x000fcc0000000024 */
[----:B------:R-:W-:Y:S05]  /*6fc0*/  @P0 BRA `(.L_x_170) ;  /* 0x00000000006c0947 */ /* 0x000fea0003800000 */
[----:B------:R-:W-:Y:S02]  /*6fd0*/  LOP3.LUT R30, R29, 0x7ff00000, RZ, 0xc0, !PT ;  /* 0x7ff000001d1e7812 */ /* 0x000fe400078ec0ff */
[----:B------:R-:W-:Y:S02]  /*6fe0*/  MOV R36, RZ ;  /* 0x000000ff00247202 */ /* 0x000fe40000000f00 */
[CC--:B------:R-:W-:Y:S02]  /*6ff0*/  VIADDMNMX R31, R5.reuse, -R30.reuse, 0xb9600000, !PT ;  /* 0xb9600000051f7446 */ /* 0x0c0fe4000780091e */
[----:B------:R-:W-:Y:S02]  /*7000*/  ISETP.GE.U32.AND P0, PT, R5, R30, PT ;  /* 0x0000001e0500720c */ /* 0x000fe40003f06070 */
[----:B------:R-:W-:Y:S02]  /*7010*/  VIMNMX R31, PT, PT, R31, 0x46a00000, PT ;  /* 0x46a000001f1f7848 */ /* 0x000fe40003fe0100 */
[----:B------:R-:W-:-:S04]  /*7020*/  SEL R30, R7, 0x63400000, !P0 ;  /* 0x63400000071e7807 */ /* 0x000fc80004000000 */
[----:B------:R-:W-:-:S05]  /*7030*/  IADD3 R30, PT, PT, -R30, R31, RZ ;  /* 0x0000001f1e1e7210 */ /* 0x000fca0007ffe1ff */
[----:B------:R-:W-:-:S06]  /*7040*/  VIADD R37, R30, 0x7fe00000 ;  /* 0x7fe000001e257836 */ /* 0x000fcc0000000000 */
[----:B------:R-:W-:-:S10]  /*7050*/  DMUL R34, R38, R36 ;  /* 0x0000002426227228 */ /* 0x000fd40000000000 */
[----:B------:R-:W-:-:S13]  /*7060*/  FSETP.GTU.AND P0, PT, |R35|, 1.469367938527859385e-39, PT ;  /* 0x001000002300780b */ /* 0x000fda0003f0c200 */
[----:B------:R-:W-:Y:S05]  /*7070*/  @P0 BRA `(.L_x_171) ;  /* 0x0000000000940947 */ /* 0x000fea0003800000 */
[----:B------:R-:W-:Y:S01]  /*7080*/  DFMA R26, R38, -R26, R32 ;  /* 0x8000001a261a722b */ /* 0x000fe20000000020 */
[----:B------:R-:W-:-:S09]  /*7090*/  IMAD.MOV.U32 R36, RZ, RZ, RZ ;  /* 0x000000ffff247224 */ /* 0x000fd200078e00ff */
[C---:B------:R-:W-:Y:S02]  /*70a0*/  FSETP.NEU.AND P0, PT, R27.reuse, RZ, PT ;  /* 0x000000ff1b00720b */ /* 0x040fe40003f0d000 */
[----:B------:R-:W-:-:S04]  /*70b0*/  LOP3.LUT R28, R27, 0x80000000, R29, 0x48, !PT ;  /* 0x800000001b1c7812 */ /* 0x000fc800078e481d */
[----:B------:R-:W-:-:S07]  /*70c0*/  LOP3.LUT R37, R28, R37, RZ, 0xfc, !PT ;  /* 0x000000251c257212 */ /* 0x000fce00078efcff */
[----:B------:R-:W-:Y:S05]  /*70d0*/  @!P0 BRA `(.L_x_171) ;  /* 0x00000000007c8947 */ /* 0x000fea0003800000 */
[C---:B------:R-:W-:Y:S01]  /*70e0*/  IADD3 R27, PT, PT, -R30.reuse, RZ, RZ ;  /* 0x000000ff1e1b7210 */ /* 0x040fe20007ffe1ff */
[----:B------:R-:W-:Y:S01]  /*70f0*/  IMAD.MOV.U32 R26, RZ, RZ, RZ ;  /* 0x000000ffff1a7224 */ /* 0x000fe200078e00ff */
[----:B------:R-:W-:-:S05]  /*7100*/  IADD3 R30, PT, PT, -R30, -0x43300000, RZ ;  /* 0xbcd000001e1e7810 */ /* 0x000fca0007ffe1ff */
[----:B------:R-:W-:Y:S02]  /*7110*/  DFMA R26, R34, -R26, R38 ;  /* 0x8000001a221a722b */ /* 0x000fe40000000026 */
[----:B------:R-:W-:-:S08]  /*7120*/  DMUL.RP R38, R38, R36 ;  /* 0x0000002426267228 */ /* 0x000fd00000008000 */
[----:B------:R-:W-:Y:S02]  /*7130*/  FSETP.NEU.AND P0, PT, |R27|, R30, PT ;  /* 0x0000001e1b00720b */ /* 0x000fe40003f0d200 */
[----:B------:R-:W-:Y:S02]  /*7140*/  LOP3.LUT R5, R39, R28, RZ, 0x3c, !PT ;  /* 0x0000001c27057212 */ /* 0x000fe400078e3cff */
[----:B------:R-:W-:Y:S02]  /*7150*/  FSEL R34, R38, R34, !P0 ;  /* 0x0000002226227208 */ /* 0x000fe40004000000 */
[----:B------:R-:W-:Y:S01]  /*7160*/  FSEL R35, R5, R35, !P0 ;  /* 0x0000002305237208 */ /* 0x000fe20004000000 */
[----:B------:R-:W-:Y:S06]  /*7170*/  BRA `(.L_x_171) ;  /* 0x0000000000547947 */ /* 0x000fec0003800000 */
.L_x_170:
[----:B------:R-:W-:-:S14]  /*7180*/  DSETP.NAN.AND P0, PT, R30, R30, PT ;  /* 0x0000001e1e00722a */ /* 0x000fdc0003f08000 */
[----:B------:R-:W-:Y:S05]  /*7190*/  @P0 BRA `(.L_x_172) ;  /* 0x0000000000440947 */ /* 0x000fea0003800000 */
[----:B------:R-:W-:-:S14]  /*71a0*/  DSETP.NAN.AND P0, PT, R28, R28, PT ;  /* 0x0000001c1c00722a */ /* 0x000fdc0003f08000 */
[----:B------:R-:W-:Y:S05]  /*71b0*/  @P0 BRA `(.L_x_173) ;  /* 0x0000000000300947 */ /* 0x000fea0003800000 */
[----:B------:R-:W-:Y:S01]  /*71c0*/  ISETP.NE.AND P0, PT, R44, R47, PT ;  /* 0x0000002f2c00720c */ /* 0x000fe20003f05270 */
[----:B------:R-:W-:Y:S01]  /*71d0*/  IMAD.MOV.U32 R35, RZ, RZ, -0x80000 ;  /* 0xfff80000ff237424 */ /* 0x000fe200078e00ff */
[----:B------:R-:W-:-:S11]  /*71e0*/  MOV R34, 0x0 ;  /* 0x0000000000227802 */ /* 0x000fd60000000f00 */
[----:B------:R-:W-:Y:S05]  /*71f0*/  @!P0 BRA `(.L_x_171) ;  /* 0x0000000000348947 */ /* 0x000fea0003800000 */
[----:B------:R-:W-:Y:S02]  /*7200*/  ISETP.NE.AND P0, PT, R44, 0x7ff00000, PT ;  /* 0x7ff000002c00780c */ /* 0x000fe40003f05270 */
[----:B------:R-:W-:Y:S02]  /*7210*/  LOP3.LUT R35, R31, 0x80000000, R29, 0x48, !PT ;  /* 0x800000001f237812 */ /* 0x000fe400078e481d */
[----:B------:R-:W-:-:S13]  /*7220*/  ISETP.EQ.OR P0, PT, R47, RZ, !P0 ;  /* 0x000000ff2f00720c */ /* 0x000fda0004702670 */
[----:B------:R-:W-:Y:S02]  /*7230*/  @P0 LOP3.LUT R5, R35, 0x7ff00000, RZ, 0xfc, !PT ;  /* 0x7ff0000023050812 */ /* 0x000fe400078efcff */
[----:B------:R-:W-:Y:S01]  /*7240*/  @!P0 MOV R34, RZ ;  /* 0x000000ff00228202 */ /* 0x000fe20000000f00 */
[----:B------:R-:W-:Y:S01]  /*7250*/  @P0 IMAD.MOV.U32 R34, RZ, RZ, RZ ;  /* 0x000000ffff220224 */ /* 0x000fe200078e00ff */
[----:B------:R-:W-:Y:S01]  /*7260*/  @P0 MOV R35, R5 ;  /* 0x0000000500230202 */ /* 0x000fe20000000f00 */
[----:B------:R-:W-:Y:S06]  /*7270*/  BRA `(.L_x_171) ;  /* 0x0000000000147947 */ /* 0x000fec0003800000 */
.L_x_173:
[----:B------:R-:W-:Y:S01]  /*7280*/  LOP3.LUT R35, R29, 0x80000, RZ, 0xfc, !PT ;  /* 0x000800001d237812 */ /* 0x000fe200078efcff */
[----:B------:R-:W-:Y:S01]  /*7290*/  IMAD.MOV.U32 R34, RZ, RZ, R28 ;  /* 0x000000ffff227224 */ /* 0x000fe200078e001c */
[----:B------:R-:W-:Y:S06]  /*72a0*/  BRA `(.L_x_171) ;  /* 0x0000000000087947 */ /* 0x000fec0003800000 */
.L_x_172:
[----:B------:R-:W-:Y:S02]  /*72b0*/  LOP3.LUT R35, R31, 0x80000, RZ, 0xfc, !PT ;  /* 0x000800001f237812 */ /* 0x000fe400078efcff */
[----:B------:R-:W-:-:S07]  /*72c0*/  MOV R34, R30 ;  /* 0x0000001e00227202 */ /* 0x000fce0000000f00 */
.L_x_171:
[----:B------:R-:W-:Y:S05]  /*72d0*/  BSYNC.RECONVERGENT B0 ;  /* 0x0000000000007941 */ /* 0x000fea0003800200 */
.L_x_169:
[----:B------:R-:W-:-:S04]  /*72e0*/  IMAD.MOV.U32 R7, RZ, RZ, 0x0 ;  /* 0x00000000ff077424 */ /* 0x000fc800078e00ff */
[----:B------:R-:W-:Y:S05]  /*72f0*/  RET.REL.NODEC R6 `(_Z23invokeEnergyAccumOpenIIiiPKdS0_S0_S0_iiPd) ;  /* 0xffffff8c06407950 */ /* 0x000fea0003c3ffff */
.L_x_174:
        /* <DEDUP_REMOVED lines=16> */
.L_x_568:


//--------------------- .text._Z19invokeEnergyAccumIIiiPKdS0_S0_iiPd --------------------------
	.section	.text._Z19invokeEnergyAccumIIiiPKdS0_S0_iiPd,"ax",@progbits
	.align	128
        .global         _Z19invokeEnergyAccumIIiiPKdS0_S0_iiPd
        .type           _Z19invokeEnergyAccumIIiiPKdS0_S0_iiPd,@function
        .size           _Z19invokeEnergyAccumIIiiPKdS0_S0_iiPd,(.L_x_569 - _Z19invokeEnergyAccumIIiiPKdS0_S0_iiPd)
        .other          _Z19invokeEnergyAccumIIiiPKdS0_S0_iiPd,@"STO_CUDA_ENTRY STV_DEFAULT"
_Z19invokeEnergyAccumIIiiPKdS0_S0_iiPd:
.text._Z19invokeEnergyAccumIIiiPKdS0_S0_iiPd:
[----:B------:R-:W-:Y:S08]  /*0000*/  LDC R1, c[0x0][0x37c] ;  /* 0x0000df00ff017b82 */ /* 0x000ff00000000800 */
[----:B------:R-:W0:Y:S01]  /*0010*/  LDC.64 R4, c[0x0][0x380] ;  /* 0x0000e000ff047b82 */ /* 0x000e220000000a00 */
[----:B------:R-:W1:Y:S01]  /*0020*/  LDCU.64 UR18, c[0x0][0x358] ;  /* 0x00006b00ff1277ac */ /* 0x000e620008000a00 */
[----:B------:R-:W-:-:S02]  /*0030*/  CS2R R26, SRZ ;  /* 0x00000000001a7805 */ /* 0x000fc4000001ff00 */
[----:B0-----:R-:W-:-:S13]  /*0040*/  ISETP.GT.U32.AND P0, PT, R5, R4, PT ;  /* 0x000000040500720c */ /* 0x001fda0003f04070 */
[----:B-1----:R-:W-:Y:S05]  /*0050*/  @P0 BRA `(.L_x_175) ;  /* 0x00000024003c0947 */ /* 0x002fea0003800000 */
[----:B------:R-:W0:Y:S01]  /*0060*/  S2R R2, SR_TID.X ;  /* 0x0000000000027919 */ /* 0x000e220000002100 */
[----:B------:R-:W1:Y:S01]  /*0070*/  LDCU.64 UR20, c[0x0][0x3a0] ;  /* 0x00007400ff1477ac */ /* 0x000e620008000a00 */
[----:B------:R-:W0:Y:S08]  /*0080*/  S2UR UR4, SR_CTAID.X ;  /* 0x00000000000479c3 */ /* 0x000e300000002500 */
[----:B------:R-:W0:Y:S01]  /*0090*/  LDC R3, c[0x0][0x360] ;  /* 0x0000d800ff037b82 */ /* 0x000e220000000800 */
[----:B-1----:R-:W-:Y:S01]  /*00a0*/  UISETP.GE.U32.AND UP0, UPT, UR20, UR21, UPT ;  /* 0x000000151400728c */ /* 0x002fe2000bf06070 */
[----:B0-----:R-:W-:-:S08]  /*00b0*/  IMAD R2, R3, UR4, R2 ;  /* 0x0000000403027c24 */ /* 0x001fd0000f8e0202 */
[----:B------:R-:W-:Y:S05]  /*00c0*/  BRA.U UP0, `(.L_x_175) ;  /* 0x0000002500207547 */ /* 0x000fea000b800000 */
[----:B------:R-:W0:Y:S02]  /*00d0*/  LDC.64 R24, c[0x0][0x390] ;  /* 0x0000e400ff187b82 */ /* 0x000e240000000a00 */
[----:B0-----:R-:W-:-:S06]  /*00e0*/  IMAD.WIDE R24, R4, 0x8, R24 ;  /* 0x0000000804187825 */ /* 0x001fcc00078e0218 */
[----:B------:R-:W5:Y:S01]  /*00f0*/  LDG.E.64 R24, desc[UR18][R24.64] ;  /* 0x0000001218187981 */ /* 0x000f62000c1e1b00 */
[----:B------:R-:W0:Y:S01]  /*0100*/  LDCU UR17, c[0x0][0x370] ;  /* 0x00006e00ff1177ac */ /* 0x000e220008000800 */
[----:B------:R-:W-:Y:S01]  /*0110*/  VIADD R2, R2, UR20 ;  /* 0x0000001402027c36 */ /* 0x000fe20008000000 */
[----:B------:R-:W-:Y:S01]  /*0120*/  CS2R R26, SRZ ;  /* 0x00000000001a7805 */ /* 0x000fe2000001ff00 */
[----:B------:R-:W1:Y:S01]  /*0130*/  LDCU UR22, c[0x0][0x384] ;  /* 0x00007080ff1677ac */ /* 0x000e620008000800 */
[----:B------:R-:W-:Y:S02]  /*0140*/  UIADD3 UR6, UPT, UPT, -UR20, UR21, URZ ;  /* 0x0000001514067290 */ /* 0x000fe4000fffe1ff */
[----:B------:R-:W-:Y:S02]  /*0150*/  UIADD3 UR9, UPT, UPT, UR20, -UR21, URZ ;  /* 0x8000001514097290 */ /* 0x000fe4000fffe0ff */
[----:B------:R-:W-:Y:S02]  /*0160*/  ULOP3.LUT UR4, UR6, 0xfffffff8, URZ, 0xc0, !UPT ;  /* 0xfffffff806047892 */ /* 0x000fe4000f8ec0ff */
[----:B------:R-:W-:-:S02]  /*0170*/  UIADD3 UR10, UPT, UPT, UR20, 0x3, URZ ;  /* 0x00000003140a7890 */ /* 0x000fc4000fffe0ff */
[----:B------:R-:W-:Y:S01]  /*0180*/  UIMAD UR11, UR20, UR21, UR21 ;  /* 0x00000015140b72a4 */ /* 0x000fe2000f8e0215 */
[----:B0-----:R-:W-:Y:S01]  /*0190*/  IMAD R3, R3, UR17, RZ ;  /* 0x0000001103037c24 */ /* 0x001fe2000f8e02ff */
[----:B------:R-:W-:Y:S02]  /*01a0*/  UIADD3 UR12, UPT, UPT, UR20, 0x2, URZ ;  /* 0x00000002140c7890 */ /* 0x000fe4000fffe0ff */
[----:B------:R-:W-:Y:S01]  /*01b0*/  UIADD3 UR13, UPT, UPT, UR20, 0x4, URZ ;  /* 0x00000004140d7890 */ /* 0x000fe2000fffe0ff */
[----:B-1----:R-:W-:Y:S01]  /*01c0*/  IMAD.U32 R4, RZ, RZ, UR22 ;  /* 0x00000016ff047e24 */ /* 0x002fe2000f8e00ff */
[----:B------:R-:W-:Y:S02]  /*01d0*/  UIADD3 UR14, UPT, UPT, UR20, 0x5, URZ ;  /* 0x00000005140e7890 */ /* 0x000fe4000fffe0ff */
[----:B------:R-:W-:Y:S02]  /*01e0*/  UIADD3 UR15, UPT, UPT, UR20, 0x6, URZ ;  /* 0x00000006140f7890 */ /* 0x000fe4000fffe0ff */
[----:B------:R-:W-:-:S02]  /*01f0*/  UIADD3 UR16, UPT, UPT, UR20, 0x7, URZ ;  /* 0x0000000714107890 */ /* 0x000fc4000fffe0ff */
[----:B------:R-:W-:Y:S02]  /*0200*/  UIMAD UR5, UR21, UR21, URZ ;  /* 0x00000015150572a4 */ /* 0x000fe4000f8e02ff */
[----:B------:R-:W-:Y:S02]  /*0210*/  ULOP3.LUT UR7, UR6, 0x7, URZ, 0xc0, !UPT ;  /* 0x0000000706077892 */ /* 0x000fe4000f8ec0ff */
[----:B------:R-:W-:Y:S02]  /*0220*/  ULOP3.LUT UR8, UR6, 0x3, URZ, 0xc0, !UPT ;  /* 0x0000000306087892 */ /* 0x000fe4000f8ec0ff */
[----:B------:R-:W-:-:S12]  /*0230*/  UIADD3 UR4, UPT, UPT, -UR4, URZ, URZ ;  /* 0x000000ff04047290 */ /* 0x000fd8000fffe1ff */
.L_x_214:
[----:B------:R-:W0:Y:S01]  /*0240*/  LDCU UR17, c[0x0][0x3a4] ;  /* 0x00007480ff1177ac */ /* 0x000e220008000800 */
[----:B------:R-:W-:Y:S01]  /*0250*/  BSSY.RECONVERGENT B0, `(.L_x_176) ;  /* 0x0000226000007945 */ /* 0x000fe20003800200 */
[----:B------:R-:W-:Y:S02]  /*0260*/  CS2R R36, SRZ ;  /* 0x0000000000247805 */ /* 0x000fe4000001ff00 */
[----:B0-----:R-:W-:-:S13]  /*0270*/  ISETP.GE.U32.AND P0, PT, R2, UR17, PT ;  /* 0x0000001102007c0c */ /* 0x001fda000bf06070 */
[----:B------:R-:W-:Y:S05]  /*0280*/  @P0 BRA `(.L_x_177) ;  /* 0x0000002000880947 */ /* 0x000fea0003800000 */
        /* <DEDUP_REMOVED lines=11> */
.L_x_213:
        /* <DEDUP_REMOVED lines=8> */
[----:B------:R-:W0:Y:S01]  /*03c0*/  LDC.64 R12, c[0x0][0x3a0] ;  /* 0x0000e800ff0c7b82 */ /* 0x000e220000000a00 */
[C---:B------:R-:W-:Y:S01]  /*03d0*/  IADD3 R14, PT, PT, R6.reuse, UR11, RZ ;  /* 0x0000000b060e7c10 */ /* 0x040fe2000fffe0ff */
[----:B------:R-:W-:Y:S02]  /*03e0*/  IMAD.U32 R15, RZ, RZ, UR4 ;  /* 0x00000004ff0f7e24 */ /* 0x000fe4000f8e00ff */
[----:B------:R-:W-:Y:S02]  /*03f0*/  IMAD.U32 R38, RZ, RZ, UR10 ;  /* 0x0000000aff267e24 */ /* 0x000fe4000f8e00ff */
[-C--:B0-----:R-:W-:Y:S02]  /*0400*/  IMAD R5, R6, R13.reuse, R12 ;  /* 0x0000000d06057224 */ /* 0x081fe400078e020c */
[--C-:B------:R-:W-:Y:S02]  /*0410*/  IMAD R7, R12, R13, R6.reuse ;  /* 0x0000000d0c077224 */ /* 0x100fe400078e0206 */
[----:B------:R-:W-:-:S02]  /*0420*/  IMAD R8, R13, UR12, R6 ;  /* 0x0000000c0d087c24 */ /* 0x000fc4000f8e0206 */
[C-C-:B------:R-:W-:Y:S02]  /*0430*/  IMAD R9, R13.reuse, UR10, R6.reuse ;  /* 0x0000000a0d097c24 */ /* 0x140fe4000f8e0206 */
[C-C-:B------:R-:W-:Y:S02]  /*0440*/  IMAD R10, R13.reuse, UR13, R6.reuse ;  /* 0x0000000d0d0a7c24 */ /* 0x140fe4000f8e0206 */
[C-C-:B------:R-:W-:Y:S02]  /*0450*/  IMAD R11, R13.reuse, UR14, R6.reuse ;  /* 0x0000000e0d0b7c24 */ /* 0x140fe4000f8e0206 */
[C-C-:B------:R-:W-:Y:S02]  /*0460*/  IMAD R12, R13.reuse, UR15, R6.reuse ;  /* 0x0000000f0d0c7c24 */ /* 0x140fe4000f8e0206 */
[----:B------:R-:W-:-:S07]  /*0470*/  IMAD R13, R13, UR16, R6 ;  /* 0x000000100d0d7c24 */ /* 0x000fce000f8e0206 */
.L_x_195:
[----:B------:R-:W0:Y:S01]  /*0480*/  LDC.64 R16, c[0x0][0x398] ;  /* 0x0000e600ff107b82 */ /* 0x000e220000000a00 */
[----:B------:R-:W-:-:S05]  /*0490*/  IADD3 R29, PT, PT, R38, -0x3, RZ ;  /* 0xfffffffd261d7810 */ /* 0x000fca0007ffe0ff */
[----:B0-----:R-:W-:-:S05]  /*04a0*/  IMAD.WIDE.U32 R16, R29, 0x8, R16 ;  /* 0x000000081d107825 */ /* 0x001fca00078e0010 */
[----:B------:R-:W2:Y:S01]  /*04b0*/  LDG.E.64 R30, desc[UR18][R16.64] ;  /* 0x00000012101e7981 */ /* 0x000ea2000c1e1b00 */
[----:B------:R-:W-:-:S04]  /*04c0*/  IMAD.WIDE.U32 R42, R7, 0x8, R20 ;  /* 0x00000008072a7825 */ /* 0x000fc800078e0014 */
[----:B------:R-:W-:Y:S02]  /*04d0*/  IMAD.WIDE.U32 R40, R5, 0x8, R20 ;  /* 0x0000000805287825 */ /* 0x000fe400078e0014 */
[----:B------:R-:W3:Y:S04]  /*04e0*/  LDG.E.64 R42, desc[UR18][R42.64] ;  /* 0x000000122a2a7981 */ /* 0x000ee8000c1e1b00 */
[----:B------:R-:W4:Y:S01]  /*04f0*/  LDG.E.64 R40, desc[UR18][R40.64] ;  /* 0x0000001228287981 */ /* 0x000f22000c1e1b00 */
[----:B------:R-:W-:Y:S01]  /*0500*/  IMAD.MOV.U32 R28, RZ, RZ, 0x1 ;  /* 0x00000001ff1c7424 */ /* 0x000fe200078e00ff */
[----:B------:R-:W-:Y:S01]  /*0510*/  BSSY.RECONVERGENT B2, `(.L_x_179) ;  /* 0x0000018000027945 */ /* 0x000fe20003800200 */
[----:B--2---:R-:W-:-:S06]  /*0520*/  DADD R30, R18, -R30 ;  /* 0x00000000121e7229 */ /* 0x004fcc000000081e */
[----:B------:R-:W0:Y:S01]  /*0530*/  MUFU.RCP64H R29, R31 ;  /* 0x0000001f001d7308 */ /* 0x000e220000001800 */
[----:B---3--:R-:W-:-:S08]  /*0540*/  DADD R34, R42, R42 ;  /* 0x000000002a227229 */ /* 0x008fd0000000002a */
[----:B----4-:R-:W-:Y:S02]  /*0550*/  DADD R34, -R40, R34 ;  /* 0x0000000028227229 */ /* 0x010fe40000000122 */
[----:B0-----:R-:W-:-:S06]  /*0560*/  DFMA R32, -R30, R28, 1 ;  /* 0x3ff000001e20742b */ /* 0x001fcc000000011c */
[----:B------:R-:W-:Y:S02]  /*0570*/  DMUL R42, R42, R34 ;  /* 0x000000222a2a7228 */ /* 0x000fe40000000000 */
        /* <DEDUP_REMOVED lines=14> */
[----:B------:R-:W-:Y:S05]  /*0660*/  CALL.REL.NOINC `($__internal_2_$__cuda_sm20_div_rn_f64_full) ;  /* 0x0000001c00e07944 */ /* 0x000fea0003c00000 */
[----:B------:R-:W-:Y:S02]  /*0670*/  IMAD.MOV.U32 R34, RZ, RZ, R28 ;  /* 0x000000ffff227224 */ /* 0x000fe400078e001c */
[----:B------:R-:W-:-:S07]  /*0680*/  IMAD.MOV.U32 R35, RZ, RZ, R29 ;  /* 0x000000ffff237224 */ /* 0x000fce00078e001d */
.L_x_180:
[----:B------:R-:W-:Y:S05]  /*0690*/  BSYNC.RECONVERGENT B2 ;  /* 0x0000000000027941 */ /* 0x000fea0003800200 */
.L_x_179:
[----:B------:R-:W2:Y:S01]  /*06a0*/  LDG.E.64 R30, desc[UR18][R16.64+0x8] ;  /* 0x00000812101e7981 */ /* 0x000ea2000c1e1b00 */
[----:B------:R-:W-:Y:S01]  /*06b0*/  IMAD.WIDE.U32 R42, R14, 0x8, R20 ;  /* 0x000000080e2a7825 */ /* 0x000fe200078e0014 */
[----:B------:R-:W-:-:S05]  /*06c0*/  IADD3 R47, PT, PT, R5, 0x1, RZ ;  /* 0x00000001052f7810 */ /* 0x000fca0007ffe0ff */
[----:B------:R-:W3:Y:S01]  /*06d0*/  LDG.E.64 R42, desc[UR18][R42.64] ;  /* 0x000000122a2a7981 */ /* 0x000ee2000c1e1b00 */
[----:B------:R-:W-:-:S05]  /*06e0*/  IMAD.WIDE.U32 R46, R47, 0x8, R20 ;  /* 0x000000082f2e7825 */ /* 0x000fca00078e0014 */
[----:B------:R-:W4:Y:S01]  /*06f0*/  LDG.E.64 R40, desc[UR18][R46.64] ;  /* 0x000000122e287981 */ /* 0x000f22000c1e1b00 */
[----:B------:R-:W-:Y:S01]  /*0700*/  IMAD.MOV.U32 R44, RZ, RZ, 0x1 ;  /* 0x00000001ff2c7424 */ /* 0x000fe200078e00ff */
[----:B------:R-:W-:Y:S01]  /*0710*/  BSSY.RECONVERGENT B2, `(.L_x_181) ;  /* 0x0000015000027945 */ /* 0x000fe20003800200 */
[----:B------:R-:W-:Y:S02]  /*0720*/  DADD R36, R34, R36 ;  /* 0x0000000022247229 */ /* 0x000fe40000000024 */
        /* <DEDUP_REMOVED lines=18> */
[----:B------:R-:W-:Y:S05]  /*0850*/  CALL.REL.NOINC `($__internal_2_$__cuda_sm20_div_rn_f64_full) ;  /* 0x0000001c00647944 */ /* 0x000fea0003c00000 */
.L_x_182:
[----:B------:R-:W-:Y:S05]  /*0860*/  BSYNC.RECONVERGENT B2 ;  /* 0x0000000000027941 */ /* 0x000fea0003800200 */
.L_x_181:
[----:B------:R-:W2:Y:S01]  /*0870*/  LDG.E.64 R30, desc[UR18][R16.64+0x10] ;  /* 0x00001012101e7981 */ /* 0x000ea2000c1e1b00 */
[----:B------:R-:W-:-:S04]  /*0880*/  IMAD.WIDE.U32 R42, R8, 0x8, R20 ;  /* 0x00000008082a7825 */ /* 0x000fc800078e0014 */
[----:B------:R-:W-:Y:S02]  /*0890*/  VIADD R47, R5, 0x2 ;  /* 0x00000002052f7836 */ /* 0x000fe40000000000 */
[----:B------:R-:W3:Y:S02]  /*08a0*/  LDG.E.64 R42, desc[UR18][R42.64] ;  /* 0x000000122a2a7981 */ /* 0x000ee4000c1e1b00 */
[----:B------:R-:W-:-:S05]  /*08b0*/  IMAD.WIDE.U32 R46, R47, 0x8, R20 ;  /* 0x000000082f2e7825 */ /* 0x000fca00078e0014 */
[----:B------:R-:W4:Y:S01]  /*08c0*/  LDG.E.64 R40, desc[UR18][R46.64] ;  /* 0x000000122e287981 */ /* 0x000f22000c1e1b00 */
[----:B------:R-:W-:Y:S01]  /*08d0*/  MOV R44, 0x1 ;  /* 0x00000001002c7802 */ /* 0x000fe20000000f00 */
        /* <DEDUP_REMOVED lines=21> */
[----:B------:R-:W-:Y:S02]  /*0a30*/  IMAD.MOV.U32 R34, RZ, RZ, R28 ;  /* 0x000000ffff227224 */ /* 0x000fe400078e001c */
[----:B------:R-:W-:-:S07]  /*0a40*/  IMAD.MOV.U32 R35, RZ, RZ, R29 ;  /* 0x000000ffff237224 */ /* 0x000fce00078e001d */
.L_x_184:
[----:B------:R-:W-:Y:S05]  /*0a50*/  BSYNC.RECONVERGENT B2 ;  /* 0x0000000000027941 */ /* 0x000fea0003800200 */
.L_x_183:
        /* <DEDUP_REMOVED lines=28> */
.L_x_186:
[----:B------:R-:W-:Y:S05]  /*0c20*/  BSYNC.RECONVERGENT B2 ;  /* 0x0000000000027941 */ /* 0x000fea0003800200 */
.L_x_185:
        /* <DEDUP_REMOVED lines=30> */
.L_x_188:
[----:B------:R-:W-:Y:S05]  /*0e10*/  BSYNC.RECONVERGENT B2 ;  /* 0x0000000000027941 */ /* 0x000fea0003800200 */
.L_x_187:
        /* <DEDUP_REMOVED lines=28> */
.L_x_190:
[----:B------:R-:W-:Y:S05]  /*0fe0*/  BSYNC.RECONVERGENT B2 ;  /* 0x0000000000027941 */ /* 0x000fea0003800200 */
.L_x_189:
        /* <DEDUP_REMOVED lines=11> */
[----:B---3--:R-:W-:Y:S02]  /*10a0*/  DADD R40, R44, R44 ;  /* 0x000000002c287229 */ /* 0x008fe4000000002c */
[----:B0-----:R-:W-:-:S08]  /*10b0*/  DFMA R34, -R30, R32, 1 ;  /* 0x3ff000001e22742b */ /* 0x001fd00000000120 */
[----:B------:R-:W-:-:S08]  /*10c0*/  DFMA R34, R34, R34, R34 ;  /* 0x000000222222722b */ /* 0x000fd00000000022 */
[----:B------:R-:W-:Y:S02]  /*10d0*/  DFMA R34, R32, R34, R32 ;  /* 0x000000222022722b */ /* 0x000fe40000000020 */
[----:B----4-:R-:W-:-:S06]  /*10e0*/  DADD R32, -R42, R40 ;  /* 0x000000002a207229 */ /* 0x010fcc0000000128 */
        /* <DEDUP_REMOVED lines=14> */
.L_x_192:
[----:B------:R-:W-:Y:S05]  /*11d0*/  BSYNC.RECONVERGENT B2 ;  /* 0x0000000000027941 */ /* 0x000fea0003800200 */
.L_x_191:
        /* <DEDUP_REMOVED lines=30> */
.L_x_194:
[----:B------:R-:W-:Y:S05]  /*13c0*/  BSYNC.RECONVERGENT B2 ;  /* 0x0000000000027941 */ /* 0x000fea0003800200 */
.L_x_193:
[----:B------:R-:W0:Y:S01]  /*13d0*/  LDC R0, c[0x0][0x3a4] ;  /* 0x0000e900ff007b82 */ /* 0x000e220000000800 */
[----:B------:R-:W-:Y:S01]  /*13e0*/  VIADD R15, R15, 0x8 ;  /* 0x000000080f0f7836 */ /* 0x000fe20000000000 */
[----:B------:R-:W-:Y:S01]  /*13f0*/  DADD R36, R36, R28 ;  /* 0x0000000024247229 */ /* 0x000fe2000000001c */
[----:B------:R-:W-:Y:S02]  /*1400*/  VIADD R38, R38, 0x8 ;  /* 0x0000000826267836 */ /* 0x000fe40000000000 */
[----:B------:R-:W-:Y:S01]  /*1410*/  VIADD R5, R5, 0x8 ;  /* 0x0000000805057836 */ /* 0x000fe20000000000 */
[----:B------:R-:W-:Y:S01]  /*1420*/  ISETP.NE.AND P0, PT, R15, RZ, PT ;  /* 0x000000ff0f00720c */ /* 0x000fe20003f05270 */
[C---:B0-----:R-:W-:Y:S01]  /*1430*/  IMAD R14, R0.reuse, 0x8, R14 ;  /* 0x00000008000e7824 */ /* 0x041fe200078e020e */
[C---:B------:R-:W-:Y:S01]  /*1440*/  LEA R8, R0.reuse, R8, 0x3 ;  /* 0x0000000800087211 */ /* 0x040fe200078e18ff */
[C---:B------:R-:W-:Y:S01]  /*1450*/  IMAD R9, R0.reuse, 0x8, R9 ;  /* 0x0000000800097824 */ /* 0x040fe200078e0209 */
[C---:B------:R-:W-:Y:S01]  /*1460*/  LEA R11, R0.reuse, R11, 0x3 ;  /* 0x0000000b000b7211 */ /* 0x040fe200078e18ff */
[C---:B------:R-:W-:Y:S01]  /*1470*/  IMAD R10, R0.reuse, 0x8, R10 ;  /* 0x00000008000a7824 */ /* 0x040fe200078e020a */
[C---:B------:R-:W-:Y:S01]  /*1480*/  LEA R7, R0.reuse, R7, 0x3 ;  /* 0x0000000700077211 */ /* 0x040fe200078e18ff */
[----:B------:R-:W-:-:S02]  /*1490*/  IMAD R12, R0, 0x8, R12 ;  /* 0x00000008000c7824 */ /* 0x000fc400078e020c */
[----:B------:R-:W-:-:S04]  /*14a0*/  IMAD R13, R0, 0x8, R13 ;  /* 0x00000008000d7824 */ /* 0x000fc800078e020d */
[----:B------:R-:W-:Y:S05]  /*14b0*/  @P0 BRA `(.L_x_195) ;  /* 0xffffffec00f00947 */ /* 0x000fea000383ffff */
[----:B------:R-:W-:-:S07]  /*14c0*/  IADD3 R5, PT, PT, R38, -0x3, RZ ;  /* 0xfffffffd26057810 */ /* 0x000fce0007ffe0ff */
.L_x_178:
        /* <DEDUP_REMOVED lines=14> */
[----:B------:R-:W4:Y:S01]  /*15b0*/  LDG.E.64 R14, desc[UR18][R14.64] ;  /* 0x000000120e0e7981 */ /* 0x000f22000c1e1b00 */
[----:B------:R-:W-:Y:S01]  /*15c0*/  IMAD.MOV.U32 R28, RZ, RZ, 0x1 ;  /* 0x00000001ff1c7424 */ /* 0x000fe200078e00ff */
[----:B------:R-:W-:Y:S01]  /*15d0*/  BSSY.RECONVERGENT B2, `(.L_x_198) ;  /* 0x0000016000027945 */ /* 0x000fe20003800200 */
[----:B--2---:R-:W-:-:S06]  /*15e0*/  DADD R30, R18, -R30 ;  /* 0x00000000121e7229 */ /* 0x004fcc000000081e */
[----:B------:R-:W0:Y:S02]  /*15f0*/  MUFU.RCP64H R29, R31 ;  /* 0x0000001f001d7308 */ /* 0x000e240000001800 */
[----:B0-----:R-:W-:-:S08]  /*1600*/  DFMA R16, -R30, R28, 1 ;  /* 0x3ff000001e10742b */ /* 0x001fd0000000011c */
[----:B------:R-:W-:Y:S02]  /*1610*/  DFMA R32, R16, R16, R16 ;  /* 0x000000101020722b */ /* 0x000fe40000000010 */
[----:B---3--:R-:W-:-:S06]  /*1620*/  DADD R16, R12, R12 ;  /* 0x000000000c107229 */ /* 0x008fcc000000000c */
        /* <DEDUP_REMOVED lines=16> */
.L_x_199:
[----:B------:R-:W-:Y:S05]  /*1730*/  BSYNC.RECONVERGENT B2 ;  /* 0x0000000000027941 */ /* 0x000fea0003800200 */
.L_x_198:
[----:B------:R-:W2:Y:S01]  /*1740*/  LDG.E.64 R30, desc[UR18][R10.64+0x8] ;  /* 0x000008120a1e7981 */ /* 0x000ea2000c1e1b00 */
[----:B------:R-:W0:Y:S01]  /*1750*/  LDCU UR17, c[0x0][0x3a4] ;  /* 0x00007480ff1177ac */ /* 0x000e220008000800 */
[----:B------:R-:W-:-:S04]  /*1760*/  VIADD R15, R7, 0x1 ;  /* 0x00000001070f7836 */ /* 0x000fc80000000000 */
[----:B------:R-:W-:-:S06]  /*1770*/  IMAD.WIDE.U32 R14, R15, 0x8, R20 ;  /* 0x000000080f0e7825 */ /* 0x000fcc00078e0014 */
[----:B------:R-:W3:Y:S01]  /*1780*/  LDG.E.64 R14, desc[UR18][R14.64] ;  /* 0x000000120e0e7981 */ /* 0x000ee2000c1e1b00 */
[----:B0-----:R-:W-:-:S04]  /*1790*/  VIADD R9, R9, UR17 ;  /* 0x0000001109097c36 */ /* 0x001fc80008000000 */
[----:B------:R-:W-:-:S06]  /*17a0*/  IMAD.WIDE.U32 R12, R9, 0x8, R20 ;  /* 0x00000008090c7825 */ /* 0x000fcc00078e0014 */
[----:B------:R-:W4:Y:S01]  /*17b0*/  LDG.E.64 R12, desc[UR18][R12.64] ;  /* 0x000000120c0c7981 */ /* 0x000f22000c1e1b00 */
[----:B------:R-:W-:Y:S01]  /*17c0*/  MOV R32, 0x1 ;  /* 0x0000000100207802 */ /* 0x000fe20000000f00 */
[----:B------:R-:W-:Y:S01]  /*17d0*/  BSSY.RECONVERGENT B2, `(.L_x_200) ;  /* 0x0000019000027945 */ /* 0x000fe20003800200 */
[----:B------:R-:W-:Y:S02]  /*17e0*/  DADD R36, R36, R28 ;  /* 0x0000000024247229 */ /* 0x000fe4000000001c */
[----:B--2---:R-:W-:-:S06]  /*17f0*/  DADD R30, R18, -R30 ;  /* 0x00000000121e7229 */ /* 0x004fcc000000081e */
[----:B------:R-:W0:Y:S02]  /*1800*/  MUFU.RCP64H R33, R31 ;  /* 0x0000001f00217308 */ /* 0x000e240000001800 */
[----:B0-----:R-:W-:-:S08]  /*1810*/  DFMA R16, -R30, R32, 1 ;  /* 0x3ff000001e10742b */ /* 0x001fd00000000120 */
[----:B------:R-:W-:Y:S02]  /*1820*/  DFMA R34, R16, R16, R16 ;  /* 0x000000101022722b */ /* 0x000fe40000000010 */
[----:B----4-:R-:W-:-:S06]  /*1830*/  DADD R16, R12, R12 ;  /* 0x000000000c107229 */ /* 0x010fcc000000000c */
[----:B------:R-:W-:Y:S02]  /*1840*/  DFMA R34, R32, R34, R32 ;  /* 0x000000222022722b */ /* 0x000fe40000000020 */
[----:B---3--:R-:W-:-:S06]  /*1850*/  DADD R16, -R14, R16 ;  /* 0x000000000e107229 */ /* 0x008fcc0000000110 */
        /* <DEDUP_REMOVED lines=11> */
[----:B------:R-:W-:Y:S01]  /*1910*/  MOV R0, 0x1940 ;  /* 0x0000194000007802 */ /* 0x000fe20000000f00 */
[----:B------:R-:W-:-:S07]  /*1920*/  IMAD.MOV.U32 R33, RZ, RZ, R17 ;  /* 0x000000ffff217224 */ /* 0x000fce00078e0011 */
[----:B------:R-:W-:Y:S05]  /*1930*/  CALL.REL.NOINC `($__internal_2_$__cuda_sm20_div_rn_f64_full) ;  /* 0x0000000c002c7944 */ /* 0x000fea0003c00000 */
[----:B------:R-:W-:Y:S01]  /*1940*/  MOV R12, R28 ;  /* 0x0000001c000c7202 */ /* 0x000fe20000000f00 */
[----:B------:R-:W-:-:S07]  /*1950*/  IMAD.MOV.U32 R13, RZ, RZ, R29 ;  /* 0x000000ffff0d7224 */ /* 0x000fce00078e001d */
.L_x_201:
[----:B------:R-:W-:Y:S05]  /*1960*/  BSYNC.RECONVERGENT B2 ;  /* 0x0000000000027941 */ /* 0x000fea0003800200 */
.L_x_200:
[----:B------:R-:W2:Y:S01]  /*1970*/  LDG.E.64 R30, desc[UR18][R10.64+0x10] ;  /* 0x000010120a1e7981 */ /* 0x000ea2000c1e1b00 */
[----:B------:R-:W0:Y:S01]  /*1980*/  LDCU UR17, c[0x0][0x3a4] ;  /* 0x00007480ff1177ac */ /* 0x000e220008000800 */
[----:B------:R-:W-:-:S05]  /*1990*/  IADD3 R17, PT, PT, R7, 0x2, RZ ;  /* 0x0000000207117810 */ /* 0x000fca0007ffe0ff */
[----:B------:R-:W-:-:S06]  /*19a0*/  IMAD.WIDE.U32 R16, R17, 0x8, R20 ;  /* 0x0000000811107825 */ /* 0x000fcc00078e0014 */
[----:B------:R-:W3:Y:S01]  /*19b0*/  LDG.E.64 R16, desc[UR18][R16.64] ;  /* 0x0000001210107981 */ /* 0x000ee2000c1e1b00 */
[----:B0-----:R-:W-:-:S04]  /*19c0*/  VIADD R9, R9, UR17 ;  /* 0x0000001109097c36 */ /* 0x001fc80008000000 */
[----:B------:R-:W-:-:S06]  /*19d0*/  IMAD.WIDE.U32 R14, R9, 0x8, R20 ;  /* 0x00000008090e7825 */ /* 0x000fcc00078e0014 */
[----:B------:R-:W4:Y:S01]  /*19e0*/  LDG.E.64 R14, desc[UR18][R14.64] ;  /* 0x000000120e0e7981 */ /* 0x000f22000c1e1b00 */
[----:B------:R-:W-:Y:S01]  /*19f0*/  IMAD.MOV.U32 R32, RZ, RZ, 0x1 ;  /* 0x00000001ff207424 */ /* 0x000fe200078e00ff */
        /* <DEDUP_REMOVED lines=22> */
[----:B------:R-:W-:Y:S05]  /*1b60*/  CALL.REL.NOINC `($__internal_2_$__cuda_sm20_div_rn_f64_full) ;  /* 0x0000000800a07944 */ /* 0x000fea0003c00000 */
.L_x_203:
[----:B------:R-:W-:Y:S05]  /*1b70*/  BSYNC.RECONVERGENT B2 ;  /* 0x0000000000027941 */ /* 0x000fea0003800200 */
.L_x_202:
[----:B------:R-:W2:Y:S01]  /*1b80*/  LDG.E.64 R30, desc[UR18][R10.64+0x18] ;  /* 0x000018120a1e7981 */ /* 0x000ea2000c1e1b00 */
[----:B------:R-:W0:Y:S01]  /*1b90*/  LDCU UR17, c[0x0][0x3a4] ;  /* 0x00007480ff1177ac */ /* 0x000e220008000800 */
[----:B------:R-:W-:-:S04]  /*1ba0*/  VIADD R13, R7, 0x3 ;  /* 0x00000003070d7836 */ /* 0x000fc80000000000 */
[----:B------:R-:W-:-:S06]  /*1bb0*/  IMAD.WIDE.U32 R12, R13, 0x8, R20 ;  /* 0x000000080d0c7825 */ /* 0x000fcc00078e0014 */
[----:B------:R-:W3:Y:S01]  /*1bc0*/  LDG.E.64 R12, desc[UR18][R12.64] ;  /* 0x000000120c0c7981 */ /* 0x000ee2000c1e1b00 */
[----:B0-----:R-:W-:-:S05]  /*1bd0*/  IADD3 R9, PT, PT, R9, UR17, RZ ;  /* 0x0000001109097c10 */ /* 0x001fca000fffe0ff */
        /* <DEDUP_REMOVED lines=23> */
[----:B------:R-:W-:Y:S05]  /*1d50*/  CALL.REL.NOINC `($__internal_2_$__cuda_sm20_div_rn_f64_full) ;  /* 0x0000000800247944 */ /* 0x000fea0003c00000 */
[----:B------:R-:W-:Y:S01]  /*1d60*/  IMAD.MOV.U32 R8, RZ, RZ, R28 ;  /* 0x000000ffff087224 */ /* 0x000fe200078e001c */
[----:B------:R-:W-:-:S07]  /*1d70*/  MOV R9, R29 ;  /* 0x0000001d00097202 */ /* 0x000fce0000000f00 */
.L_x_205:
[----:B------:R-:W-:Y:S05]  /*1d80*/  BSYNC.RECONVERGENT B2 ;  /* 0x0000000000027941 */ /* 0x000fea0003800200 */
.L_x_204:
[----:B------:R-:W-:Y:S01]  /*1d90*/  DADD R36, R36, R8 ;  /* 0x0000000024247229 */ /* 0x000fe20000000008 */
[----:B------:R-:W-:-:S10]  /*1da0*/  VIADD R5, R5, 0x4 ;  /* 0x0000000405057836 */ /* 0x000fd40000000000 */
.L_x_197:
        /* <DEDUP_REMOVED lines=14> */
[----:B------:R-:W-:Y:S01]  /*1e90*/  MOV R28, 0x1 ;  /* 0x00000001001c7802 */ /* 0x000fe20000000f00 */
        /* <DEDUP_REMOVED lines=22> */
.L_x_208:
[----:B------:R-:W-:Y:S05]  /*2000*/  BSYNC.RECONVERGENT B2 ;  /* 0x0000000000027941 */ /* 0x000fea0003800200 */
.L_x_207:
        /* <DEDUP_REMOVED lines=30> */
[----:B------:R-:W-:Y:S01]  /*21f0*/  MOV R8, R28 ;  /* 0x0000001c00087202 */ /* 0x000fe20000000f00 */
[----:B------:R-:W-:-:S07]  /*2200*/  IMAD.MOV.U32 R9, RZ, RZ, R29 ;  /* 0x000000ffff097224 */ /* 0x000fce00078e001d */
.L_x_210:
[----:B------:R-:W-:Y:S05]  /*2210*/  BSYNC.RECONVERGENT B2 ;  /* 0x0000000000027941 */ /* 0x000fea0003800200 */
.L_x_209:
[----:B------:R-:W-:Y:S01]  /*2220*/  DADD R36, R36, R8 ;  /* 0x0000000024247229 */ /* 0x000fe20000000008 */
[----:B------:R-:W-:-:S10]  /*2230*/  IADD3 R5, PT, PT, R5, 0x2, RZ ;  /* 0x0000000205057810 */ /* 0x000fd40007ffe0ff */
.L_x_206:
        /* <DEDUP_REMOVED lines=33> */
.L_x_212:
[----:B------:R-:W-:Y:S05]  /*2450*/  BSYNC.RECONVERGENT B2 ;  /* 0x0000000000027941 */ /* 0x000fea0003800200 */
.L_x_211:
[----:B------:R-:W-:-:S11]  /*2460*/  DADD R36, R36, R28 ;  /* 0x0000000024247229 */ /* 0x000fd6000000001c */
.L_x_196:
[----:B------:R-:W0:Y:S01]  /*2470*/  LDCU UR17, c[0x0][0x3a4] ;  /* 0x00007480ff1177ac */ /* 0x000e220008000800 */
[----:B------:R-:W-:-:S04]  /*2480*/  IADD3 R6, PT, PT, R3, R6, RZ ;  /* 0x0000000603067210 */ /* 0x000fc80007ffe0ff */
[----:B0-----:R-:W-:-:S13]  /*2490*/  ISETP.GE.U32.AND P0, PT, R6, UR17, PT ;  /* 0x0000001106007c0c */ /* 0x001fda000bf06070 */
[----:B------:R-:W-:Y:S05]  /*24a0*/  @!P0 BRA `(.L_x_213) ;  /* 0xffffffdc00a48947 */ /* 0x000fea000383ffff */
.L_x_177:
[----:B------:R-:W-:Y:S05]  /*24b0*/  BSYNC.RECONVERGENT B0 ;  /* 0x0000000000007941 */ /* 0x000fea0003800200 */
.L_x_176:
[----:B------:R-:W0:Y:S01]  /*24c0*/  LDCU UR17, c[0x0][0x380] ;  /* 0x00007000ff1177ac */ /* 0x000e220008000800 */
[----:B------:R-:W-:Y:S01]  /*24d0*/  IMAD.MOV.U32 R6, RZ, RZ, 0x1 ;  /* 0x00000001ff067424 */ /* 0x000fe200078e00ff */
[C---:B0-----:R-:W-:Y:S02]  /*24e0*/  ISETP.NE.AND P0, PT, R4.reuse, UR17, PT ;  /* 0x0000001104007c0c */ /* 0x041fe4000bf05270 */
[----:B------:R-:W-:Y:S02]  /*24f0*/  IADD3 R4, PT, PT, R4, 0x1, RZ ;  /* 0x0000000104047810 */ /* 0x000fe40007ffe0ff */
[----:B------:R-:W-:Y:S02]  /*2500*/  SEL R6, R6, 0x2, !P0 ;  /* 0x0000000206067807 */ /* 0x000fe40004000000 */
[----:B------:R-:W-:-:S04]  /*2510*/  ISETP.GT.U32.AND P0, PT, R4, UR17, PT ;  /* 0x0000001104007c0c */ /* 0x000fc8000bf04070 */
[----:B------:R-:W0:Y:S02]  /*2520*/  I2F.F64.U32 R6, R6 ;  /* 0x0000000600067312 */ /* 0x000e240000201800 */
[----:B0-----:R-:W-:-:S07]  /*2530*/  DFMA R26, R6, R36, R26 ;  /* 0x00000024061a722b */ /* 0x001fce000000001a */
[----:B------:R-:W-:Y:S05]  /*2540*/  @!P0 BRA `(.L_x_214) ;  /* 0xffffffdc003c8947 */ /* 0x000fea000383ffff */
.L_x_175:
        /* <DEDUP_REMOVED lines=10> */
        .weak           $__internal_2_$__cuda_sm20_div_rn_f64_full
        .type           $__internal_2_$__cuda_sm20_div_rn_f64_full,@function
        .size           $__internal_2_$__cuda_sm20_div_rn_f64_full,(.L_x_569 - $__internal_2_$__cuda_sm20_div_rn_f64_full)
$__internal_2_$__cuda_sm20_div_rn_f64_full:
[C---:B------:R-:W-:Y:S01]  /*25f0*/  FSETP.GEU.AND P0, PT, |R31|.reuse, 1.469367938527859385e-39, PT ;  /* 0x001000001f00780b */ /* 0x040fe20003f0e200 */
[----:B------:R-:W-:Y:S01]  /*2600*/  IMAD.MOV.U32 R40, RZ, RZ, 0x1ca00000 ;  /* 0x1ca00000ff287424 */ /* 0x000fe200078e00ff */
[----:B------:R-:W-:Y:S01]  /*2610*/  LOP3.LUT R28, R31, 0x800fffff, RZ, 0xc0, !PT ;  /* 0x800fffff1f1c7812 */ /* 0x000fe200078ec0ff */
[----:B------:R-:W-:Y:S01]  /*2620*/  BSSY.RECONVERGENT B1, `(.L_x_215) ;  /* 0x0000059000017945 */ /* 0x000fe20003800200 */
[C---:B------:R-:W-:Y:S02]  /*2630*/  FSETP.GEU.AND P2, PT, |R33|.reuse, 1.469367938527859385e-39, PT ;  /* 0x001000002100780b */ /* 0x040fe40003f4e200 */
[----:B------:R-:W-:Y:S01]  /*2640*/  LOP3.LUT R29, R28, 0x3ff00000, RZ, 0xfc, !PT ;  /* 0x3ff000001c1d7812 */ /* 0x000fe200078efcff */
[----:B------:R-:W-:Y:S01]  /*2650*/  IMAD.MOV.U32 R28, RZ, RZ, R30 ;  /* 0x000000ffff1c7224 */ /* 0x000fe200078e001e */
[----:B------:R-:W-:Y:S02]  /*2660*/  MOV R44, 0x1 ;  /* 0x00000001002c7802 */ /* 0x000fe40000000f00 */
[----:B------:R-:W-:-:S02]  /*2670*/  LOP3.LUT R39, R33, 0x7ff00000, RZ, 0xc0, !PT ;  /* 0x7ff0000021277812 */ /* 0x000fc400078ec0ff */
[----:B------:R-:W-:Y:S01]  /*2680*/  LOP3.LUT R42, R31, 0x7ff00000, RZ, 0xc0, !PT ;  /* 0x7ff000001f2a7812 */ /* 0x000fe200078ec0ff */
[----:B------:R-:W-:-:S03]  /*2690*/  @!P0 DMUL R28, R30, 8.98846567431157953865e+307 ;  /* 0x7fe000001e1c8828 */ /* 0x000fc60000000000 */
[----:B------:R-:W-:Y:S01]  /*26a0*/  ISETP.GE.U32.AND P1, PT, R39, R42, PT ;  /* 0x0000002a2700720c */ /* 0x000fe20003f26070 */
[----:B------:R-:W-:Y:S01]  /*26b0*/  @!P2 IMAD.MOV.U32 R48, RZ, RZ, RZ ;  /* 0x000000ffff30a224 */ /* 0x000fe200078e00ff */
[----:B------:R-:W-:Y:S01]  /*26c0*/  @!P2 LOP3.LUT R34, R31, 0x7ff00000, RZ, 0xc0, !PT ;  /* 0x7ff000001f22a812 */ /* 0x000fe200078ec0ff */
[----:B------:R-:W0:Y:S01]  /*26d0*/  MUFU.RCP64H R45, R29 ;  /* 0x0000001d002d7308 */ /* 0x000e220000001800 */
[C---:B------:R-:W-:Y:S02]  /*26e0*/  SEL R35, R40.reuse, 0x63400000, !P1 ;  /* 0x6340000028237807 */ /* 0x040fe40004800000 */
[----:B------:R-:W-:Y:S02]  /*26f0*/  @!P2 ISETP.GE.U32.AND P3, PT, R39, R34, PT ;  /* 0x000000222700a20c */ /* 0x000fe40003f66070 */
[----:B------:R-:W-:Y:S02]  /*2700*/  LOP3.LUT R35, R35, 0x800fffff, R33, 0xf8, !PT ;  /* 0x800fffff23237812 */ /* 0x000fe400078ef821 */
[----:B------:R-:W-:-:S02]  /*2710*/  @!P2 SEL R41, R40, 0x63400000, !P3 ;  /* 0x634000002829a807 */ /* 0x000fc40005800000 */
[----:B------:R-:W-:Y:S02]  /*2720*/  @!P0 LOP3.LUT R42, R29, 0x7ff00000, RZ, 0xc0, !PT ;  /* 0x7ff000001d2a8812 */ /* 0x000fe400078ec0ff */
[----:B------:R-:W-:Y:S02]  /*2730*/  @!P2 LOP3.LUT R34, R41, 0x80000000, R33, 0xf8, !PT ;  /* 0x800000002922a812 */ /* 0x000fe400078ef821 */
[----:B------:R-:W-:Y:S02]  /*2740*/  MOV R41, R39 ;  /* 0x0000002700297202 */ /* 0x000fe40000000f00 */
[----:B------:R-:W-:Y:S01]  /*2750*/  @!P2 LOP3.LUT R49, R34, 0x100000, RZ, 0xfc, !PT ;  /* 0x001000002231a812 */ /* 0x000fe200078efcff */
[----:B0-----:R-:W-:Y:S01]  /*2760*/  DFMA R46, R44, -R28, 1 ;  /* 0x3ff000002c2e742b */ /* 0x001fe2000000081c */
[----:B------:R-:W-:-:S06]  /*2770*/  MOV R34, R32 ;  /* 0x0000002000227202 */ /* 0x000fcc0000000f00 */
[----:B------:R-:W-:Y:S02]  /*2780*/  @!P2 DFMA R34, R34, 2, -R48 ;  /* 0x400000002222a82b */ /* 0x000fe40000000830 */
[----:B------:R-:W-:-:S08]  /*2790*/  DFMA R46, R46, R46, R46 ;  /* 0x0000002e2e2e722b */ /* 0x000fd0000000002e */
[----:B------:R-:W-:Y:S01]  /*27a0*/  DFMA R44, R44, R46, R44 ;  /* 0x0000002e2c2c722b */ /* 0x000fe2000000002c */
[----:B------:R-:W-:-:S05]  /*27b0*/  @!P2 LOP3.LUT R41, R35, 0x7ff00000, RZ, 0xc0, !PT ;  /* 0x7ff000002329a812 */ /* 0x000fca00078ec0ff */
[----:B------:R-:W-:Y:S02]  /*27c0*/  VIADD R43, R41, 0xffffffff ;  /* 0xffffffff292b7836 */ /* 0x000fe40000000000 */
[----:B------:R-:W-:-:S03]  /*27d0*/  DFMA R46, R44, -R28, 1 ;  /* 0x3ff000002c2e742b */ /* 0x000fc6000000081c */
[----:B------:R-:W-:Y:S02]  /*27e0*/  ISETP.GT.U32.AND P0, PT, R43, 0x7feffffe, PT ;  /* 0x7feffffe2b00780c */ /* 0x000fe40003f04070 */
[----:B------:R-:W-:-:S03]  /*27f0*/  IADD3 R43, PT, PT, R42, -0x1, RZ ;  /* 0xffffffff2a2b7810 */ /* 0x000fc60007ffe0ff */
[----:B------:R-:W-:Y:S01]  /*2800*/  DFMA R46, R44, R46, R44 ;  /* 0x0000002e2c2e722b */ /* 0x000fe2000000002c */
[----:B------:R-:W-:-:S07]  /*2810*/  ISETP.GT.U32.OR P0, PT, R43, 0x7feffffe, P0 ;  /* 0x7feffffe2b00780c */ /* 0x000fce0000704470 */
[----:B------:R-:W-:-:S08]  /*2820*/  DMUL R44, R46, R34 ;  /* 0x000000222e2c7228 */ /* 0x000fd00000000000 */
[----:B------:R-:W-:-:S08]  /*2830*/  DFMA R48, R44, -R28, R34 ;  /* 0x8000001c2c30722b */ /* 0x000fd00000000022 */
[----:B------:R-:W-:Y:S01]  /*2840*/  DFMA R44, R46, R48, R44 ;  /* 0x000000302e2c722b */ /* 0x000fe2000000002c */
[----:B------:R-:W-:Y:S10]  /*2850*/  @P0 BRA `(.L_x_216) ;  /* 0x0000000000740947 */ /* 0x000ff40003800000 */
[----:B------:R-:W-:-:S04]  /*2860*/  LOP3.LUT R32, R31, 0x7ff00000, RZ, 0xc0, !PT ;  /* 0x7ff000001f207812 */ /* 0x000fc800078ec0ff */
[CC--:B------:R-:W-:Y:S02]  /*2870*/  VIADDMNMX R33, R39.reuse, -R32.reuse, 0xb9600000, !PT ;  /* 0xb960000027217446 */ /* 0x0c0fe40007800920 */
[----:B------:R-:W-:Y:S02]  /*2880*/  ISETP.GE.U32.AND P0, PT, R39, R32, PT ;  /* 0x000000202700720c */ /* 0x000fe40003f06070 */
[----:B------:R-:W-:Y:S02]  /*2890*/  VIMNMX R33, PT, PT, R33, 0x46a00000, PT ;  /* 0x46a0000021217848 */ /* 0x000fe40003fe0100 */
[----:B------:R-:W-:-:S05]  /*28a0*/  SEL R40, R40, 0x63400000, !P0 ;  /* 0x6340000028287807 */ /* 0x000fca0004000000 */
[----:B------:R-:W-:Y:S02]  /*28b0*/  IMAD.IADD R33, R33, 0x1, -R40 ;  /* 0x0000000121217824 */ /* 0x000fe400078e0a28 */
[----:B------:R-:W-:-:S03]  /*28c0*/  IMAD.MOV.U32 R40, RZ, RZ, RZ ;  /* 0x000000ffff287224 */ /* 0x000fc600078e00ff */
        /* <DEDUP_REMOVED lines=22> */
.L_x_216:
        /* <DEDUP_REMOVED lines=17> */
.L_x_219:
[----:B------:R-:W-:Y:S01]  /*2b40*/  LOP3.LUT R29, R31, 0x80000, RZ, 0xfc, !PT ;  /* 0x000800001f1d7812 */ /* 0x000fe200078efcff */
[----:B------:R-:W-:-:S03]  /*2b50*/  IMAD.MOV.U32 R46, RZ, RZ, R30 ;  /* 0x000000ffff2e7224 */ /* 0x000fc600078e001e */
[----:B------:R-:W-:Y:S01]  /*2b60*/  MOV R47, R29 ;  /* 0x0000001d002f7202 */ /* 0x000fe20000000f00 */
[----:B------:R-:W-:Y:S06]  /*2b70*/  BRA `(.L_x_217) ;  /* 0x00000000000c7947 */ /* 0x000fec0003800000 */
.L_x_218:
[----:B------:R-:W-:Y:S01]  /*2b80*/  LOP3.LUT R29, R33, 0x80000, RZ, 0xfc, !PT ;  /* 0x00080000211d7812 */ /* 0x000fe200078efcff */
[----:B------:R-:W-:-:S03]  /*2b90*/  IMAD.MOV.U32 R46, RZ, RZ, R32 ;  /* 0x000000ffff2e7224 */ /* 0x000fc600078e0020 */
[----:B------:R-:W-:-:S07]  /*2ba0*/  MOV R47, R29 ;  /* 0x0000001d002f7202 */ /* 0x000fce0000000f00 */
.L_x_217:
[----:B------:R-:W-:Y:S05]  /*2bb0*/  BSYNC.RECONVERGENT B1 ;  /* 0x0000000000017941 */ /* 0x000fea0003800200 */
.L_x_215:
[----:B------:R-:W-:Y:S02]  /*2bc0*/  HFMA2 R31, -RZ, RZ, 0, 0 ;  /* 0x00000000ff1f7431 */ /* 0x000fe400000001ff */
[----:B------:R-:W-:Y:S01]  /*2bd0*/  IMAD.MOV.U32 R30, RZ, RZ, R0 ;  /* 0x000000ffff1e7224 */ /* 0x000fe200078e0000 */
[----:B------:R-:W-:Y:S01]  /*2be0*/  MOV R29, R47 ;  /* 0x0000002f001d7202 */ /* 0x000fe20000000f00 */
[----:B------:R-:W-:Y:S02]  /*2bf0*/  IMAD.MOV.U32 R28, RZ, RZ, R46 ;  /* 0x000000ffff1c7224 */ /* 0x000fe400078e002e */
[----:B------:R-:W-:Y:S05]  /*2c00*/  RET.REL.NODEC R30 `(_Z19invokeEnergyAccumIIiiPKdS0_S0_iiPd) ;  /* 0xffffffd01efc7950 */ /* 0x000fea0003c3ffff */
.L_x_220:
        /* <DEDUP_REMOVED lines=15> */
.L_x_569:


//--------------------- .text._Z28invokeEnergyAccumOpenIJ_LT_DiiiiPKdS0_S0_S0_iiiPdS1_ --------------------------
	.section	.text._Z28invokeEnergyAccumOpenIJ_LT_DiiiiPKdS0_S0_S0_iiiPdS1_,"ax",@progbits
	.align	128
        .global         _Z28invokeEnergyAccumOpenIJ_LT_DiiiiPKdS0_S0_S0_iiiPdS1_
        .type           _Z28invokeEnergyAccumOpenIJ_LT_DiiiiPKdS0_S0_S0_iiiPdS1_,@function
        .size           _Z28invokeEnergyAccumOpenIJ_LT_DiiiiPKdS0_S0_S0_iiiPdS1_,(.L_x_570 - _Z28invokeEnergyAccumOpenIJ_LT_DiiiiPKdS0_S0_S0_iiiPdS1_)
        .other          _Z28invokeEnergyAccumOpenIJ_LT_DiiiiPKdS0_S0_S0_iiiPdS1_,@"STO_CUDA_ENTRY STV_DEFAULT"
_Z28invokeEnergyAccumOpenIJ_LT_DiiiiPKdS0_S0_S0_iiiPdS1_:
.text._Z28invokeEnergyAccumOpenIJ_LT_DiiiiPKdS0_S0_S0_iiiPdS1_:
[----:B------:R-:W-:Y:S01]  /*0000*/  LDC R1, c[0x0][0x37c] ;  /* 0x0000df00ff017b82 */ /* 0x000fe20000000800 */
[----:B------:R-:W0:Y:S01]  /*0010*/  LDCU UR4, c[0x0][0x384] ;  /* 0x00007080ff0477ac */ /* 0x000e220008000800 */
[----:B------:R-:W-:Y:S01]  /*0020*/  CS2R R20, SRZ ;  /* 0x0000000000147805 */ /* 0x000fe2000001ff00 */
[----:B------:R-:W0:Y:S01]  /*0030*/  LDCU UR5, c[0x0][0x38c] ;  /* 0x00007180ff0577ac */ /* 0x000e220008000800 */
[----:B------:R-:W1:Y:S01]  /*0040*/  LDCU.64 UR14, c[0x0][0x358] ;  /* 0x00006b00ff0e77ac */ /* 0x000e620008000a00 */
[----:B0-----:R-:W-:-:S09]  /*0050*/  UISETP.GE.U32.AND UP0, UPT, UR4, UR5, UPT ;  /* 0x000000050400728c */ /* 0x001fd2000bf06070 */
[----:B-1----:R-:W-:Y:S05]  /*0060*/  BRA.U UP0, `(.L_x_221) ;  /* 0x00000049003c7547 */ /* 0x002fea000b800000 */
[----:B------:R-:W0:Y:S01]  /*0070*/  S2R R2, SR_TID.X ;  /* 0x0000000000027919 */ /* 0x000e220000002100 */
[----:B------:R-:W1:Y:S01]  /*0080*/  LDCU UR9, c[0x0][0x3b8] ;  /* 0x00007700ff0977ac */ /* 0x000e620008000800 */
[----:B------:R-:W0:Y:S01]  /*0090*/  S2UR UR10, SR_CTAID.X ;  /* 0x00000000000a79c3 */ /* 0x000e220000002500 */
[----:B------:R-:W2:Y:S01]  /*00a0*/  LDCU UR8, c[0x0][0x360] ;  /* 0x00006c00ff0877ac */ /* 0x000ea20008000800 */
[----:B------:R-:W3:Y:S06]  /*00b0*/  LDCU.64 UR6, c[0x0][0x3b0] ;  /* 0x00007600ff0677ac */ /* 0x000eec0008000a00 */
[----:B------:R-:W0:Y:S01]  /*00c0*/  LDC R3, c[0x0][0x360] ;  /* 0x0000d800ff037b82 */ /* 0x000e220000000800 */
[----:B------:R-:W4:Y:S01]  /*00d0*/  LDCU UR4, c[0x0][0x380] ;  /* 0x00007000ff0477ac */ /* 0x000f220008000800 */
[----:B------:R-:W2:Y:S01]  /*00e0*/  LDCU UR5, c[0x0][0x370] ;  /* 0x00006e00ff0577ac */ /* 0x000ea20008000800 */
[----:B------:R-:W0:Y:S01]  /*00f0*/  LDCU UR13, c[0x0][0x384] ;  /* 0x00007080ff0d77ac */ /* 0x000e220008000800 */
[----:B-1----:R-:W-:-:S02]  /*0100*/  UIMAD UR16, UR9, UR9, URZ ;  /* 0x00000009091072a4 */ /* 0x002fc4000f8e02ff */
[----:B---3--:R-:W-:Y:S02]  /*0110*/  UISETP.GT.U32.AND UP0, UPT, UR9, UR7, UPT ;  /* 0x000000070900728c */ /* 0x008fe4000bf04070 */
[----:B------:R-:W-:Y:S02]  /*0120*/  UIADD3 UR17, UPT, UPT, UR9, -UR7, URZ ;  /* 0x8000000709117290 */ /* 0x000fe4000fffe0ff */
[----:B----4-:R-:W-:Y:S01]  /*0130*/  UIADD3 UR4, UPT, UPT, UR4, -UR6, URZ ;  /* 0x8000000604047290 */ /* 0x010fe2000fffe0ff */
[----:B0-----:R-:W-:Y:S01]  /*0140*/  IMAD R2, R3, UR10, R2 ;  /* 0x0000000a03027c24 */ /* 0x001fe2000f8e0202 */
[----:B--2---:R-:W-:-:S03]  /*0150*/  UIMAD UR8, UR8, UR5, URZ ;  /* 0x00000005080872a4 */ /* 0x004fc6000f8e02ff */
[----:B------:R-:W-:Y:S01]  /*0160*/  VIADD R3, R2, UR7 ;  /* 0x0000000702037c36 */ /* 0x000fe20008000000 */
[----:B------:R-:W-:Y:S08]  /*0170*/  BRA.U UP0, `(.L_x_222) ;  /* 0x0000000100907547 */ /* 0x000ff0000b800000 */
.L_x_226:
[----:B0-----:R-:W0:Y:S01]  /*0180*/  LDCU UR9, c[0x0][0x3b8] ;  /* 0x00007700ff0977ac */ /* 0x001e220008000800 */
[----:B------:R-:W-:Y:S01]  /*0190*/  BSSY.RECONVERGENT B0, `(.L_x_223) ;  /* 0x000001d000007945 */ /* 0x000fe20003800200 */
[----:B------:R-:W1:Y:S01]  /*01a0*/  LDCU.64 UR6, c[0x0][0x390] ;  /* 0x00007200ff0677ac */ /* 0x000e620008000a00 */
[----:B0-----:R-:W-:-:S13]  /*01b0*/  ISETP.GE.U32.AND P0, PT, R3, UR9, PT ;  /* 0x0000000903007c0c */ /* 0x001fda000bf06070 */
[----:B-1----:R-:W-:Y:S05]  /*01c0*/  @P0 BRA `(.L_x_224) ;  /* 0x0000000000640947 */ /* 0x002fea0003800000 */
[----:B------:R-:W0:Y:S01]  /*01d0*/  LDCU UR5, c[0x0][0x388] ;  /* 0x00007100ff0577ac */ /* 0x000e220008000800 */
[----:B------:R-:W1:Y:S01]  /*01e0*/  LDC.64 R12, c[0x0][0x3c8] ;  /* 0x0000f200ff0c7b82 */ /* 0x000e620000000a00 */
[----:B------:R-:W-:Y:S01]  /*01f0*/  IMAD.U32 R0, RZ, RZ, UR17 ;  /* 0x00000011ff007e24 */ /* 0x000fe2000f8e00ff */
[----:B------:R-:W2:Y:S01]  /*0200*/  LDCU UR10, c[0x0][0x3b4] ;  /* 0x00007680ff0a77ac */ /* 0x000ea20008000800 */
[----:B0-----:R-:W-:Y:S01]  /*0210*/  UIADD3 UR5, UPT, UPT, UR13, -UR5, URZ ;  /* 0x800000050d057290 */ /* 0x001fe2000fffe0ff */
[----:B--2---:R-:W-:-:S05]  /*0220*/  MOV R15, UR10 ;  /* 0x0000000a000f7c02 */ /* 0x004fca0008000f00 */
[----:B------:R-:W-:Y:S02]  /*0230*/  IMAD.U32 R17, RZ, RZ, UR5 ;  /* 0x00000005ff117e24 */ /* 0x000fe4000f8e00ff */
[----:B------:R-:W-:Y:S02]  /*0240*/  IMAD R15, R0, UR13, -R15 ;  /* 0x0000000d000f7c24 */ /* 0x000fe4000f8e0a0f */
[----:B------:R-:W-:Y:S02]  /*0250*/  IMAD.MOV.U32 R0, RZ, RZ, R3 ;  /* 0x000000ffff007224 */ /* 0x000fe400078e0003 */
[----:B------:R-:W-:-:S07]  /*0260*/  IMAD R17, R17, UR16, RZ ;  /* 0x0000001011117c24 */ /* 0x000fce000f8e02ff */
.L_x_225:
[----:B0-----:R-:W-:Y:S01]  /*0270*/  MOV R5, UR9 ;  /* 0x0000000900057c02 */ /* 0x001fe20008000f00 */
[----:B------:R-:W-:-:S04]  /*0280*/  IMAD.IADD R7, R15, 0x1, R0 ;  /* 0x000000010f077824 */ /* 0x000fc800078e0200 */
[----:B------:R-:W-:Y:S02]  /*0290*/  IMAD R2, R5, UR4, R0 ;  /* 0x0000000405027c24 */ /* 0x000fe4000f8e0200 */
[----:B-1----:R-:W-:-:S03]  /*02a0*/  IMAD.WIDE.U32 R6, R7, 0x8, R12 ;  /* 0x0000000807067825 */ /* 0x002fc600078e000c */
[----:B------:R-:W-:Y:S02]  /*02b0*/  IADD3 R2, P0, PT, R17, R2, RZ ;  /* 0x0000000211027210 */ /* 0x000fe40007f1e0ff */
[----:B------:R-:W2:Y:S03]  /*02c0*/  LDG.E.64 R8, desc[UR14][R6.64] ;  /* 0x0000000e06087981 */ /* 0x000ea6000c1e1b00 */
[----:B------:R-:W-:Y:S01]  /*02d0*/  IMAD.X R5, RZ, RZ, RZ, P0 ;  /* 0x000000ffff057224 */ /* 0x000fe200000e06ff */
[----:B------:R-:W-:-:S04]  /*02e0*/  LEA R10, P0, R2, UR6, 0x3 ;  /* 0x00000006020a7c11 */ /* 0x000fc8000f8018ff */
[----:B------:R-:W-:-:S05]  /*02f0*/  LEA.HI.X R11, R2, UR7, R5, 0x3, P0 ;  /* 0x00000007020b7c11 */ /* 0x000fca00080f1c05 */
[----:B------:R-:W2:Y:S01]  /*0300*/  LDG.E.64 R4, desc[UR14][R10.64] ;  /* 0x0000000e0a047981 */ /* 0x000ea2000c1e1b00 */
[----:B------:R-:W-:-:S04]  /*0310*/  IADD3 R0, PT, PT, R0, UR8, RZ ;  /* 0x0000000800007c10 */ /* 0x000fc8000fffe0ff */
[----:B------:R-:W-:Y:S01]  /*0320*/  ISETP.GE.U32.AND P0, PT, R0, UR9, PT ;  /* 0x0000000900007c0c */ /* 0x000fe2000bf06070 */
[----:B--2---:R-:W-:-:S07]  /*0330*/  DADD R4, R4, R8 ;  /* 0x0000000004047229 */ /* 0x004fce0000000008 */
[----:B------:R0:W-:Y:S05]  /*0340*/  STG.E.64 desc[UR14][R6.64], R4 ;  /* 0x0000000406007986 */ /* 0x0001ea000c101b0e */
[----:B------:R-:W-:Y:S05]  /*0350*/  @!P0 BRA `(.L_x_225) ;  /* 0xfffffffc00c48947 */ /* 0x000fea000383ffff */
.L_x_224:
[----:B------:R-:W-:Y:S05]  /*0360*/  BSYNC.RECONVERGENT B0 ;  /* 0x0000000000007941 */ /* 0x000fea0003800200 */
.L_x_223:
[----:B------:R-:W1:Y:S01]  /*0370*/  LDCU UR5, c[0x0][0x38c] ;  /* 0x00007180ff0577ac */ /* 0x000e620008000800 */
[----:B------:R-:W-:-:S04]  /*0380*/  UIADD3 UR13, UPT, UPT, UR13, 0x1, URZ ;  /* 0x000000010d0d7890 */ /* 0x000fc8000fffe0ff */
[----:B-1----:R-:W-:-:S09]  /*0390*/  UISETP.NE.AND UP0, UPT, UR13, UR5, UPT ;  /* 0x000000050d00728c */ /* 0x002fd2000bf05270 */
[----:B------:R-:W-:Y:S05]  /*03a0*/  BRA.U UP0, `(.L_x_226) ;  /* 0xfffffffd00747547 */ /* 0x000fea000b83ffff */
[----:B------:R-:W-:Y:S05]  /*03b0*/  BRA `(.L_x_221) ;  /* 0x0000004400687947 */ /* 0x000fea0003800000 */
.L_x_222:
[----:B------:R-:W-:Y:S01]  /*03c0*/  ULOP3.LUT UR5, UR17, 0xfffffff8, URZ, 0xc0, !UPT ;  /* 0xfffffff811057892 */ /* 0x000fe2000f8ec0ff */
[----:B------:R-:W-:Y:S01]  /*03d0*/  CS2R R20, SRZ ;  /* 0x0000000000147805 */ /* 0x000fe2000001ff00 */
[----:B------:R-:W-:Y:S02]  /*03e0*/  ULOP3.LUT UR4, URZ, UR7, URZ, 0x33, !UPT ;  /* 0x00000007ff047292 */ /* 0x000fe4000f8e33ff */
[----:B------:R-:W-:Y:S02]  /*03f0*/  UIMAD UR21, UR9, UR7, UR9 ;  /* 0x00000007091572a4 */ /* 0x000fe4000f8e0209 */
[----:B------:R-:W-:Y:S01]  /*0400*/  IMAD.U32 R4, RZ, RZ, UR5 ;  /* 0x00000005ff047e24 */ /* 0x000fe2000f8e00ff */
[----:B------:R-:W-:Y:S02]  /*0410*/  UIADD3 UR20, UPT, UPT, UR7, 0x3, URZ ;  /* 0x0000000307147890 */ /* 0x000fe4000fffe0ff */
[----:B------:R-:W-:Y:S02]  /*0420*/  UIADD3 UR22, UPT, UPT, UR7, 0x2, URZ ;  /* 0x0000000207167890 */ /* 0x000fe4000fffe0ff */
[----:B------:R-:W-:-:S02]  /*0430*/  UIADD3 UR23, UPT, UPT, UR7, 0x4, URZ ;  /* 0x0000000407177890 */ /* 0x000fc4000fffe0ff */
[----:B------:R-:W-:Y:S02]  /*0440*/  UIADD3 UR24, UPT, UPT, UR7, 0x5, URZ ;  /* 0x0000000507187890 */ /* 0x000fe4000fffe0ff */
[----:B------:R-:W-:Y:S02]  /*0450*/  UIADD3 UR25, UPT, UPT, UR7, 0x6, URZ ;  /* 0x0000000607197890 */ /* 0x000fe4000fffe0ff */
[----:B------:R-:W-:Y:S02]  /*0460*/  UIADD3 UR10, UPT, UPT, UR7, 0x7, URZ ;  /* 0x00000007070a7890 */ /* 0x000fe4000fffe0ff */
[----:B------:R-:W-:Y:S02]  /*0470*/  ULOP3.LUT UR18, UR17, 0x7, URZ, 0xc0, !UPT ;  /* 0x0000000711127892 */ /* 0x000fe4000f8ec0ff */
[----:B------:R-:W-:Y:S02]  /*0480*/  ULOP3.LUT UR19, UR17, 0x3, URZ, 0xc0, !UPT ;  /* 0x0000000311137892 */ /* 0x000fe4000f8ec0ff */
[----:B------:R-:W-:-:S12]  /*0490*/  UIADD3 UR9, UPT, UPT, UR4, UR9, URZ ;  /* 0x0000000904097290 */ /* 0x000fd8000fffe0ff */
.L_x_306:
[----:B0-----:R-:W0:Y:S01]  /*04a0*/  LDCU UR11, c[0x0][0x380] ;  /* 0x00007000ff0b77ac */ /* 0x001e220008000800 */
[----:B------:R-:W1:Y:S01]  /*04b0*/  LDC.64 R10, c[0x0][0x3a8] ;  /* 0x0000ea00ff0a7b82 */ /* 0x000e620000000a00 */
[----:B------:R-:W0:Y:S01]  /*04c0*/  LDCU.128 UR4, c[0x0][0x390] ;  /* 0x00007200ff0477ac */ /* 0x000e220008000c00 */
[----:B------:R-:W2:Y:S06]  /*04d0*/  LDCU UR12, c[0x0][0x3b0] ;  /* 0x00007600ff0c77ac */ /* 0x000eac0008000800 */
[----:B------:R-:W3:Y:S01]  /*04e0*/  LDC R0, c[0x0][0x388] ;  /* 0x0000e200ff007b82 */ /* 0x000ee20000000800 */
[----:B0-----:R-:W-:-:S02]  /*04f0*/  UIMAD.WIDE UR26, UR11, 0x8, UR6 ;  /* 0x000000080b1a78a5 */ /* 0x001fc4000f8e0206 */
[----:B------:R-:W-:Y:S02]  /*0500*/  UIMAD.WIDE.U32 UR6, UR13, 0x8, UR6 ;  /* 0x000000080d0678a5 */ /* 0x000fe4000f8e0006 */
[----:B--2---:R-:W-:Y:S02]  /*0510*/  UIADD3 UR12, UPT, UPT, UR11, -UR12, URZ ;  /* 0x8000000c0b0c7290 */ /* 0x004fe4000fffe0ff */
[----:B------:R-:W-:Y:S01]  /*0520*/  IMAD.U32 R12, RZ, RZ, UR26 ;  /* 0x0000001aff0c7e24 */ /* 0x000fe2000f8e00ff */
[----:B------:R-:W-:Y:S01]  /*0530*/  MOV R13, UR27 ;  /* 0x0000001b000d7c02 */ /* 0x000fe20008000f00 */
[----:B------:R-:W-:Y:S02]  /*0540*/  IMAD.U32 R8, RZ, RZ, UR6 ;  /* 0x00000006ff087e24 */ /* 0x000fe4000f8e00ff */
[----:B------:R-:W-:Y:S01]  /*0550*/  IMAD.U32 R9, RZ, RZ, UR7 ;  /* 0x00000007ff097e24 */ /* 0x000fe2000f8e00ff */
[----:B------:R-:W-:Y:S01]  /*0560*/  MOV R5, UR12 ;  /* 0x0000000c00057c02 */ /* 0x000fe20008000f00 */
[----:B------:R-:W2:Y:S01]  /*0570*/  LDG.E.64 R6, desc[UR14][R12.64] ;  /* 0x0000000e0c067981 */ /* 0x000ea2000c1e1b00 */
[----:B------:R-:W0:Y:S03]  /*0580*/  LDCU UR7, c[0x0][0x3b8] ;  /* 0x00007700ff0777ac */ /* 0x000e260008000800 */
[----:B------:R-:W2:Y:S01]  /*0590*/  LDG.E.64 R8, desc[UR14][R8.64] ;  /* 0x0000000e08087981 */ /* 0x000ea2000c1e1b00 */
[----:B-1----:R-:W-:-:S06]  /*05a0*/  IMAD.WIDE R10, R5, 0x8, R10 ;  /* 0x00000008050a7825 */ /* 0x002fcc00078e020a */
[----:B------:R-:W4:Y:S01]  /*05b0*/  LDG.E.64 R10, desc[UR14][R10.64] ;  /* 0x0000000e0a0a7981 */ /* 0x000f22000c1e1b00 */
[----:B---3--:R-:W-:Y:S01]  /*05c0*/  IADD3 R0, PT, PT, -R0, UR13, RZ ;  /* 0x0000000d00007c10 */ /* 0x008fe2000fffe1ff */
[----:B------:R-:W-:Y:S01]  /*05d0*/  BSSY.RECONVERGENT B1, `(.L_x_227) ;  /* 0x0000243000017945 */ /* 0x000fe20003800200 */
[----:B------:R-:W-:-:S03]  /*05e0*/  CS2R R32, SRZ ;  /* 0x0000000000207805 */ /* 0x000fc6000001ff00 */
[----:B------:R-:W-:Y:S01]  /*05f0*/  IMAD R0, R0, UR16, RZ ;  /* 0x0000001000007c24 */ /* 0x000fe2000f8e02ff */
[----:B0-----:R-:W-:-:S04]  /*0600*/  ISETP.GE.U32.AND P0, PT, R3, UR7, PT ;  /* 0x0000000703007c0c */ /* 0x001fc8000bf06070 */
[----:B------:R-:W-:-:S13]  /*0610*/  R2UR UR6, R0 ;  /* 0x00000000000672ca */ /* 0x000fda00000e0000 */
[----:B------:R-:W-:Y:S01]  /*0620*/  UIMAD.WIDE.U32 UR4, UR6, 0x8, UR4 ;  /* 0x00000008060478a5 */ /* 0x000fe2000f8e0004 */
[----:B--2---:R-:W-:-:S08]  /*0630*/  DADD R6, R6, R8 ;  /* 0x0000000006067229 */ /* 0x004fd00000000008 */
[----:B----4-:R-:W-:Y:S01]  /*0640*/  DADD R18, R6, -R10 ;  /* 0x0000000006127229 */ /* 0x010fe2000000080a */
[----:B------:R-:W-:Y:S10]  /*0650*/  @P0 BRA `(.L_x_228) ;  /* 0x0000002000e80947 */ /* 0x000ff40003800000 */
[----:B------:R-:W-:Y:S01]  /*0660*/  IMAD.MOV.U32 R5, RZ, RZ, R3 ;  /* 0x000000ffff057224 */ /* 0x000fe200078e0003 */
[----:B------:R-:W-:-:S07]  /*0670*/  CS2R R32, SRZ ;  /* 0x0000000000207805 */ /* 0x000fce000001ff00 */
.L_x_264:
[----:B------:R-:W0:Y:S02]  /*0680*/  LDC.64 R8, c[0x0][0x3a0] ;  /* 0x0000e800ff087b82 */ /* 0x000e240000000a00 */
[----:B0-----:R-:W-:-:S06]  /*0690*/  IMAD.WIDE.U32 R8, R5, 0x8, R8 ;  /* 0x0000000805087825 */ /* 0x001fcc00078e0008 */
[----:B------:R-:W2:Y:S01]  /*06a0*/  LDG.E.64 R8, desc[UR14][R8.64] ;  /* 0x0000000e08087981 */ /* 0x000ea2000c1e1b00 */
[----:B------:R-:W0:Y:S01]  /*06b0*/  LDCU UR6, c[0x0][0x3b4] ;  /* 0x00007680ff0677ac */ /* 0x000e220008000800 */
[----:B------:R-:W-:Y:S01]  /*06c0*/  UISETP.GE.U32.AND UP0, UPT, UR9, 0x7, UPT ;  /* 0x000000070900788c */ /* 0x000fe2000bf06070 */
[----:B0-----:R-:W-:Y:S01]  /*06d0*/  IMAD.U32 R6, RZ, RZ, UR6 ;  /* 0x00000006ff067e24 */ /* 0x001fe2000f8e00ff */
[----:B--2---:R-:W-:-:S07]  /*06e0*/  DADD R16, R18, -R8 ;  /* 0x0000000012107229 */ /* 0x004fce0000000808 */
[----:B------:R-:W-:Y:S05]  /*06f0*/  BRA.U !UP0, `(.L_x_229) ;  /* 0x0000001108947547 */ /* 0x000fea000b800000 */
[----:B------:R-:W0:Y:S01]  /*0700*/  LDC R0, c[0x0][0x3b4] ;  /* 0x0000ed00ff007b82 */ /* 0x000e220000000800 */
[----:B------:R-:W1:Y:S01]  /*0710*/  LDCU UR6, c[0x0][0x3b8] ;  /* 0x00007700ff0677ac */ /* 0x000e620008000800 */
[----:B------:R-:W-:Y:S01]  /*0720*/  IADD3 R6, PT, PT, R5, UR21, RZ ;  /* 0x0000001505067c10 */ /* 0x000fe2000fffe0ff */
[----:B------:R-:W-:Y:S01]  /*0730*/  IMAD.U32 R7, RZ, RZ, UR20 ;  /* 0x00000014ff077e24 */ /* 0x000fe2000f8e00ff */
[----:B------:R-:W-:-:S06]  /*0740*/  ULOP3.LUT UR7, UR17, 0xfffffff8, URZ, 0xc0, !UPT ;  /* 0xfffffff811077892 */ /* 0x000fcc000f8ec0ff */
[----:B------:R-:W-:-:S05]  /*0750*/  MOV R4, UR7 ;  /* 0x0000000700047c02 */ /* 0x000fca0008000f00 */
[----:B------:R-:W-:Y:S02]  /*0760*/  IMAD.MOV R36, RZ, RZ, -R4 ;  /* 0x000000ffff247224 */ /* 0x000fe400078e0a04 */
[----:B-1----:R-:W-:-:S04]  /*0770*/  IMAD.U32 R14, RZ, RZ, UR6 ;  /* 0x00000006ff0e7e24 */ /* 0x002fc8000f8e00ff */
[--C-:B------:R-:W-:Y:S02]  /*0780*/  IMAD R10, R14, UR22, R5.reuse ;  /* 0x000000160e0a7c24 */ /* 0x100fe4000f8e0205 */
[----:B0-----:R-:W-:Y:S02]  /*0790*/  IMAD R8, R5, UR6, R0 ;  /* 0x0000000605087c24 */ /* 0x001fe4000f8e0200 */
[--C-:B------:R-:W-:Y:S02]  /*07a0*/  IMAD R9, R0, UR6, R5.reuse ;  /* 0x0000000600097c24 */ /* 0x100fe4000f8e0205 */
[C-C-:B------:R-:W-:Y:S02]  /*07b0*/  IMAD R11, R14.reuse, UR20, R5.reuse ;  /* 0x000000140e0b7c24 */ /* 0x140fe4000f8e0205 */
[C-C-:B------:R-:W-:Y:S02]  /*07c0*/  IMAD R12, R14.reuse, UR23, R5.reuse ;  /* 0x000000170e0c7c24 */ /* 0x140fe4000f8e0205 */
[----:B------:R-:W-:-:S02]  /*07d0*/  IMAD R13, R14, UR24, R5 ;  /* 0x000000180e0d7c24 */ /* 0x000fc4000f8e0205 */
[C-C-:B------:R-:W-:Y:S02]  /*07e0*/  IMAD R34, R14.reuse, UR25, R5.reuse ;  /* 0x000000190e227c24 */ /* 0x140fe4000f8e0205 */
[----:B------:R-:W-:-:S07]  /*07f0*/  IMAD R35, R14, UR10, R5 ;  /* 0x0000000a0e237c24 */ /* 0x000fce000f8e0205 */
.L_x_246:
[----:B------:R-:W0:Y:S01]  /*0800*/  LDC.64 R14, c[0x0][0x3a0] ;  /* 0x0000e800ff0e7b82 */ /* 0x000e220000000a00 */
[----:B------:R-:W-:-:S04]  /*0810*/  VIADD R23, R7, 0xfffffffd ;  /* 0xfffffffd07177836 */ /* 0x000fc80000000000 */
[----:B0-----:R-:W-:-:S05]  /*0820*/  IMAD.WIDE.U32 R14, R23, 0x8, R14 ;  /* 0x00000008170e7825 */ /* 0x001fca00078e000e */
[----:B------:R-:W2:Y:S01]  /*0830*/  LDG.E.64 R24, desc[UR14][R14.64] ;  /* 0x0000000e0e187981 */ /* 0x000ea2000c1e1b00 */
[----:B------:R-:W-:Y:S01]  /*0840*/  MOV R38, 0x8 ;  /* 0x0000000800267802 */ /* 0x000fe20000000f00 */
[----:B------:R-:W-:-:S04]  /*0850*/  IMAD.MOV.U32 R41, RZ, RZ, 0x8 ;  /* 0x00000008ff297424 */ /* 0x000fc800078e00ff */
[----:B------:R-:W-:-:S06]  /*0860*/  IMAD.WIDE.U32 R38, R9, R38, UR4 ;  /* 0x0000000409267e25 */ /* 0x000fcc000f8e0026 */
[----:B------:R-:W3:Y:S01]  /*0870*/  LDG.E.64 R38, desc[UR14][R38.64] ;  /* 0x0000000e26267981 */ /* 0x000ee2000c1e1b00 */
[----:B------:R-:W-:-:S05]  /*0880*/  IMAD.WIDE.U32 R40, R8, R41, UR4 ;  /* 0x0000000408287e25 */ /* 0x000fca000f8e0029 */
[----:B------:R-:W4:Y:S01]  /*0890*/  LDG.E.64 R30, desc[UR14][R40.64] ;  /* 0x0000000e281e7981 */ /* 0x000f22000c1e1b00 */
[----:B------:R-:W-:Y:S01]  /*08a0*/  IMAD.MOV.U32 R26, RZ, RZ, 0x1 ;  /* 0x00000001ff1a7424 */ /* 0x000fe200078e00ff */
[----:B------:R-:W-:Y:S01]  /*08b0*/  BSSY.RECONVERGENT B2, `(.L_x_230) ;  /* 0x0000016000027945 */ /* 0x000fe20003800200 */
        /* <DEDUP_REMOVED lines=18> */
[----:B------:R-:W-:Y:S05]  /*09e0*/  CALL.REL.NOINC `($__internal_3_$__cuda_sm20_div_rn_f64_full) ;  /* 0x0000004000047944 */ /* 0x000fea0003c00000 */
[----:B------:R-:W-:Y:S01]  /*09f0*/  MOV R28, R22 ;  /* 0x00000016001c7202 */ /* 0x000fe20000000f00 */
[----:B------:R-:W-:-:S07]  /*0a00*/  IMAD.MOV.U32 R29, RZ, RZ, R23 ;  /* 0x000000ffff1d7224 */ /* 0x000fce00078e0017 */
.L_x_231:
[----:B------:R-:W-:Y:S05]  /*0a10*/  BSYNC.RECONVERGENT B2 ;  /* 0x0000000000027941 */ /* 0x000fea0003800200 */
.L_x_230:
[----:B------:R-:W2:Y:S01]  /*0a20*/  LDG.E.64 R24, desc[UR14][R14.64+0x8] ;  /* 0x0000080e0e187981 */ /* 0x000ea2000c1e1b00 */
[----:B------:R-:W-:Y:S01]  /*0a30*/  IMAD.MOV.U32 R39, RZ, RZ, 0x8 ;  /* 0x00000008ff277424 */ /* 0x000fe200078e00ff */
[----:B------:R-:W-:Y:S01]  /*0a40*/  IADD3 R42, PT, PT, R8, 0x1, RZ ;  /* 0x00000001082a7810 */ /* 0x000fe20007ffe0ff */
[----:B------:R-:W-:Y:S02]  /*0a50*/  IMAD.MOV.U32 R43, RZ, RZ, 0x8 ;  /* 0x00000008ff2b7424 */ /* 0x000fe400078e00ff */
[----:B------:R-:W-:-:S06]  /*0a60*/  IMAD.WIDE.U32 R38, R6, R39, UR4 ;  /* 0x0000000406267e25 */ /* 0x000fcc000f8e0027 */
[----:B------:R-:W3:Y:S01]  /*0a70*/  LDG.E.64 R38, desc[UR14][R38.64] ;  /* 0x0000000e26267981 */ /* 0x000ee2000c1e1b00 */
[----:B------:R-:W-:-:S05]  /*0a80*/  IMAD.WIDE.U32 R42, R42, R43, UR4 ;  /* 0x000000042a2a7e25 */ /* 0x000fca000f8e002b */
        /* <DEDUP_REMOVED lines=23> */
.L_x_233:
[----:B------:R-:W-:Y:S05]  /*0c00*/  BSYNC.RECONVERGENT B2 ;  /* 0x0000000000027941 */ /* 0x000fea0003800200 */
.L_x_232:
[----:B------:R-:W2:Y:S01]  /*0c10*/  LDG.E.64 R24, desc[UR14][R14.64+0x10] ;  /* 0x0000100e0e187981 */ /* 0x000ea2000c1e1b00 */
[----:B------:R-:W-:Y:S01]  /*0c20*/  MOV R39, 0x8 ;  /* 0x0000000800277802 */ /* 0x000fe20000000f00 */
[----:B------:R-:W-:Y:S02]  /*0c30*/  VIADD R42, R8, 0x2 ;  /* 0x00000002082a7836 */ /* 0x000fe40000000000 */
[----:B------:R-:W-:Y:S02]  /*0c40*/  IMAD.MOV.U32 R43, RZ, RZ, 0x8 ;  /* 0x00000008ff2b7424 */ /* 0x000fe400078e00ff */
[----:B------:R-:W-:-:S06]  /*0c50*/  IMAD.WIDE.U32 R38, R10, R39, UR4 ;  /* 0x000000040a267e25 */ /* 0x000fcc000f8e0027 */
[----:B------:R-:W3:Y:S01]  /*0c60*/  LDG.E.64 R38, desc[UR14][R38.64] ;  /* 0x0000000e26267981 */ /* 0x000ee2000c1e1b00 */
[----:B------:R-:W-:-:S05]  /*0c70*/  IMAD.WIDE.U32 R42, R42, R43, UR4 ;  /* 0x000000042a2a7e25 */ /* 0x000fca000f8e002b */
        /* <DEDUP_REMOVED lines=23> */
[----:B------:R-:W-:Y:S02]  /*0df0*/  IMAD.MOV.U32 R28, RZ, RZ, R22 ;  /* 0x000000ffff1c7224 */ /* 0x000fe400078e0016 */
[----:B------:R-:W-:-:S07]  /*0e00*/  IMAD.MOV.U32 R29, RZ, RZ, R23 ;  /* 0x000000ffff1d7224 */ /* 0x000fce00078e0017 */
.L_x_235:
[----:B------:R-:W-:Y:S05]  /*0e10*/  BSYNC.RECONVERGENT B2 ;  /* 0x0000000000027941 */ /* 0x000fea0003800200 */
.L_x_234:
        /* <DEDUP_REMOVED lines=30> */
.L_x_237:
[----:B------:R-:W-:Y:S05]  /*1000*/  BSYNC.RECONVERGENT B2 ;  /* 0x0000000000027941 */ /* 0x000fea0003800200 */
.L_x_236:
[----:B------:R-:W2:Y:S01]  /*1010*/  LDG.E.64 R24, desc[UR14][R14.64+0x20] ;  /* 0x0000200e0e187981 */ /* 0x000ea2000c1e1b00 */
[----:B------:R-:W-:Y:S01]  /*1020*/  IMAD.MOV.U32 R39, RZ, RZ, 0x8 ;  /* 0x00000008ff277424 */ /* 0x000fe200078e00ff */
[----:B------:R-:W-:Y:S01]  /*1030*/  MOV R43, 0x8 ;  /* 0x00000008002b7802 */ /* 0x000fe20000000f00 */
[----:B------:R-:W-:Y:S02]  /*1040*/  VIADD R42, R8, 0x4 ;  /* 0x00000004082a7836 */ /* 0x000fe40000000000 */
        /* <DEDUP_REMOVED lines=26> */
[----:B------:R-:W-:Y:S01]  /*11f0*/  IMAD.MOV.U32 R28, RZ, RZ, R22 ;  /* 0x000000ffff1c7224 */ /* 0x000fe200078e0016 */
[----:B------:R-:W-:-:S07]  /*1200*/  MOV R29, R23 ;  /* 0x00000017001d7202 */ /* 0x000fce0000000f00 */
.L_x_239:
[----:B------:R-:W-:Y:S05]  /*1210*/  BSYNC.RECONVERGENT B2 ;  /* 0x0000000000027941 */ /* 0x000fea0003800200 */
.L_x_238:
[----:B------:R-:W2:Y:S01]  /*1220*/  LDG.E.64 R24, desc[UR14][R14.64+0x28] ;  /* 0x0000280e0e187981 */ /* 0x000ea2000c1e1b00 */
[----:B------:R-:W-:Y:S02]  /*1230*/  IMAD.MOV.U32 R38, RZ, RZ, 0x8 ;  /* 0x00000008ff267424 */ /* 0x000fe400078e00ff */
[----:B------:R-:W-:Y:S02]  /*1240*/  HFMA2 R43, -RZ, RZ, 0, 4.76837158203125e-07 ;  /* 0x00000008ff2b7431 */ /* 0x000fe400000001ff */
        /* <DEDUP_REMOVED lines=27> */
.L_x_241:
[----:B------:R-:W-:Y:S05]  /*1400*/  BSYNC.RECONVERGENT B2 ;  /* 0x0000000000027941 */ /* 0x000fea0003800200 */
.L_x_240:
        /* <DEDUP_REMOVED lines=31> */
[----:B------:R-:W-:Y:S05]  /*1600*/  CALL.REL.NOINC `($__internal_3_$__cuda_sm20_div_rn_f64_full) ;  /* 0x0000003000fc7944 */ /* 0x000fea0003c00000 */
[----:B------:R-:W-:Y:S01]  /*1610*/  IMAD.MOV.U32 R26, RZ, RZ, R22 ;  /* 0x000000ffff1a7224 */ /* 0x000fe200078e0016 */
[----:B------:R-:W-:-:S07]  /*1620*/  MOV R27, R23 ;  /* 0x00000017001b7202 */ /* 0x000fce0000000f00 */
.L_x_243:
[----:B------:R-:W-:Y:S05]  /*1630*/  BSYNC.RECONVERGENT B2 ;  /* 0x0000000000027941 */ /* 0x000fea0003800200 */
.L_x_242:
        /* <DEDUP_REMOVED lines=31> */
[----:B------:R-:W-:Y:S05]  /*1830*/  CALL.REL.NOINC `($__internal_3_$__cuda_sm20_div_rn_f64_full) ;  /* 0x0000003000707944 */ /* 0x000fea0003c00000 */
.L_x_245:
[----:B------:R-:W-:Y:S05]  /*1840*/  BSYNC.RECONVERGENT B2 ;  /* 0x0000000000027941 */ /* 0x000fea0003800200 */
.L_x_244:
        /* <DEDUP_REMOVED lines=16> */
.L_x_229:
        /* <DEDUP_REMOVED lines=9> */
[----:B------:R-:W-:Y:S02]  /*19e0*/  IMAD.MOV.U32 R13, RZ, RZ, 0x8 ;  /* 0x00000008ff0d7424 */ /* 0x000fe400078e00ff */
[----:B-1----:R-:W-:Y:S02]  /*19f0*/  IMAD R8, R6, UR6, R5 ;  /* 0x0000000606087c24 */ /* 0x002fe4000f8e0205 */
[----:B------:R-:W-:Y:S02]  /*1a00*/  IMAD.MOV.U32 R14, RZ, RZ, 0x8 ;  /* 0x00000008ff0e7424 */ /* 0x000fe400078e00ff */
[----:B------:R-:W-:-:S04]  /*1a10*/  IMAD.WIDE.U32 R12, R8, R13, UR4 ;  /* 0x00000004080c7e25 */ /* 0x000fc8000f8e000d */
[----:B------:R-:W-:Y:S02]  /*1a20*/  IMAD R7, R5, UR6, R6 ;  /* 0x0000000605077c24 */ /* 0x000fe4000f8e0206 */
[----:B------:R-:W3:Y:S02]  /*1a30*/  LDG.E.64 R12, desc[UR14][R12.64] ;  /* 0x0000000e0c0c7981 */ /* 0x000ee4000c1e1b00 */
[----:B------:R-:W-:-:S06]  /*1a40*/  IMAD.WIDE.U32 R14, R7, R14, UR4 ;  /* 0x00000004070e7e25 */ /* 0x000fcc000f8e000e */
        /* <DEDUP_REMOVED lines=21> */
[----:B------:R-:W-:Y:S01]  /*1ba0*/  MOV R0, 0x1bd0 ;  /* 0x00001bd000007802 */ /* 0x000fe20000000f00 */
[----:B------:R-:W-:-:S07]  /*1bb0*/  IMAD.MOV.U32 R27, RZ, RZ, R31 ;  /* 0x000000ffff1b7224 */ /* 0x000fce00078e001f */
[----:B------:R-:W-:Y:S05]  /*1bc0*/  CALL.REL.NOINC `($__internal_3_$__cuda_sm20_div_rn_f64_full) ;  /* 0x0000002c008c7944 */ /* 0x000fea0003c00000 */
.L_x_250:
[----:B------:R-:W-:Y:S05]  /*1bd0*/  BSYNC.RECONVERGENT B2 ;  /* 0x0000000000027941 */ /* 0x000fea0003800200 */
.L_x_249:
[----:B------:R-:W2:Y:S01]  /*1be0*/  LDG.E.64 R24, desc[UR14][R10.64+0x8] ;  /* 0x0000080e0a187981 */ /* 0x000ea2000c1e1b00 */
[----:B------:R-:W0:Y:S01]  /*1bf0*/  LDCU UR6, c[0x0][0x3b8] ;  /* 0x00007700ff0677ac */ /* 0x000e220008000800 */
[----:B------:R-:W-:Y:S01]  /*1c00*/  MOV R13, 0x8 ;  /* 0x00000008000d7802 */ /* 0x000fe20000000f00 */
[----:B------:R-:W-:Y:S02]  /*1c10*/  HFMA2 R15, -RZ, RZ, 0, 4.76837158203125e-07 ;  /* 0x00000008ff0f7431 */ /* 0x000fe400000001ff */
[----:B------:R-:W-:Y:S02]  /*1c20*/  VIADD R14, R7, 0x1 ;  /* 0x00000001070e7836 */ /* 0x000fe40000000000 */
[----:B0-----:R-:W-:-:S04]  /*1c30*/  VIADD R8, R8, UR6 ;  /* 0x0000000608087c36 */ /* 0x001fc80008000000 */
[----:B------:R-:W-:-:S04]  /*1c40*/  IMAD.WIDE.U32 R12, R8, R13, UR4 ;  /* 0x00000004080c7e25 */ /* 0x000fc8000f8e000d */
[----:B------:R-:W-:Y:S02]  /*1c50*/  IMAD.WIDE.U32 R14, R14, R15, UR4 ;  /* 0x000000040e0e7e25 */ /* 0x000fe4000f8e000f */
[----:B------:R-:W3:Y:S04]  /*1c60*/  LDG.E.64 R12, desc[UR14][R12.64] ;  /* 0x0000000e0c0c7981 */ /* 0x000ee8000c1e1b00 */
        /* <DEDUP_REMOVED lines=25> */
.L_x_252:
[----:B------:R-:W-:Y:S05]  /*1e00*/  BSYNC.RECONVERGENT B2 ;  /* 0x0000000000027941 */ /* 0x000fea0003800200 */
.L_x_251:
[----:B------:R-:W2:Y:S01]  /*1e10*/  LDG.E.64 R24, desc[UR14][R10.64+0x10] ;  /* 0x0000100e0a187981 */ /* 0x000ea2000c1e1b00 */
[----:B------:R-:W0:Y:S01]  /*1e20*/  LDCU UR6, c[0x0][0x3b8] ;  /* 0x00007700ff0677ac */ /* 0x000e220008000800 */
[----:B------:R-:W-:Y:S02]  /*1e30*/  IMAD.MOV.U32 R15, RZ, RZ, 0x8 ;  /* 0x00000008ff0f7424 */ /* 0x000fe400078e00ff */
[----:B------:R-:W-:Y:S02]  /*1e40*/  HFMA2 R23, -RZ, RZ, 0, 4.76837158203125e-07 ;  /* 0x00000008ff177431 */ /* 0x000fe400000001ff */
[----:B------:R-:W-:Y:S01]  /*1e50*/  VIADD R22, R7, 0x2 ;  /* 0x0000000207167836 */ /* 0x000fe20000000000 */
[----:B0-----:R-:W-:-:S05]  /*1e60*/  IADD3 R8, PT, PT, R8, UR6, RZ ;  /* 0x0000000608087c10 */ /* 0x001fca000fffe0ff */
        /* <DEDUP_REMOVED lines=26> */
.L_x_254:
[----:B------:R-:W-:Y:S05]  /*2010*/  BSYNC.RECONVERGENT B2 ;  /* 0x0000000000027941 */ /* 0x000fea0003800200 */
.L_x_253:
[----:B------:R-:W2:Y:S01]  /*2020*/  LDG.E.64 R24, desc[UR14][R10.64+0x18] ;  /* 0x0000180e0a187981 */ /* 0x000ea2000c1e1b00 */
[----:B------:R-:W0:Y:S01]  /*2030*/  LDCU UR6, c[0x0][0x3b8] ;  /* 0x00007700ff0677ac */ /* 0x000e220008000800 */
[----:B------:R-:W-:Y:S01]  /*2040*/  MOV R9, 0x8 ;  /* 0x0000000800097802 */ /* 0x000fe20000000f00 */
[----:B------:R-:W-:Y:S01]  /*2050*/  IMAD.MOV.U32 R13, RZ, RZ, 0x8 ;  /* 0x00000008ff0d7424 */ /* 0x000fe200078e00ff */
[----:B------:R-:W-:Y:S01]  /*2060*/  IADD3 R12, PT, PT, R7, 0x3, RZ ;  /* 0x00000003070c7810 */ /* 0x000fe20007ffe0ff */
[----:B0-----:R-:W-:-:S04]  /*2070*/  VIADD R8, R8, UR6 ;  /* 0x0000000608087c36 */ /* 0x001fc80008000000 */
[----:B------:R-:W-:-:S04]  /*2080*/  IMAD.WIDE.U32 R8, R8, R9, UR4 ;  /* 0x0000000408087e25 */ /* 0x000fc8000f8e0009 */
[----:B------:R-:W-:Y:S02]  /*2090*/  IMAD.WIDE.U32 R12, R12, R13, UR4 ;  /* 0x000000040c0c7e25 */ /* 0x000fe4000f8e000d */
[----:B------:R-:W3:Y:S04]  /*20a0*/  LDG.E.64 R8, desc[UR14][R8.64] ;  /* 0x0000000e08087981 */ /* 0x000ee8000c1e1b00 */
        /* <DEDUP_REMOVED lines=25> */
[----:B------:R-:W-:Y:S01]  /*2240*/  IMAD.MOV.U32 R8, RZ, RZ, R22 ;  /* 0x000000ffff087224 */ /* 0x000fe200078e0016 */
[----:B------:R-:W-:-:S07]  /*2250*/  MOV R9, R23 ;  /* 0x0000001700097202 */ /* 0x000fce0000000f00 */
.L_x_256:
[----:B------:R-:W-:Y:S05]  /*2260*/  BSYNC.RECONVERGENT B2 ;  /* 0x0000000000027941 */ /* 0x000fea0003800200 */
.L_x_255:
[----:B------:R-:W-:Y:S01]  /*2270*/  DADD R32, R32, R8 ;  /* 0x0000000020207229 */ /* 0x000fe20000000008 */
[----:B------:R-:W-:-:S10]  /*2280*/  VIADD R6, R6, 0x4 ;  /* 0x0000000406067836 */ /* 0x000fd40000000000 */
.L_x_248:
        /* <DEDUP_REMOVED lines=8> */
[----:B------:R-:W-:Y:S01]  /*2310*/  MOV R12, 0x8 ;  /* 0x00000008000c7802 */ /* 0x000fe20000000f00 */
        /* <DEDUP_REMOVED lines=30> */
.L_x_259:
[----:B------:R-:W-:Y:S05]  /*2500*/  BSYNC.RECONVERGENT B2 ;  /* 0x0000000000027941 */ /* 0x000fea0003800200 */
.L_x_258:
[----:B------:R-:W2:Y:S01]  /*2510*/  LDG.E.64 R24, desc[UR14][R10.64+0x8] ;  /* 0x0000080e0a187981 */ /* 0x000ea2000c1e1b00 */
[----:B------:R-:W0:Y:S01]  /*2520*/  LDCU UR6, c[0x0][0x3b8] ;  /* 0x00007700ff0677ac */ /* 0x000e220008000800 */
[----:B------:R-:W-:Y:S01]  /*2530*/  IMAD.MOV.U32 R13, RZ, RZ, 0x8 ;  /* 0x00000008ff0d7424 */ /* 0x000fe200078e00ff */
[----:B------:R-:W-:Y:S01]  /*2540*/  MOV R15, 0x8 ;  /* 0x00000008000f7802 */ /* 0x000fe20000000f00 */
[----:B------:R-:W-:Y:S01]  /*2550*/  VIADD R14, R8, 0x1 ;  /* 0x00000001080e7836 */ /* 0x000fe20000000000 */
[----:B0-----:R-:W-:-:S05]  /*2560*/  IADD3 R12, PT, PT, R7, UR6, RZ ;  /* 0x00000006070c7c10 */ /* 0x001fca000fffe0ff */
[----:B------:R-:W-:-:S05]  /*2570*/  IMAD.WIDE.U32 R12, R12, R13, UR4 ;  /* 0x000000040c0c7e25 */ /* 0x000fca000f8e000d */
[----:B------:R-:W3:Y:S01]  /*2580*/  LDG.E.64 R8, desc[UR14][R12.64] ;  /* 0x0000000e0c087981 */ /* 0x000ee2000c1e1b00 */
[----:B------:R-:W-:-:S06]  /*2590*/  IMAD.WIDE.U32 R14, R14, R15, UR4 ;  /* 0x000000040e0e7e25 */ /* 0x000fcc000f8e000f */
        /* <DEDUP_REMOVED lines=25> */
.L_x_261:
[----:B------:R-:W-:Y:S05]  /*2730*/  BSYNC.RECONVERGENT B2 ;  /* 0x0000000000027941 */ /* 0x000fea0003800200 */
.L_x_260:
[----:B------:R-:W-:Y:S01]  /*2740*/  DADD R32, R32, R8 ;  /* 0x0000000020207229 */ /* 0x000fe20000000008 */
[----:B------:R-:W-:-:S10]  /*2750*/  IADD3 R6, PT, PT, R6, 0x2, RZ ;  /* 0x0000000206067810 */ /* 0x000fd40007ffe0ff */
.L_x_257:
[----:B------:R-:W-:-:S04]  /*2760*/  ULOP3.LUT UR6, UR17, 0x1, URZ, 0xc0, !UPT ;  /* 0x0000000111067892 */ /* 0x000fc8000f8ec0ff */
[----:B------:R-:W-:-:S09]  /*2770*/  UISETP.NE.U32.AND UP0, UPT, UR6, 0x1, UPT ;  /* 0x000000010600788c */ /* 0x000fd2000bf05070 */
[----:B------:R-:W-:Y:S05]  /*2780*/  BRA.U UP0, `(.L_x_247) ;  /* 0x00000001008c7547 */ /* 0x000fea000b800000 */
[----:B------:R-:W0:Y:S01]  /*2790*/  LDC.64 R10, c[0x0][0x3a0] ;  /* 0x0000e800ff0a7b82 */ /* 0x000e220000000a00 */
[----:B------:R-:W1:Y:S01]  /*27a0*/  LDCU UR6, c[0x0][0x3b8] ;  /* 0x00007700ff0677ac */ /* 0x000e620008000800 */
[----:B0-----:R-:W-:-:S06]  /*27b0*/  IMAD.WIDE.U32 R10, R6, 0x8, R10 ;  /* 0x00000008060a7825 */ /* 0x001fcc00078e000a */
[----:B------:R-:W2:Y:S01]  /*27c0*/  LDG.E.64 R10, desc[UR14][R10.64] ;  /* 0x0000000e0a0a7981 */ /* 0x000ea2000c1e1b00 */
[----:B------:R-:W-:Y:S01]  /*27d0*/  IMAD.MOV.U32 R9, RZ, RZ, 0x8 ;  /* 0x00000008ff097424 */ /* 0x000fe200078e00ff */
[----:B------:R-:W-:Y:S01]  /*27e0*/  MOV R7, 0x8 ;  /* 0x0000000800077802 */ /* 0x000fe20000000f00 */
[----:B-1----:R-:W-:Y:S02]  /*27f0*/  IMAD R8, R6, UR6, R5 ;  /* 0x0000000606087c24 */ /* 0x002fe4000f8e0205 */
[----:B------:R-:W-:Y:S02]  /*2800*/  IMAD R6, R5, UR6, R6 ;  /* 0x0000000605067c24 */ /* 0x000fe4000f8e0206 */
[----:B------:R-:W-:-:S04]  /*2810*/  IMAD.WIDE.U32 R8, R8, R9, UR4 ;  /* 0x0000000408087e25 */ /* 0x000fc8000f8e0009 */
[----:B------:R-:W-:Y:S02]  /*2820*/  IMAD.WIDE.U32 R6, R6, R7, UR4 ;  /* 0x0000000406067e25 */ /* 0x000fe4000f8e0007 */
        /* <DEDUP_REMOVED lines=23> */
.L_x_263:
[----:B------:R-:W-:Y:S05]  /*29a0*/  BSYNC.RECONVERGENT B2 ;  /* 0x0000000000027941 */ /* 0x000fea0003800200 */
.L_x_262:
[----:B------:R-:W-:-:S11]  /*29b0*/  DADD R32, R32, R22 ;  /* 0x0000000020207229 */ /* 0x000fd60000000016 */
.L_x_247:
[----:B------:R-:W0:Y:S01]  /*29c0*/  LDCU UR6, c[0x0][0x3b8] ;  /* 0x00007700ff0677ac */ /* 0x000e220008000800 */
[----:B------:R-:W-:-:S04]  /*29d0*/  IADD3 R5, PT, PT, R5, UR8, RZ ;  /* 0x0000000805057c10 */ /* 0x000fc8000fffe0ff */
[----:B0-----:R-:W-:-:S13]  /*29e0*/  ISETP.GE.U32.AND P0, PT, R5, UR6, PT ;  /* 0x0000000605007c0c */ /* 0x001fda000bf06070 */
[----:B------:R-:W-:Y:S05]  /*29f0*/  @!P0 BRA `(.L_x_264) ;  /* 0xffffffdc00208947 */ /* 0x000fea000383ffff */
.L_x_228:
[----:B------:R-:W-:Y:S05]  /*2a00*/  BSYNC.RECONVERGENT B1 ;  /* 0x0000000000017941 */ /* 0x000fea0003800200 */
.L_x_227:
[----:B------:R-:W0:Y:S01]  /*2a10*/  LDCU UR6, c[0x0][0x3b4] ;  /* 0x00007680ff0677ac */ /* 0x000e220008000800 */
[----:B------:R-:W-:Y:S01]  /*2a20*/  BSSY.RECONVERGENT B1, `(.L_x_265) ;  /* 0x00001d6000017945 */ /* 0x000fe20003800200 */
[----:B------:R-:W-:Y:S01]  /*2a30*/  DADD R20, R20, R32 ;  /* 0x0000000014147229 */ /* 0x000fe20000000020 */
[----:B------:R-:W-:Y:S01]  /*2a40*/  CS2R R12, SRZ ;  /* 0x00000000000c7805 */ /* 0x000fe2000001ff00 */
[----:B------:R-:W1:Y:S01]  /*2a50*/  LDCU UR11, c[0x0][0x3b8] ;  /* 0x00007700ff0b77ac */ /* 0x000e620008000800 */
[----:B0-----:R-:W-:-:S13]  /*2a60*/  ISETP.GE.U32.AND P0, PT, R2, UR6, PT ;  /* 0x0000000602007c0c */ /* 0x001fda000bf06070 */
[----:B-1----:R-:W-:Y:S05]  /*2a70*/  @P0 BRA `(.L_x_266) ;  /* 0x0000001c00400947 */ /* 0x002fea0003800000 */
[----:B------:R-:W-:Y:S01]  /*2a80*/  IMAD.MOV.U32 R8, RZ, RZ, R2 ;  /* 0x000000ffff087224 */ /* 0x000fe200078e0002 */
[----:B------:R-:W-:-:S07]  /*2a90*/  CS2R R12, SRZ ;  /* 0x00000000000c7805 */ /* 0x000fce000001ff00 */
.L_x_302:
[----:B------:R-:W0:Y:S01]  /*2aa0*/  LDC.64 R14, c[0x0][0x3a0] ;  /* 0x0000e800ff0e7b82 */ /* 0x000e220000000a00 */
[----:B------:R-:W1:Y:S07]  /*2ab0*/  LDCU UR7, c[0x0][0x3b4] ;  /* 0x00007680ff0777ac */ /* 0x000e6e0008000800 */
[----:B------:R-:W2:Y:S01]  /*2ac0*/  LDC.64 R16, c[0x0][0x3a8] ;  /* 0x0000ea00ff107b82 */ /* 0x000ea20000000a00 */
[----:B0-----:R-:W-:-:S06]  /*2ad0*/  IMAD.WIDE.U32 R14, R8, 0x8, R14 ;  /* 0x00000008080e7825 */ /* 0x001fcc00078e000e */
[----:B------:R-:W3:Y:S01]  /*2ae0*/  LDG.E.64 R14, desc[UR14][R14.64] ;  /* 0x0000000e0e0e7981 */ /* 0x000ee2000c1e1b00 */
[----:B--2---:R-:W-:-:S06]  /*2af0*/  IMAD.WIDE.U32 R16, R8, 0x8, R16 ;  /* 0x0000000808107825 */ /* 0x004fcc00078e0010 */
[----:B------:R-:W2:Y:S01]  /*2b00*/  LDG.E.64 R16, desc[UR14][R16.64] ;  /* 0x0000000e10107981 */ /* 0x000ea2000c1e1b00 */
[----:B------:R-:W0:Y:S01]  /*2b10*/  LDCU UR6, c[0x0][0x3b4] ;  /* 0x00007680ff0677ac */ /* 0x000e220008000800 */
[----:B------:R-:W-:Y:S01]  /*2b20*/  MOV R6, R8 ;  /* 0x0000000800067202 */ /* 0x000fe20000000f00 */
[----:B------:R-:W-:Y:S01]  /*2b30*/  VIADD R8, R8, UR8 ;  /* 0x0000000808087c36 */ /* 0x000fe20008000000 */
[----:B------:R-:W-:-:S04]  /*2b40*/  UISETP.GE.U32.AND UP0, UPT, UR9, 0x7, UPT ;  /* 0x000000070900788c */ /* 0x000fc8000bf06070 */
[----:B-1----:R-:W-:Y:S02]  /*2b50*/  ISETP.GE.U32.AND P1, PT, R8, UR7, PT ;  /* 0x0000000708007c0c */ /* 0x002fe4000bf26070 */
[----:B0-----:R-:W-:Y:S01]  /*2b60*/  MOV R9, UR6 ;  /* 0x0000000600097c02 */ /* 0x001fe20008000f00 */
[----:B---3--:R-:W-:-:S08]  /*2b70*/  DADD R10, R18, -R14 ;  /* 0x00000000120a7229 */ /* 0x008fd0000000080e */
[----:B--2---:R-:W-:Y:S01]  /*2b80*/  DADD R10, R10, -R16 ;  /* 0x000000000a0a7229 */ /* 0x004fe20000000810 */
[----:B------:R-:W-:Y:S10]  /*2b90*/  BRA.U !UP0, `(.L_x_267) ;  /* 0x0000000d08887547 */ /* 0x000ff4000b800000 */
[----:B------:R-:W-:Y:S01]  /*2ba0*/  BSSY.RECONVERGENT B2, `(.L_x_267) ;  /* 0x00000e1000027945 */ /* 0x000fe20003800200 */
[----:B------:R-:W-:Y:S01]  /*2bb0*/  IMAD.MOV.U32 R7, RZ, RZ, RZ ;  /* 0x000000ffff077224 */ /* 0x000fe200078e00ff */
[----:B------:R-:W-:-:S07]  /*2bc0*/  MOV R9, UR6 ;  /* 0x0000000600097c02 */ /* 0x000fce0008000f00 */
.L_x_284:
[----:B------:R-:W0:Y:S02]  /*2bd0*/  LDC.64 R14, c[0x0][0x3a0] ;  /* 0x0000e800ff0e7b82 */ /* 0x000e240000000a00 */
[----:B0-----:R-:W-:-:S05]  /*2be0*/  IMAD.WIDE.U32 R14, R9, 0x8, R14 ;  /* 0x00000008090e7825 */ /* 0x001fca00078e000e */
[----:B------:R-:W2:Y:S01]  /*2bf0*/  LDG.E.64 R24, desc[UR14][R14.64] ;  /* 0x0000000e0e187981 */ /* 0x000ea2000c1e1b00 */
[----:B------:R-:W-:Y:S02]  /*2c00*/  IMAD.MOV.U32 R16, RZ, RZ, 0x8 ;  /* 0x00000008ff107424 */ /* 0x000fe400078e00ff */
[----:B------:R-:W-:-:S04]  /*2c10*/  IMAD R5, R6, UR11, R9 ;  /* 0x0000000b06057c24 */ /* 0x000fc8000f8e0209 */
[----:B------:R-:W-:-:S06]  /*2c20*/  IMAD.WIDE.U32 R16, R5, R16, UR4 ;  /* 0x0000000405107e25 */ /* 0x000fcc000f8e0010 */
[----:B------:R-:W3:Y:S01]  /*2c30*/  LDG.E.64 R16, desc[UR14][R16.64] ;  /* 0x0000000e10107981 */ /* 0x000ee2000c1e1b00 */
[----:B------:R-:W-:Y:S01]  /*2c40*/  MOV R22, 0x1 ;  /* 0x0000000100167802 */ /* 0x000fe20000000f00 */
[----:B------:R-:W-:Y:S01]  /*2c50*/  VIADD R7, R7, 0x8 ;  /* 0x0000000807077836 */ /* 0x000fe20000000000 */
[----:B------:R-:W-:Y:S04]  /*2c60*/  BSSY.RECONVERGENT B3, `(.L_x_268) ;  /* 0x0000013000037945 */ /* 0x000fe80003800200 */
[----:B------:R-:W-:Y:S01]  /*2c70*/  ISETP.NE.AND P2, PT, R7, R4, PT ;  /* 0x000000040700720c */ /* 0x000fe20003f45270 */
[----:B--2---:R-:W-:-:S06]  /*2c80*/  DADD R24, R10, -R24 ;  /* 0x000000000a187229 */ /* 0x004fcc0000000818 */
[----:B------:R-:W0:Y:S02]  /*2c90*/  MUFU.RCP64H R23, R25 ;  /* 0x0000001900177308 */ /* 0x000e240000001800 */
[----:B0-----:R-:W-:-:S08]  /*2ca0*/  DFMA R26, -R24, R22, 1 ;  /* 0x3ff00000181a742b */ /* 0x001fd00000000116 */
[----:B------:R-:W-:-:S08]  /*2cb0*/  DFMA R26, R26, R26, R26 ;  /* 0x0000001a1a1a722b */ /* 0x000fd0000000001a */
[----:B------:R-:W-:Y:S02]  /*2cc0*/  DFMA R22, R22, R26, R22 ;  /* 0x0000001a1616722b */ /* 0x000fe40000000016 */
[----:B---3--:R-:W-:-:S06]  /*2cd0*/  DMUL R26, R16, R16 ;  /* 0x00000010101a7228 */ /* 0x008fcc0000000000 */
[----:B------:R-:W-:-:S04]  /*2ce0*/  DFMA R28, -R24, R22, 1 ;  /* 0x3ff00000181c742b */ /* 0x000fc80000000116 */
[----:B------:R-:W-:-:S04]  /*2cf0*/  FSETP.GEU.AND P3, PT, |R27|, 6.5827683646048100446e-37, PT ;  /* 0x036000001b00780b */ /* 0x000fc80003f6e200 */
        /* <DEDUP_REMOVED lines=9> */
.L_x_269:
[----:B------:R-:W-:Y:S05]  /*2d90*/  BSYNC.RECONVERGENT B3 ;  /* 0x0000000000037941 */ /* 0x000fea0003800200 */
.L_x_268:
[----:B------:R-:W2:Y:S01]  /*2da0*/  LDG.E.64 R24, desc[UR14][R14.64+0x8] ;  /* 0x0000080e0e187981 */ /* 0x000ea2000c1e1b00 */
[----:B------:R-:W-:Y:S01]  /*2db0*/  IADD3 R16, PT, PT, R5, 0x1, RZ ;  /* 0x0000000105107810 */ /* 0x000fe20007ffe0ff */
[----:B------:R-:W-:-:S04]  /*2dc0*/  IMAD.MOV.U32 R17, RZ, RZ, 0x8 ;  /* 0x00000008ff117424 */ /* 0x000fc800078e00ff */
[----:B------:R-:W-:-:S06]  /*2dd0*/  IMAD.WIDE.U32 R16, R16, R17, UR4 ;  /* 0x0000000410107e25 */ /* 0x000fcc000f8e0011 */
        /* <DEDUP_REMOVED lines=23> */
.L_x_271:
[----:B------:R-:W-:Y:S05]  /*2f50*/  BSYNC.RECONVERGENT B3 ;  /* 0x0000000000037941 */ /* 0x000fea0003800200 */
.L_x_270:
[----:B------:R-:W2:Y:S01]  /*2f60*/  LDG.E.64 R24, desc[UR14][R14.64+0x10] ;  /* 0x0000100e0e187981 */ /* 0x000ea2000c1e1b00 */
[----:B------:R-:W-:Y:S02]  /*2f70*/  HFMA2 R23, -RZ, RZ, 0, 4.76837158203125e-07 ;  /* 0x00000008ff177431 */ /* 0x000fe400000001ff */
[----:B------:R-:W-:-:S04]  /*2f80*/  VIADD R22, R5, 0x2 ;  /* 0x0000000205167836 */ /* 0x000fc80000000000 */
[----:B------:R-:W-:-:S06]  /*2f90*/  IMAD.WIDE.U32 R22, R22, R23, UR4 ;  /* 0x0000000416167e25 */ /* 0x000fcc000f8e0017 */
        /* <DEDUP_REMOVED lines=21> */
.L_x_273:
[----:B------:R-:W-:Y:S05]  /*30f0*/  BSYNC.RECONVERGENT B3 ;  /* 0x0000000000037941 */ /* 0x000fea0003800200 */
.L_x_272:
        /* <DEDUP_REMOVED lines=27> */
.L_x_275:
[----:B------:R-:W-:Y:S05]  /*32b0*/  BSYNC.RECONVERGENT B3 ;  /* 0x0000000000037941 */ /* 0x000fea0003800200 */
.L_x_274:
        /* <DEDUP_REMOVED lines=25> */
.L_x_277:
[----:B------:R-:W-:Y:S05]  /*3450*/  BSYNC.RECONVERGENT B3 ;  /* 0x0000000000037941 */ /* 0x000fea0003800200 */
.L_x_276:
        /* <DEDUP_REMOVED lines=27> */
.L_x_279:
[----:B------:R-:W-:Y:S05]  /*3610*/  BSYNC.RECONVERGENT B3 ;  /* 0x0000000000037941 */ /* 0x000fea0003800200 */
.L_x_278:
        /* <DEDUP_REMOVED lines=25> */
.L_x_281:
[----:B------:R-:W-:Y:S05]  /*37b0*/  BSYNC.RECONVERGENT B3 ;  /* 0x0000000000037941 */ /* 0x000fea0003800200 */
.L_x_280:
        /* <DEDUP_REMOVED lines=27> */
.L_x_283:
[----:B------:R-:W-:Y:S05]  /*3970*/  BSYNC.RECONVERGENT B3 ;  /* 0x0000000000037941 */ /* 0x000fea0003800200 */
.L_x_282:
[----:B------:R-:W-:Y:S01]  /*3980*/  DADD R12, R12, R14 ;  /* 0x000000000c0c7229 */ /* 0x000fe2000000000e */
[----:B------:R-:W-:Y:S01]  /*3990*/  VIADD R9, R9, 0x8 ;  /* 0x0000000809097836 */ /* 0x000fe20000000000 */
[----:B------:R-:W-:Y:S09]  /*39a0*/  @P2 BRA `(.L_x_284) ;  /* 0xfffffff000882947 */ /* 0x000ff2000383ffff */
[----:B------:R-:W-:Y:S05]  /*39b0*/  BSYNC.RECONVERGENT B2 ;  /* 0x0000000000027941 */ /* 0x000fea0003800200 */
.L_x_267:
        /* <DEDUP_REMOVED lines=9> */
[----:B------:R-:W-:Y:S01]  /*3a50*/  MOV R16, 0x8 ;  /* 0x0000000800107802 */ /* 0x000fe20000000f00 */
[----:B-1----:R-:W-:-:S04]  /*3a60*/  IMAD R5, R6, UR6, R9 ;  /* 0x0000000606057c24 */ /* 0x002fc8000f8e0209 */
[----:B------:R-:W-:-:S06]  /*3a70*/  IMAD.WIDE.U32 R16, R5, R16, UR4 ;  /* 0x0000000405107e25 */ /* 0x000fcc000f8e0010 */
[----:B------:R-:W3:Y:S01]  /*3a80*/  LDG.E.64 R16, desc[UR14][R16.64] ;  /* 0x0000000e10107981 */ /* 0x000ee2000c1e1b00 */
[----:B------:R-:W-:Y:S01]  /*3a90*/  IMAD.MOV.U32 R22, RZ, RZ, 0x1 ;  /* 0x00000001ff167424 */ /* 0x000fe200078e00ff */
[----:B------:R-:W-:Y:S01]  /*3aa0*/  BSSY.RECONVERGENT B2, `(.L_x_287) ;  /* 0x0000014000027945 */ /* 0x000fe20003800200 */
[----:B--2---:R-:W-:-:S06]  /*3ab0*/  DADD R24, R10, -R24 ;  /* 0x000000000a187229 */ /* 0x004fcc0000000818 */
[----:B------:R-:W0:Y:S01]  /*3ac0*/  MUFU.RCP64H R23, R25 ;  /* 0x0000001900177308 */ /* 0x000e220000001800 */
[----:B---3--:R-:W-:-:S10]  /*3ad0*/  DMUL R28, R16, R16 ;  /* 0x00000010101c7228 */ /* 0x008fd40000000000 */
[----:B------:R-:W-:Y:S01]  /*3ae0*/  FSETP.GEU.AND P2, PT, |R29|, 6.5827683646048100446e-37, PT ;  /* 0x036000001d00780b */ /* 0x000fe20003f4e200 */
[----:B0-----:R-:W-:-:S08]  /*3af0*/  DFMA R26, -R24, R22, 1 ;  /* 0x3ff00000181a742b */ /* 0x001fd00000000116 */
        /* <DEDUP_REMOVED lines=14> */
.L_x_288:
[----:B------:R-:W-:Y:S05]  /*3be0*/  BSYNC.RECONVERGENT B2 ;  /* 0x0000000000027941 */ /* 0x000fea0003800200 */
.L_x_287:
        /* <DEDUP_REMOVED lines=27> */
.L_x_290:
[----:B------:R-:W-:Y:S05]  /*3da0*/  BSYNC.RECONVERGENT B2 ;  /* 0x0000000000027941 */ /* 0x000fea0003800200 */
.L_x_289:
        /* <DEDUP_REMOVED lines=25> */
.L_x_292:
[----:B------:R-:W-:Y:S05]  /*3f40*/  BSYNC.RECONVERGENT B2 ;  /* 0x0000000000027941 */ /* 0x000fea0003800200 */
.L_x_291:
        /* <DEDUP_REMOVED lines=29> */
.L_x_294:
[----:B------:R-:W-:Y:S05]  /*4120*/  BSYNC.RECONVERGENT B2 ;  /* 0x0000000000027941 */ /* 0x000fea0003800200 */
.L_x_293:
[----:B------:R-:W-:Y:S01]  /*4130*/  DADD R12, R12, R14 ;  /* 0x000000000c0c7229 */ /* 0x000fe2000000000e */
[----:B------:R-:W-:-:S10]  /*4140*/  VIADD R9, R9, 0x4 ;  /* 0x0000000409097836 */ /* 0x000fd40000000000 */
.L_x_286:
        /* <DEDUP_REMOVED lines=33> */
.L_x_297:
[----:B------:R-:W-:Y:S05]  /*4360*/  BSYNC.RECONVERGENT B2 ;  /* 0x0000000000027941 */ /* 0x000fea0003800200 */
.L_x_296:
        /* <DEDUP_REMOVED lines=29> */
.L_x_299:
[----:B------:R-:W-:Y:S05]  /*4540*/  BSYNC.RECONVERGENT B2 ;  /* 0x0000000000027941 */ /* 0x000fea0003800200 */
.L_x_298:
[----:B------:R-:W-:Y:S01]  /*4550*/  DADD R12, R12, R14 ;  /* 0x000000000c0c7229 */ /* 0x000fe2000000000e */
[----:B------:R-:W-:-:S10]  /*4560*/  VIADD R9, R9, 0x2 ;  /* 0x0000000209097836 */ /* 0x000fd40000000000 */
.L_x_295:
[----:B------:R-:W-:-:S04]  /*4570*/  ULOP3.LUT UR6, UR17, 0x1, URZ, 0xc0, !UPT ;  /* 0x0000000111067892 */ /* 0x000fc8000f8ec0ff */
[----:B------:R-:W-:-:S09]  /*4580*/  UISETP.NE.U32.AND UP0, UPT, UR6, 0x1, UPT ;  /* 0x000000010600788c */ /* 0x000fd2000bf05070 */
[----:B------:R-:W-:Y:S05]  /*4590*/  BRA.U UP0, `(.L_x_285) ;  /* 0x0000000100747547 */ /* 0x000fea000b800000 */
[----:B------:R-:W0:Y:S01]  /*45a0*/  LDC.64 R14, c[0x0][0x3a0] ;  /* 0x0000e800ff0e7b82 */ /* 0x000e220000000a00 */
[----:B------:R-:W1:Y:S01]  /*45b0*/  LDCU UR6, c[0x0][0x3b8] ;  /* 0x00007700ff0677ac */ /* 0x000e620008000800 */
[----:B0-----:R-:W-:-:S06]  /*45c0*/  IMAD.WIDE.U32 R14, R9, 0x8, R14 ;  /* 0x00000008090e7825 */ /* 0x001fcc00078e000e */
[----:B------:R-:W2:Y:S01]  /*45d0*/  LDG.E.64 R14, desc[UR14][R14.64] ;  /* 0x0000000e0e0e7981 */ /* 0x000ea2000c1e1b00 */
[----:B------:R-:W-:Y:S01]  /*45e0*/  MOV R7, 0x8 ;  /* 0x0000000800077802 */ /* 0x000fe20000000f00 */
[----:B-1----:R-:W-:-:S04]  /*45f0*/  IMAD R6, R6, UR6, R9 ;  /* 0x0000000606067c24 */ /* 0x002fc8000f8e0209 */
[----:B------:R-:W-:-:S06]  /*4600*/  IMAD.WIDE.U32 R6, R6, R7, UR4 ;  /* 0x0000000406067e25 */ /* 0x000fcc000f8e0007 */
[----:B------:R-:W3:Y:S01]  /*4610*/  LDG.E.64 R6, desc[UR14][R6.64] ;  /* 0x0000000e06067981 */ /* 0x000ee2000c1e1b00 */
[----:B------:R-:W-:Y:S01]  /*4620*/  BSSY.RECONVERGENT B2, `(.L_x_300) ;  /* 0x0000013000027945 */ /* 0x000fe20003800200 */
[----:B--2---:R-:W-:Y:S01]  /*4630*/  DADD R24, R10, -R14 ;  /* 0x000000000a187229 */ /* 0x004fe2000000080e */
[----:B------:R-:W-:-:S05]  /*4640*/  IMAD.MOV.U32 R10, RZ, RZ, 0x1 ;  /* 0x00000001ff0a7424 */ /* 0x000fca00078e00ff */
        /* <DEDUP_REMOVED lines=16> */
.L_x_301:
[----:B------:R-:W-:Y:S05]  /*4750*/  BSYNC.RECONVERGENT B2 ;  /* 0x0000000000027941 */ /* 0x000fea0003800200 */
.L_x_300:
[----:B------:R-:W-:-:S11]  /*4760*/  DADD R12, R12, R22 ;  /* 0x000000000c0c7229 */ /* 0x000fd60000000016 */
.L_x_285:
[----:B------:R-:W-:Y:S05]  /*4770*/  @!P1 BRA `(.L_x_302) ;  /* 0xffffffe000c89947 */ /* 0x000fea000383ffff */
.L_x_266:
[----:B------:R-:W-:Y:S05]  /*4780*/  BSYNC.RECONVERGENT B1 ;  /* 0x0000000000017941 */ /* 0x000fea0003800200 */
.L_x_265:
[----:B------:R-:W0:Y:S01]  /*4790*/  LDCU UR6, c[0x0][0x3b8] ;  /* 0x00007700ff0677ac */ /* 0x000e220008000800 */
[----:B------:R-:W-:Y:S01]  /*47a0*/  BSSY.RECONVERGENT B0, `(.L_x_303) ;  /* 0x0000017000007945 */ /* 0x000fe20003800200 */
[----:B------:R-:W-:Y:S01]  /*47b0*/  DADD R20, R20, R12 ;  /* 0x0000000014147229 */ /* 0x000fe2000000000c */
[----:B0-----:R-:W-:-:S13]  /*47c0*/  ISETP.GE.U32.AND P0, PT, R3, UR6, PT ;  /* 0x0000000603007c0c */ /* 0x001fda000bf06070 */
[----:B------:R-:W-:Y:S05]  /*47d0*/  @P0 BRA `(.L_x_304) ;  /* 0x00000000004c0947 */ /* 0x000fea0003800000 */
[----:B------:R-:W0:Y:S01]  /*47e0*/  LDCU UR7, c[0x0][0x3b4] ;  /* 0x00007680ff0777ac */ /* 0x000e220008000800 */
[----:B------:R-:W1:Y:S01]  /*47f0*/  LDC.64 R12, c[0x0][0x3c8] ;  /* 0x0000f200ff0c7b82 */ /* 0x000e620000000a00 */
[----:B------:R-:W-:Y:S02]  /*4800*/  MOV R6, UR17 ;  /* 0x0000001100067c02 */ /* 0x000fe40008000f00 */
[----:B------:R-:W-:Y:S01]  /*4810*/  MOV R0, R3 ;  /* 0x0000000300007202 */ /* 0x000fe20000000f00 */
[----:B0-----:R-:W-:-:S04]  /*4820*/  IMAD.U32 R5, RZ, RZ, UR7 ;  /* 0x00000007ff057e24 */ /* 0x001fc8000f8e00ff */
[----:B------:R-:W-:-:S07]  /*4830*/  IMAD R5, R6, UR13, -R5 ;  /* 0x0000000d06057c24 */ /* 0x000fce000f8e0a05 */
.L_x_305:
[----:B------:R-:W-:Y:S01]  /*4840*/  IMAD.U32 R7, RZ, RZ, UR6 ;  /* 0x00000006ff077e24 */ /* 0x000fe2000f8e00ff */
[----:B0-----:R-:W-:Y:S01]  /*4850*/  IADD3 R9, PT, PT, R5, R0, RZ ;  /* 0x0000000005097210 */ /* 0x001fe20007ffe0ff */
[----:B------:R-:W-:Y:S02]  /*4860*/  IMAD.MOV.U32 R11, RZ, RZ, 0x8 ;  /* 0x00000008ff0b7424 */ /* 0x000fe400078e00ff */
[----:B------:R-:W-:Y:S02]  /*4870*/  IMAD R6, R7, UR12, R0 ;  /* 0x0000000c07067c24 */ /* 0x000fe4000f8e0200 */
[----:B-1----:R-:W-:-:S04]  /*4880*/  IMAD.WIDE.U32 R8, R9, 0x8, R12 ;  /* 0x0000000809087825 */ /* 0x002fc800078e000c */
[----:B------:R-:W-:Y:S02]  /*4890*/  IMAD.WIDE.U32 R6, R6, R11, UR4 ;  /* 0x0000000406067e25 */ /* 0x000fe4000f8e000b */
[----:B------:R-:W2:Y:S04]  /*48a0*/  LDG.E.64 R10, desc[UR14][R8.64] ;  /* 0x0000000e080a7981 */ /* 0x000ea8000c1e1b00 */
[----:B------:R-:W2:Y:S01]  /*48b0*/  LDG.E.64 R6, desc[UR14][R6.64] ;  /* 0x0000000e06067981 */ /* 0x000ea2000c1e1b00 */
[----:B------:R-:W-:-:S04]  /*48c0*/  IADD3 R0, PT, PT, R0, UR8, RZ ;  /* 0x0000000800007c10 */ /* 0x000fc8000fffe0ff */
[----:B------:R-:W-:Y:S01]  /*48d0*/  ISETP.GE.U32.AND P0, PT, R0, UR6, PT ;  /* 0x0000000600007c0c */ /* 0x000fe2000bf06070 */
[----:B--2---:R-:W-:-:S07]  /*48e0*/  DADD R10, R6, R10 ;  /* 0x00000000060a7229 */ /* 0x004fce000000000a */
[----:B------:R0:W-:Y:S05]  /*48f0*/  STG.E.64 desc[UR14][R8.64], R10 ;  /* 0x0000000a08007986 */ /* 0x0001ea000c101b0e */
[----:B------:R-:W-:Y:S05]  /*4900*/  @!P0 BRA `(.L_x_305) ;  /* 0xfffffffc00cc8947 */ /* 0x000fea000383ffff */
.L_x_304:
[----:B------:R-:W-:Y:S05]  /*4910*/  BSYNC.RECONVERGENT B0 ;  /* 0x0000000000007941 */ /* 0x000fea0003800200 */
.L_x_303:
[----:B------:R-:W1:Y:S01]  /*4920*/  LDCU UR4, c[0x0][0x38c] ;  /* 0x00007180ff0477ac */ /* 0x000e620008000800 */
[----:B------:R-:W-:-:S04]  /*4930*/  UIADD3 UR13, UPT, UPT, UR13, 0x1, URZ ;  /* 0x000000010d0d7890 */ /* 0x000fc8000fffe0ff */
[----:B-1----:R-:W-:-:S09]  /*4940*/  UISETP.NE.AND UP0, UPT, UR13, UR4, UPT ;  /* 0x000000040d00728c */ /* 0x002fd2000bf05270 */
[----:B------:R-:W-:Y:S05]  /*4950*/  BRA.U UP0, `(.L_x_306) ;  /* 0xffffffb900d07547 */ /* 0x000fea000b83ffff */
.L_x_221:
[----:B------:R-:W1:Y:S01]  /*4960*/  S2R R0, SR_TID.X ;  /* 0x0000000000007919 */ /* 0x000e620000002100 */
[----:B------:R-:W1:Y:S08]  /*4970*/  S2UR UR4, SR_CTAID.X ;  /* 0x00000000000479c3 */ /* 0x000e700000002500 */
[----:B0-----:R-:W1:Y:S08]  /*4980*/  LDC R5, c[0x0][0x360] ;  /* 0x0000d800ff057b82 */ /* 0x001e700000000800 */
[----:B------:R-:W0:Y:S01]  /*4990*/  LDC.64 R2, c[0x0][0x3c0] ;  /* 0x0000f000ff027b82 */ /* 0x000e220000000a00 */
[----:B-1----:R-:W-:-:S04]  /*49a0*/  IMAD R5, R5, UR4, R0 ;  /* 0x0000000405057c24 */ /* 0x002fc8000f8e0200 */
[----:B0-----:R-:W-:-:S05]  /*49b0*/  IMAD.WIDE.U32 R2, R5, 0x8, R2 ;  /* 0x0000000805027825 */ /* 0x001fca00078e0002 */
[----:B------:R-:W2:Y:S02]  /*49c0*/  LDG.E.64 R4, desc[UR14][R2.64] ;  /* 0x0000000e02047981 */ /* 0x000ea4000c1e1b00 */
[----:B--2---:R-:W-:-:S07]  /*49d0*/  DADD R4, R4, R20 ;  /* 0x0000000004047229 */ /* 0x004fce0000000014 */
[----:B------:R-:W-:Y:S01]  /*49e0*/  STG.E.64 desc[UR14][R2.64], R4 ;  /* 0x0000000402007986 */ /* 0x000fe2000c101b0e */
[----:B------:R-:W-:Y:S05]  /*49f0*/  EXIT ;  /* 0x000000000000794d */ /* 0x000fea0003800000 */
        .weak           $__internal_3_$__cuda_sm20_div_rn_f64_full
        .type           $__internal_3_$__cuda_sm20_div_rn_f64_full,@function
        .size           $__internal_3_$__cuda_sm20_div_rn_f64_full,(.L_x_570 - $__internal_3_$__cuda_sm20_div_rn_f64_full)
$__internal_3_$__cuda_sm20_div_rn_f64_full:
        /* <DEDUP_REMOVED lines=13> */
[----:B------:R-:W0:Y:S01]  /*4ad0*/  MUFU.RCP64H R43, R23 ;  /* 0x00000017002b7308 */ /* 0x000e220000001800 */
[----:B------:R-:W-:Y:S02]  /*4ae0*/  SEL R29, R38, 0x63400000, !P3 ;  /* 0x63400000261d7807 */ /* 0x000fe40005800000 */
[----:B------:R-:W-:Y:S02]  /*4af0*/  @!P4 LOP3.LUT R28, R25, 0x7ff00000, RZ, 0xc0, !PT ;  /* 0x7ff00000191cc812 */ /* 0x000fe400078ec0ff */
[----:B------:R-:W-:Y:S02]  /*4b00*/  LOP3.LUT R29, R29, 0x800fffff, R27, 0xf8, !PT ;  /* 0x800fffff1d1d7812 */ /* 0x000fe400078ef81b */
[----:B------:R-:W-:Y:S02]  /*4b10*/  @!P4 ISETP.GE.U32.AND P5, PT, R37, R28, PT ;  /* 0x0000001c2500c20c */ /* 0x000fe40003fa6070 */
[----:B------:R-:W-:Y:S01]  /*4b20*/  @!P0 LOP3.LUT R40, R23, 0x7ff00000, RZ, 0xc0, !PT ;  /* 0x7ff0000017288812 */ /* 0x000fe200078ec0ff */
        /* <DEDUP_REMOVED lines=47> */
[----:B------:R-:W-:Y:S06]  /*4e20*/  BRA `(.L_x_309) ;  /* 0x00000000005c7947 */ /* 0x000fec0003800000 */
.L_x_308:
        /* <DEDUP_REMOVED lines=16> */
.L_x_311:
[----:B------:R-:W-:Y:S01]  /*4f30*/  LOP3.LUT R23, R25, 0x80000, RZ, 0xfc, !PT ;  /* 0x0008000019177812 */ /* 0x000fe200078efcff */
[----:B------:R-:W-:-:S03]  /*4f40*/  IMAD.MOV.U32 R42, RZ, RZ, R24 ;  /* 0x000000ffff2a7224 */ /* 0x000fc600078e0018 */
[----:B------:R-:W-:Y:S01]  /*4f50*/  MOV R43, R23 ;  /* 0x00000017002b7202 */ /* 0x000fe20000000f00 */
[----:B------:R-:W-:Y:S06]  /*4f60*/  BRA `(.L_x_309) ;  /* 0x00000000000c7947 */ /* 0x000fec0003800000 */
.L_x_310:
[----:B------:R-:W-:Y:S01]  /*4f70*/  LOP3.LUT R23, R27, 0x80000, RZ, 0xfc, !PT ;  /* 0x000800001b177812 */ /* 0x000fe200078efcff */
[----:B------:R-:W-:-:S03]  /*4f80*/  IMAD.MOV.U32 R42, RZ, RZ, R26 ;  /* 0x000000ffff2a7224 */ /* 0x000fc600078e001a */
[----:B------:R-:W-:-:S07]  /*4f90*/  MOV R43, R23 ;  /* 0x00000017002b7202 */ /* 0x000fce0000000f00 */
.L_x_309:
[----:B------:R-:W-:Y:S05]  /*4fa0*/  BSYNC.RECONVERGENT B0 ;  /* 0x0000000000007941 */ /* 0x000fea0003800200 */
.L_x_307:
[----:B------:R-:W-:Y:S02]  /*4fb0*/  HFMA2 R25, -RZ, RZ, 0, 0 ;  /* 0x00000000ff197431 */ /* 0x000fe400000001ff */
[----:B------:R-:W-:Y:S01]  /*4fc0*/  IMAD.MOV.U32 R24, RZ, RZ, R0 ;  /* 0x000000ffff187224 */ /* 0x000fe200078e0000 */
[----:B------:R-:W-:Y:S01]  /*4fd0*/  MOV R23, R43 ;  /* 0x0000002b00177202 */ /* 0x000fe20000000f00 */
[----:B------:R-:W-:Y:S02]  /*4fe0*/  IMAD.MOV.U32 R22, RZ, RZ, R42 ;  /* 0x000000ffff167224 */ /* 0x000fe400078e002a */
[----:B------:R-:W-:Y:S05]  /*4ff0*/  RET.REL.NODEC R24 `(_Z28invokeEnergyAccumOpenIJ_LT_DiiiiPKdS0_S0_S0_iiiPdS1_) ;  /* 0xffffffb018007950 */ /* 0x000fea0003c3ffff */
.L_x_312:
        /* <DEDUP_REMOVED lines=16> */
.L_x_570:


//--------------------- .text._Z28invokeEnergyAccumOpenIJ_GE_DiiiiPKdS0_S0_S0_iiiPd --------------------------
	.section	.text._Z28invokeEnergyAccumOpenIJ_GE_DiiiiPKdS0_S0_S0_iiiPd,"ax",@progbits
	.align	128
        .global         _Z28invokeEnergyAccumOpenIJ_GE_DiiiiPKdS0_S0_S0_iiiPd
        .type           _Z28invokeEnergyAccumOpenIJ_GE_DiiiiPKdS0_S0_S0_iiiPd,@function
        .size           _Z28invokeEnergyAccumOpenIJ_GE_DiiiiPKdS0_S0_S0_iiiPd,(.L_x_571 - _Z28invokeEnergyAccumOpenIJ_GE_DiiiiPKdS0_S0_S0_iiiPd)
        .other          _Z28invokeEnergyAccumOpenIJ_GE_DiiiiPKdS0_S0_S0_iiiPd,@"STO_CUDA_ENTRY STV_DEFAULT"
_Z28invokeEnergyAccumOpenIJ_GE_DiiiiPKdS0_S0_S0_iiiPd:
.text._Z28invokeEnergyAccumOpenIJ_GE_DiiiiPKdS0_S0_S0_iiiPd:
        /* <DEDUP_REMOVED lines=15> */
[----:B------:R-:W0:Y:S01]  /*00f0*/  LDC R5, c[0x0][0x380] ;  /* 0x0000e000ff057b82 */ /* 0x000e220000000800 */
[----:B------:R-:W0:Y:S07]  /*0100*/  LDCU UR5, c[0x0][0x3b0] ;  /* 0x00007600ff0577ac */ /* 0x000e2e0008000800 */
[----:B------:R-:W1:Y:S08]  /*0110*/  LDC.64 R26, c[0x0][0x398] ;  /* 0x0000e600ff1a7b82 */ /* 0x000e700000000a00 */
[----:B------:R-:W2:Y:S01]  /*0120*/  LDC.64 R24, c[0x0][0x3a8] ;  /* 0x0000ea00ff187b82 */ /* 0x000ea20000000a00 */
[----:B0-----:R-:W-:-:S02]  /*0130*/  VIADD R3, R5, -UR5 ;  /* 0x8000000505037c36 */ /* 0x001fc40008000000 */
[----:B-1----:R-:W-:-:S06]  /*0140*/  IMAD.WIDE R26, R5, 0x8, R26 ;  /* 0x00000008051a7825 */ /* 0x002fcc00078e021a */
        /* <DEDUP_REMOVED lines=9> */
[----:B------:R-:W-:Y:S01]  /*01e0*/  UIADD3 UR11, UPT, UPT, UR19, -UR4, URZ ;  /* 0x80000004130b7290 */ /* 0x000fe2000fffe0ff */
[----:B0-----:R-:W-:Y:S01]  /*01f0*/  MOV R4, UR20 ;  /* 0x0000001400047c02 */ /* 0x001fe20008000f00 */
[----:B------:R-:W-:Y:S01]  /*0200*/  UIADD3 UR12, UPT, UPT, UR19, 0x3, URZ ;  /* 0x00000003130c7890 */ /* 0x000fe2000fffe0ff */
[----:B-1----:R-:W-:Y:S01]  /*0210*/  IMAD R3, R0, UR18, RZ ;  /* 0x0000001200037c24 */ /* 0x002fe2000f8e02ff */
[----:B------:R-:W-:-:S02]  /*0220*/  UIMAD UR4, UR19, UR4, UR4 ;  /* 0x00000004130472a4 */ /* 0x000fc4000f8e0204 */
[----:B------:R-:W-:Y:S02]  /*0230*/  UIADD3 UR13, UPT, UPT, UR19, 0x2, URZ ;  /* 0x00000002130d7890 */ /* 0x000fe4000fffe0ff */
[----:B------:R-:W-:Y:S02]  /*0240*/  UIADD3 UR14, UPT, UPT, UR19, 0x4, URZ ;  /* 0x00000004130e7890 */ /* 0x000fe4000fffe0ff */
[----:B------:R-:W-:Y:S02]  /*0250*/  UIADD3 UR15, UPT, UPT, UR19, 0x5, URZ ;  /* 0x00000005130f7890 */ /* 0x000fe4000fffe0ff */
[----:B------:R-:W-:Y:S02]  /*0260*/  UIADD3 UR16, UPT, UPT, UR19, 0x6, URZ ;  /* 0x0000000613107890 */ /* 0x000fe4000fffe0ff */
[----:B------:R-:W-:Y:S02]  /*0270*/  UIADD3 UR17, UPT, UPT, UR19, 0x7, URZ ;  /* 0x0000000713117890 */ /* 0x000fe4000fffe0ff */
[----:B------:R-:W-:-:S02]  /*0280*/  ULOP3.LUT UR9, UR8, 0x7, URZ, 0xc0, !UPT ;  /* 0x0000000708097892 */ /* 0x000fc4000f8ec0ff */
[----:B------:R-:W-:Y:S02]  /*0290*/  ULOP3.LUT UR10, UR8, 0x3, URZ, 0xc0, !UPT ;  /* 0x00000003080a7892 */ /* 0x000fe4000f8ec0ff */
[----:B------:R-:W-:-:S12]  /*02a0*/  UIADD3 UR5, UPT, UPT, -UR5, URZ, URZ ;  /* 0x000000ff05057290 */ /* 0x000fd8000fffe1ff */
.L_x_352:
[----:B------:R-:W0:Y:S01]  /*02b0*/  LDCU UR20, c[0x0][0x3b8] ;  /* 0x00007700ff1477ac */ /* 0x000e220008000800 */
[----:B------:R-:W-:Y:S01]  /*02c0*/  BSSY.RECONVERGENT B0, `(.L_x_314) ;  /* 0x000021c000007945 */ /* 0x000fe20003800200 */
[----:B------:R-:W-:Y:S02]  /*02d0*/  CS2R R38, SRZ ;  /* 0x0000000000267805 */ /* 0x000fe4000001ff00 */
[----:B0-----:R-:W-:-:S13]  /*02e0*/  ISETP.GE.U32.AND P0, PT, R2, UR20, PT ;  /* 0x0000001402007c0c */ /* 0x001fda000bf06070 */
[----:B------:R-:W-:Y:S05]  /*02f0*/  @P0 BRA `(.L_x_315) ;  /* 0x0000002000600947 */ /* 0x000fea0003800000 */
[----:B------:R-:W0:Y:S01]  /*0300*/  LDC.64 R6, c[0x0][0x398] ;  /* 0x0000e600ff067b82 */ /* 0x000e220000000a00 */
[----:B------:R-:W1:Y:S01]  /*0310*/  LDCU UR18, c[0x0][0x3b0] ;  /* 0x00007600ff1277ac */ /* 0x000e620008000800 */
[----:B------:R-:W2:Y:S06]  /*0320*/  LDCU UR19, c[0x0][0x388] ;  /* 0x00007100ff1377ac */ /* 0x000eac0008000800 */
[----:B------:R-:W3:Y:S08]  /*0330*/  LDC.64 R8, c[0x0][0x3a8] ;  /* 0x0000ea00ff087b82 */ /* 0x000ef00000000a00 */
[----:B------:R-:W4:Y:S01]  /*0340*/  LDC.64 R18, c[0x0][0x390] ;  /* 0x0000e400ff127b82 */ /* 0x000f220000000a00 */
[----:B0-----:R-:W-:-:S06]  /*0350*/  IMAD.WIDE.U32 R6, R4, 0x8, R6 ;  /* 0x0000000804067825 */ /* 0x001fcc00078e0006 */
[----:B------:R-:W4:Y:S01]  /*0360*/  LDG.E.64 R6, desc[UR6][R6.64] ;  /* 0x0000000606067981 */ /* 0x000f22000c1e1b00 */
[----:B-1----:R-:W-:-:S04]  /*0370*/  VIADD R5, R4, -UR18 ;  /* 0x8000001204057c36 */ /* 0x002fc80008000000 */
[----:B---3--:R-:W-:-:S06]  /*0380*/  IMAD.WIDE.U32 R8, R5, 0x8, R8 ;  /* 0x0000000805087825 */ /* 0x008fcc00078e0008 */
[----:B------:R-:W3:Y:S01]  /*0390*/  LDG.E.64 R8, desc[UR6][R8.64] ;  /* 0x0000000608087981 */ /* 0x000ee2000c1e1b00 */
[----:B------:R-:W-:Y:S01]  /*03a0*/  UIMAD UR18, UR20, UR20, URZ ;  /* 0x00000014141272a4 */ /* 0x000fe2000f8e02ff */
[----:B--2---:R-:W-:Y:S01]  /*03b0*/  VIADD R0, R4, -UR19 ;  /* 0x8000001304007c36 */ /* 0x004fe20008000000 */
[----:B------:R-:W-:-:S04]  /*03c0*/  CS2R R38, SRZ ;  /* 0x0000000000267805 */ /* 0x000fc8000001ff00 */
[----:B------:R-:W-:-:S04]  /*03d0*/  IMAD R5, R0, UR18, RZ ;  /* 0x0000001200057c24 */ /* 0x000fc8000f8e02ff */
[----:B----4-:R-:W-:Y:S01]  /*03e0*/  IMAD.WIDE.U32 R18, R5, 0x8, R18 ;  /* 0x0000000805127825 */ /* 0x010fe200078e0012 */
[----:B-----5:R-:W-:Y:S01]  /*03f0*/  DADD R10, R26, R6 ;  /* 0x000000001a0a7229 */ /* 0x020fe20000000006 */
[----:B------:R-:W-:-:S07]  /*0400*/  MOV R6, R2 ;  /* 0x0000000200067202 */ /* 0x000fce0000000f00 */
[----:B------:R-:W-:-:S08]  /*0410*/  DADD R10, -R24, R10 ;  /* 0x00000000180a7229 */ /* 0x000fd0000000010a */
[----:B---3--:R-:W-:-:S11]  /*0420*/  DADD R20, -R8, R10 ;  /* 0x0000000008147229 */ /* 0x008fd6000000010a */
.L_x_351:
        /* <DEDUP_REMOVED lines=21> */
.L_x_333:
        /* <DEDUP_REMOVED lines=27> */
[----:B------:R-:W-:Y:S05]  /*0730*/  CALL.REL.NOINC `($__internal_4_$__cuda_sm20_div_rn_f64_full) ;  /* 0x0000001c00a87944 */ /* 0x000fea0003c00000 */
[----:B------:R-:W-:Y:S02]  /*0740*/  IMAD.MOV.U32 R34, RZ, RZ, R28 ;  /* 0x000000ffff227224 */ /* 0x000fe400078e001c */
[----:B------:R-:W-:-:S07]  /*0750*/  IMAD.MOV.U32 R35, RZ, RZ, R29 ;  /* 0x000000ffff237224 */ /* 0x000fce00078e001d */
.L_x_318:
[----:B------:R-:W-:Y:S05]  /*0760*/  BSYNC.RECONVERGENT B2 ;  /* 0x0000000000027941 */ /* 0x000fea0003800200 */
.L_x_317:
        /* <DEDUP_REMOVED lines=27> */
.L_x_320:
[----:B------:R-:W-:Y:S05]  /*0920*/  BSYNC.RECONVERGENT B2 ;  /* 0x0000000000027941 */ /* 0x000fea0003800200 */
.L_x_319:
        /* <DEDUP_REMOVED lines=29> */
.L_x_322:
[----:B------:R-:W-:Y:S05]  /*0b00*/  BSYNC.RECONVERGENT B2 ;  /* 0x0000000000027941 */ /* 0x000fea0003800200 */
.L_x_321:
        /* <DEDUP_REMOVED lines=27> */
.L_x_324:
[----:B------:R-:W-:Y:S05]  /*0cc0*/  BSYNC.RECONVERGENT B2 ;  /* 0x0000000000027941 */ /* 0x000fea0003800200 */
.L_x_323:
        /* <DEDUP_REMOVED lines=29> */
.L_x_326:
[----:B------:R-:W-:Y:S05]  /*0ea0*/  BSYNC.RECONVERGENT B2 ;  /* 0x0000000000027941 */ /* 0x000fea0003800200 */
.L_x_325:
        /* <DEDUP_REMOVED lines=27> */
.L_x_328:
[----:B------:R-:W-:Y:S05]  /*1060*/  BSYNC.RECONVERGENT B2 ;  /* 0x0000000000027941 */ /* 0x000fea0003800200 */
.L_x_327:
        /* <DEDUP_REMOVED lines=29> */
.L_x_330:
[----:B------:R-:W-:Y:S05]  /*1240*/  BSYNC.RECONVERGENT B2 ;  /* 0x0000000000027941 */ /* 0x000fea0003800200 */
.L_x_329:
        /* <DEDUP_REMOVED lines=27> */
.L_x_332:
[----:B------:R-:W-:Y:S05]  /*1400*/  BSYNC.RECONVERGENT B2 ;  /* 0x0000000000027941 */ /* 0x000fea0003800200 */
.L_x_331:
        /* <DEDUP_REMOVED lines=16> */
.L_x_316:
        /* <DEDUP_REMOVED lines=36> */
[----:B------:R-:W-:Y:S05]  /*1750*/  CALL.REL.NOINC `($__internal_4_$__cuda_sm20_div_rn_f64_full) ;  /* 0x0000000c00a07944 */ /* 0x000fea0003c00000 */
.L_x_337:
[----:B------:R-:W-:Y:S05]  /*1760*/  BSYNC.RECONVERGENT B2 ;  /* 0x0000000000027941 */ /* 0x000fea0003800200 */
.L_x_336:
        /* <DEDUP_REMOVED lines=28> */
[----:B------:R-:W-:Y:S05]  /*1930*/  CALL.REL.NOINC `($__internal_4_$__cuda_sm20_div_rn_f64_full) ;  /* 0x0000000c00287944 */ /* 0x000fea0003c00000 */
[----:B------:R-:W-:Y:S01]  /*1940*/  IMAD.MOV.U32 R12, RZ, RZ, R28 ;  /* 0x000000ffff0c7224 */ /* 0x000fe200078e001c */
[----:B------:R-:W-:-:S07]  /*1950*/  MOV R13, R29 ;  /* 0x0000001d000d7202 */ /* 0x000fce0000000f00 */
.L_x_339:
[----:B------:R-:W-:Y:S05]  /*1960*/  BSYNC.RECONVERGENT B2 ;  /* 0x0000000000027941 */ /* 0x000fea0003800200 */
.L_x_338:
        /* <DEDUP_REMOVED lines=29> */
.L_x_341:
[----:B------:R-:W-:Y:S05]  /*1b40*/  BSYNC.RECONVERGENT B2 ;  /* 0x0000000000027941 */ /* 0x000fea0003800200 */
.L_x_340:
        /* <DEDUP_REMOVED lines=30> */
[----:B------:R-:W-:Y:S05]  /*1d30*/  CALL.REL.NOINC `($__internal_4_$__cuda_sm20_div_rn_f64_full) ;  /* 0x0000000800287944 */ /* 0x000fea0003c00000 */
[----:B------:R-:W-:Y:S01]  /*1d40*/  IMAD.MOV.U32 R8, RZ, RZ, R28 ;  /* 0x000000ffff087224 */ /* 0x000fe200078e001c */
[----:B------:R-:W-:-:S07]  /*1d50*/  MOV R9, R29 ;  /* 0x0000001d00097202 */ /* 0x000fce0000000f00 */
.L_x_343:
[----:B------:R-:W-:Y:S05]  /*1d60*/  BSYNC.RECONVERGENT B2 ;  /* 0x0000000000027941 */ /* 0x000fea0003800200 */
.L_x_342:
[----:B------:R-:W-:Y:S01]  /*1d70*/  DADD R38, R38, R8 ;  /* 0x0000000026267229 */ /* 0x000fe20000000008 */
[----:B------:R-:W-:-:S10]  /*1d80*/  VIADD R5, R5, 0x4 ;  /* 0x0000000405057836 */ /* 0x000fd40000000000 */
.L_x_335:
        /* <DEDUP_REMOVED lines=35> */
[----:B------:R-:W-:Y:S05]  /*1fc0*/  CALL.REL.NOINC `($__internal_4_$__cuda_sm20_div_rn_f64_full) ;  /* 0x0000000400847944 */ /* 0x000fea0003c00000 */
.L_x_346:
[----:B------:R-:W-:Y:S05]  /*1fd0*/  BSYNC.RECONVERGENT B2 ;  /* 0x0000000000027941 */ /* 0x000fea0003800200 */
.L_x_345:
        /* <DEDUP_REMOVED lines=30> */
[----:B------:R-:W-:Y:S05]  /*21c0*/  CALL.REL.NOINC `($__internal_4_$__cuda_sm20_div_rn_f64_full) ;  /* 0x0000000400047944 */ /* 0x000fea0003c00000 */
[----:B------:R-:W-:Y:S01]  /*21d0*/  MOV R8, R28 ;  /* 0x0000001c00087202 */ /* 0x000fe20000000f00 */
[----:B------:R-:W-:-:S07]  /*21e0*/  IMAD.MOV.U32 R9, RZ, RZ, R29 ;  /* 0x000000ffff097224 */ /* 0x000fce00078e001d */
.L_x_348:
[----:B------:R-:W-:Y:S05]  /*21f0*/  BSYNC.RECONVERGENT B2 ;  /* 0x0000000000027941 */ /* 0x000fea0003800200 */
.L_x_347:
[----:B------:R-:W-:Y:S01]  /*2200*/  DADD R38, R38, R8 ;  /* 0x0000000026267229 */ /* 0x000fe20000000008 */
[----:B------:R-:W-:-:S10]  /*2210*/  IADD3 R5, PT, PT, R5, 0x2, RZ ;  /* 0x0000000205057810 */ /* 0x000fd40007ffe0ff */
.L_x_344:
        /* <DEDUP_REMOVED lines=32> */
.L_x_350:
[----:B------:R-:W-:Y:S05]  /*2420*/  BSYNC.RECONVERGENT B2 ;  /* 0x0000000000027941 */ /* 0x000fea0003800200 */
.L_x_349:
[----:B------:R-:W-:-:S11]  /*2430*/  DADD R38, R38, R28 ;  /* 0x0000000026267229 */ /* 0x000fd6000000001c */
.L_x_334:
[----:B------:R-:W0:Y:S01]  /*2440*/  LDCU UR18, c[0x0][0x3b8] ;  /* 0x00007700ff1277ac */ /* 0x000e220008000800 */
[----:B------:R-:W-:-:S04]  /*2450*/  IADD3 R6, PT, PT, R3, R6, RZ ;  /* 0x0000000603067210 */ /* 0x000fc80007ffe0ff */
[----:B0-----:R-:W-:-:S13]  /*2460*/  ISETP.GE.U32.AND P0, PT, R6, UR18, PT ;  /* 0x0000001206007c0c */ /* 0x001fda000bf06070 */
[----:B------:R-:W-:Y:S05]  /*2470*/  @!P0 BRA `(.L_x_351) ;  /* 0xffffffdc00ec8947 */ /* 0x000fea000383ffff */
.L_x_315:
[----:B------:R-:W-:Y:S05]  /*2480*/  BSYNC.RECONVERGENT B0 ;  /* 0x0000000000007941 */ /* 0x000fea0003800200 */
.L_x_314:
[----:B------:R-:W0:Y:S01]  /*2490*/  LDCU UR18, c[0x0][0x380] ;  /* 0x00007000ff1277ac */ /* 0x000e220008000800 */
[----:B------:R-:W-:Y:S01]  /*24a0*/  IMAD.MOV.U32 R6, RZ, RZ, 0x1 ;  /* 0x00000001ff067424 */ /* 0x000fe200078e00ff */
[C---:B0-----:R-:W-:Y:S01]  /*24b0*/  ISETP.NE.AND P0, PT, R4.reuse, UR18, PT ;  /* 0x0000001204007c0c */ /* 0x041fe2000bf05270 */
[----:B------:R-:W0:Y:S01]  /*24c0*/  LDCU UR18, c[0x0][0x38c] ;  /* 0x00007180ff1277ac */ /* 0x000e220008000800 */
[----:B------:R-:W-:Y:S02]  /*24d0*/  IADD3 R4, PT, PT, R4, 0x1, RZ ;  /* 0x0000000104047810 */ /* 0x000fe40007ffe0ff */
[----:B------:R-:W-:-:S06]  /*24e0*/  SEL R6, R6, 0x2, !P0 ;  /* 0x0000000206067807 */ /* 0x000fcc0004000000 */
[----:B------:R-:W1:Y:S01]  /*24f0*/  I2F.F64.U32 R6, R6 ;  /* 0x0000000600067312 */ /* 0x000e620000201800 */
[----:B0-----:R-:W-:Y:S01]  /*2500*/  ISETP.NE.AND P0, PT, R4, UR18, PT ;  /* 0x0000001204007c0c */ /* 0x001fe2000bf05270 */
[----:B-1----:R-:W-:-:S12]  /*2510*/  DFMA R22, R6, R38, R22 ;  /* 0x000000260616722b */ /* 0x002fd80000000016 */
[----:B------:R-:W-:Y:S05]  /*2520*/  @P0 BRA `(.L_x_352) ;  /* 0xffffffdc00600947 */ /* 0x000fea000383ffff */
[----:B------:R-:W-:-:S11]  /*2530*/  DMUL R22, R22, 0.25 ;  /* 0x3fd0000016167828 */ /* 0x000fd60000000000 */
.L_x_313:
        /* <DEDUP_REMOVED lines=10> */
        .weak           $__internal_4_$__cuda_sm20_div_rn_f64_full
        .type           $__internal_4_$__cuda_sm20_div_rn_f64_full,@function
        .size           $__internal_4_$__cuda_sm20_div_rn_f64_full,(.L_x_571 - $__internal_4_$__cuda_sm20_div_rn_f64_full)
$__internal_4_$__cuda_sm20_div_rn_f64_full:
        /* <DEDUP_REMOVED lines=68> */
.L_x_354:
        /* <DEDUP_REMOVED lines=17> */
.L_x_357:
[----:B------:R-:W-:Y:S01]  /*2b30*/  LOP3.LUT R29, R31, 0x80000, RZ, 0xfc, !PT ;  /* 0x000800001f1d7812 */ /* 0x000fe200078efcff */
[----:B------:R-:W-:-:S03]  /*2b40*/  IMAD.MOV.U32 R48, RZ, RZ, R30 ;  /* 0x000000ffff307224 */ /* 0x000fc600078e001e */
[----:B------:R-:W-:Y:S01]  /*2b50*/  MOV R49, R29 ;  /* 0x0000001d00317202 */ /* 0x000fe20000000f00 */
[----:B------:R-:W-:Y:S06]  /*2b60*/  BRA `(.L_x_355) ;  /* 0x00000000000c7947 */ /* 0x000fec0003800000 */
.L_x_356:
[----:B------:R-:W-:Y:S01]  /*2b70*/  LOP3.LUT R29, R33, 0x80000, RZ, 0xfc, !PT ;  /* 0x00080000211d7812 */ /* 0x000fe200078efcff */
[----:B------:R-:W-:-:S03]  /*2b80*/  IMAD.MOV.U32 R48, RZ, RZ, R32 ;  /* 0x000000ffff307224 */ /* 0x000fc600078e0020 */
[----:B------:R-:W-:-:S07]  /*2b90*/  MOV R49, R29 ;  /* 0x0000001d00317202 */ /* 0x000fce0000000f00 */
.L_x_355:
[----:B------:R-:W-:Y:S05]  /*2ba0*/  BSYNC.RECONVERGENT B1 ;  /* 0x0000000000017941 */ /* 0x000fea0003800200 */
.L_x_353:
[----:B------:R-:W-:Y:S02]  /*2bb0*/  HFMA2 R31, -RZ, RZ, 0, 0 ;  /* 0x00000000ff1f7431 */ /* 0x000fe400000001ff */
[----:B------:R-:W-:Y:S01]  /*2bc0*/  IMAD.MOV.U32 R30, RZ, RZ, R0 ;  /* 0x000000ffff1e7224 */ /* 0x000fe200078e0000 */
[----:B------:R-:W-:Y:S01]  /*2bd0*/  MOV R29, R49 ;  /* 0x00000031001d7202 */ /* 0x000fe20000000f00 */
[----:B------:R-:W-:Y:S02]  /*2be0*/  IMAD.MOV.U32 R28, RZ, RZ, R48 ;  /* 0x000000ffff1c7224 */ /* 0x000fe400078e0030 */
[----:B------:R-:W-:Y:S05]  /*2bf0*/  RET.REL.NODEC R30 `(_Z28invokeEnergyAccumOpenIJ_GE_DiiiiPKdS0_S0_S0_iiiPd) ;  /* 0xffffffd41e007950 */ /* 0x000fea0003c3ffff */
.L_x_358:
        /* <DEDUP_REMOVED lines=16> */
.L_x_571:


//--------------------- .text._Z23invokeEnergyAccumOpenIJiiiPKdS0_S0_S0_iiPd --------------------------
	.section	.text._Z23invokeEnergyAccumOpenIJiiiPKdS0_S0_S0_iiPd,"ax",@progbits
	.align	128
        .global         _Z23invokeEnergyAccumOpenIJiiiPKdS0_S0_S0_iiPd
        .type           _Z23invokeEnergyAccumOpenIJiiiPKdS0_S0_S0_iiPd,@function
        .size           _Z23invokeEnergyAccumOpenIJiiiPKdS0_S0_S0_iiPd,(.L_x_572 - _Z23invokeEnergyAccumOpenIJiiiPKdS0_S0_S0_iiPd)
        .other          _Z23invokeEnergyAccumOpenIJiiiPKdS0_S0_S0_iiPd,@"STO_CUDA_ENTRY STV_DEFAULT"
_Z23invokeEnergyAccumOpenIJiiiPKdS0_S0_S0_iiPd:
.text._Z23invokeEnergyAccumOpenIJiiiPKdS0_S0_S0_iiPd:
[----:B------:R-:W-:Y:S01]  /*0000*/  LDC R1, c[0x0][0x37c] ;  /* 0x0000df00ff017b82 */ /* 0x000fe20000000800 */
[----:B------:R-:W0:Y:S01]  /*0010*/  LDCU UR4, c[0x0][0x384] ;  /* 0x00007080ff0477ac */ /* 0x000e220008000800 */
[----:B------:R-:W-:Y:S01]  /*0020*/  CS2R R42, SRZ ;  /* 0x00000000002a7805 */ /* 0x000fe2000001ff00 */
[----:B------:R-:W0:Y:S01]  /*0030*/  LDCU UR5, c[0x0][0x388] ;  /* 0x00007100ff0577ac */ /* 0x000e220008000800 */
[----:B------:R-:W1:Y:S01]  /*0040*/  LDCU.64 UR8, c[0x0][0x358] ;  /* 0x00006b00ff0877ac */ /* 0x000e620008000a00 */
[----:B0-----:R-:W-:-:S09]  /*0050*/  UISETP.GE.U32.AND UP0, UPT, UR4, UR5, UPT ;  /* 0x000000050400728c */ /* 0x001fd2000bf06070 */
[----:B-1----:R-:W-:Y:S05]  /*0060*/  BRA.U UP0, `(.L_x_359) ;  /* 0x0000008d00307547 */ /* 0x002fea000b800000 */
[----:B------:R-:W0:Y:S08]  /*0070*/  LDC R3, c[0x0][0x380] ;  /* 0x0000e000ff037b82 */ /* 0x000e300000000800 */
[----:B------:R-:W0:Y:S01]  /*0080*/  LDC.64 R22, c[0x0][0x398] ;  /* 0x0000e600ff167b82 */ /* 0x000e220000000a00 */
[----:B------:R-:W1:Y:S01]  /*0090*/  S2R R2, SR_TID.X ;  /* 0x0000000000027919 */ /* 0x000e620000002100 */
[----:B------:R-:W2:Y:S01]  /*00a0*/  LDCU.64 UR6, c[0x0][0x3b0] ;  /* 0x00007600ff0677ac */ /* 0x000ea20008000a00 */
[----:B0-----:R-:W-:-:S06]  /*00b0*/  IMAD.WIDE R22, R3, 0x8, R22 ;  /* 0x0000000803167825 */ /* 0x001fcc00078e0216 */
[----:B------:R-:W5:Y:S01]  /*00c0*/  LDG.E.64 R22, desc[UR8][R22.64] ;  /* 0x0000000816167981 */ /* 0x000f62000c1e1b00 */
[----:B------:R-:W1:Y:S01]  /*00d0*/  S2UR UR4, SR_CTAID.X ;  /* 0x00000000000479c3 */ /* 0x000e620000002500 */
[----:B--2---:R-:W-:Y:S02]  /*00e0*/  UISETP.GT.U32.AND UP0, UPT, UR7, UR6, UPT ;  /* 0x000000060700728c */ /* 0x004fe4000bf04070 */
[----:B------:R-:W-:-:S05]  /*00f0*/  UIMAD UR10, UR7, UR7, URZ ;  /* 0x00000007070a72a4 */ /* 0x000fca000f8e02ff */
[----:B------:R-:W1:Y:S01]  /*0100*/  LDC R3, c[0x0][0x360] ;  /* 0x0000d800ff037b82 */ /* 0x000e620000000800 */
[----:B------:R-:W0:Y:S01]  /*0110*/  LDCU UR5, c[0x0][0x370] ;  /* 0x00006e00ff0577ac */ /* 0x000e220008000800 */
[C---:B-1----:R-:W-:Y:S02]  /*0120*/  IMAD R2, R3.reuse, UR4, R2 ;  /* 0x0000000403027c24 */ /* 0x042fe4000f8e0202 */
[----:B0-----:R-:W-:Y:S01]  /*0130*/  IMAD R3, R3, UR5, RZ ;  /* 0x0000000503037c24 */ /* 0x001fe2000f8e02ff */
[----:B------:R-:W-:Y:S06]  /*0140*/  BRA.U !UP0, `(.L_x_360) ;  /* 0x0000006508f07547 */ /* 0x000fec000b800000 */
[----:B------:R-:W0:Y:S01]  /*0150*/  LDCU UR18, c[0x0][0x384] ;  /* 0x00007080ff1277ac */ /* 0x000e220008000800 */
[----:B------:R-:W-:Y:S02]  /*0160*/  IADD3 R4, PT, PT, R2, UR6, RZ ;  /* 0x0000000602047c10 */ /* 0x000fe4000fffe0ff */
[----:B------:R-:W-:Y:S01]  /*0170*/  CS2R R42, SRZ ;  /* 0x00000000002a7805 */ /* 0x000fe2000001ff00 */
[----:B------:R-:W-:Y:S02]  /*0180*/  UIADD3 UR4, UPT, UPT, UR7, -UR6, URZ ;  /* 0x8000000607047290 */ /* 0x000fe4000fffe0ff */
[----:B------:R-:W-:Y:S02]  /*0190*/  ULOP3.LUT UR5, URZ, UR6, URZ, 0x33, !UPT ;  /* 0x00000006ff057292 */ /* 0x000fe4000f8e33ff */
[----:B------:R-:W-:Y:S02]  /*01a0*/  ULOP3.LUT UR13, UR4, 0xfffffff8, URZ, 0xc0, !UPT ;  /* 0xfffffff8040d7892 */ /* 0x000fe4000f8ec0ff */
[----:B------:R-:W-:-:S02]  /*01b0*/  UIADD3 UR5, UPT, UPT, UR5, UR7, URZ ;  /* 0x0000000705057290 */ /* 0x000fc4000fffe0ff */
[----:B------:R-:W-:Y:S02]  /*01c0*/  ULOP3.LUT UR7, UR4, 0x7, URZ, 0xc0, !UPT ;  /* 0x0000000704077892 */ /* 0x000fe4000f8ec0ff */
[----:B------:R-:W-:Y:S02]  /*01d0*/  ULOP3.LUT UR12, UR4, 0x3, URZ, 0xc0, !UPT ;  /* 0x00000003040c7892 */ /* 0x000fe4000f8ec0ff */
[----:B------:R-:W-:Y:S01]  /*01e0*/  UIADD3 UR15, UPT, UPT, UR6, 0x3, URZ ;  /* 0x00000003060f7890 */ /* 0x000fe2000fffe0ff */
[----:B0-----:R-:W-:Y:S01]  /*01f0*/  IMAD.U32 R5, RZ, RZ, UR18 ;  /* 0x00000012ff057e24 */ /* 0x001fe2000f8e00ff */
[----:B------:R-:W-:Y:S02]  /*0200*/  ULOP3.LUT UR11, UR6, 0x7, URZ, 0xc0, !UPT ;  /* 0x00000007060b7892 */ /* 0x000fe4000f8ec0ff */
[----:B------:R-:W-:Y:S02]  /*0210*/  ULOP3.LUT UR14, UR6, 0xfffffff8, URZ, 0xc0, !UPT ;  /* 0xfffffff8060e7892 */ /* 0x000fe4000f8ec0ff */
[----:B------:R-:W-:-:S02]  /*0220*/  UIADD3 UR16, UPT, UPT, UR6, 0x7, URZ ;  /* 0x0000000706107890 */ /* 0x000fc4000fffe0ff */
[----:B------:R-:W-:Y:S02]  /*0230*/  ULOP3.LUT UR4, UR4, 0x1, URZ, 0xc0, !UPT ;  /* 0x0000000104047892 */ /* 0x000fe4000f8ec0ff */
[----:B------:R-:W-:-:S12]  /*0240*/  UIADD3 UR17, UPT, UPT, -UR13, URZ, URZ ;  /* 0x000000ff0d117290 */ /* 0x000fd8000fffe1ff */
.L_x_475:
[----:B------:R-:W0:Y:S01]  /*0250*/  LDC.64 R6, c[0x0][0x398] ;  /* 0x0000e600ff067b82 */ /* 0x000e220000000a00 */
[----:B------:R-:W1:Y:S07]  /*0260*/  LDCU UR6, c[0x0][0x3b4] ;  /* 0x00007680ff0677ac */ /* 0x000e6e0008000800 */
[----:B------:R-:W2:Y:S08]  /*0270*/  LDC R0, c[0x0][0x384] ;  /* 0x0000e100ff007b82 */ /* 0x000eb00000000800 */
[----:B------:R-:W3:Y:S01]  /*0280*/  LDC.64 R26, c[0x0][0x390] ;  /* 0x0000e400ff1a7b82 */ /* 0x000ee20000000a00 */
[----:B0-----:R-:W-:-:S06]  /*0290*/  IMAD.WIDE.U32 R6, R5, 0x8, R6 ;  /* 0x0000000805067825 */ /* 0x001fcc00078e0006 */
[----:B------:R-:W4:Y:S01]  /*02a0*/  LDG.E.64 R6, desc[UR8][R6.64] ;  /* 0x0000000806067981 */ /* 0x000f22000c1e1b00 */
[----:B-1----:R-:W-:Y:S01]  /*02b0*/  ISETP.GE.U32.AND P0, PT, R4, UR6, PT ;  /* 0x0000000604007c0c */ /* 0x002fe2000bf06070 */
[----:B------:R-:W-:Y:S01]  /*02c0*/  BSSY.RECONVERGENT B1, `(.L_x_361) ;  /* 0x0000218000017945 */ /* 0x000fe20003800200 */
[----:B--2---:R-:W-:Y:S02]  /*02d0*/  IADD3 R0, PT, PT, R5, -R0, RZ ;  /* 0x8000000005007210 */ /* 0x004fe40007ffe0ff */
[----:B------:R-:W-:-:S03]  /*02e0*/  CS2R R46, SRZ ;  /* 0x00000000002e7805 */ /* 0x000fc6000001ff00 */
[----:B------:R-:W-:-:S04]  /*02f0*/  IMAD R9, R0, UR10, RZ ;  /* 0x0000000a00097c24 */ /* 0x000fc8000f8e02ff */
[----:B---3--:R-:W-:Y:S01]  /*0300*/  IMAD.WIDE.U32 R26, R9, 0x8, R26 ;  /* 0x00000008091a7825 */ /* 0x008fe200078e001a */
[----:B----45:R-:W-:Y:S01]  /*0310*/  DADD R24, R22, R6 ;  /* 0x0000000016187229 */ /* 0x030fe20000000006 */
[----:B------:R-:W-:Y:S10]  /*0320*/  @P0 BRA `(.L_x_362) ;  /* 0x0000002000440947 */ /* 0x000ff40003800000 */
[----:B------:R-:W-:Y:S01]  /*0330*/  IMAD.MOV.U32 R36, RZ, RZ, R4 ;  /* 0x000000ffff247224 */ /* 0x000fe200078e0004 */
[----:B------:R-:W-:-:S07]  /*0340*/  CS2R R46, SRZ ;  /* 0x00000000002e7805 */ /* 0x000fce000001ff00 */
.L_x_398:
[----:B------:R-:W0:Y:S02]  /*0350*/  LDC.64 R6, c[0x0][0x3a0] ;  /* 0x0000e800ff067b82 */ /* 0x000e240000000a00 */
[----:B0-----:R-:W-:-:S06]  /*0360*/  IMAD.WIDE.U32 R6, R36, 0x8, R6 ;  /* 0x0000000824067825 */ /* 0x001fcc00078e0006 */
[----:B------:R-:W2:Y:S01]  /*0370*/  LDG.E.64 R6, desc[UR8][R6.64] ;  /* 0x0000000806067981 */ /* 0x000ea2000c1e1b00 */
[----:B------:R-:W0:Y:S01]  /*0380*/  LDCU UR6, c[0x0][0x3b0] ;  /* 0x00007600ff0677ac */ /* 0x000e220008000800 */
[----:B------:R-:W-:Y:S01]  /*0390*/  UISETP.GE.U32.AND UP0, UPT, UR5, 0x7, UPT ;  /* 0x000000070500788c */ /* 0x000fe2000bf06070 */
[----:B0-----:R-:W-:Y:S01]  /*03a0*/  MOV R15, UR6 ;  /* 0x00000006000f7c02 */ /* 0x001fe20008000f00 */
[----:B--2---:R-:W-:-:S07]  /*03b0*/  DADD R44, R24, -R6 ;  /* 0x00000000182c7229 */ /* 0x004fce0000000806 */
[----:B------:R-:W-:Y:S05]  /*03c0*/  BRA.U !UP0, `(.L_x_363) ;  /* 0x0000001108447547 */ /* 0x000fea000b800000 */
[----:B------:R-:W0:Y:S01]  /*03d0*/  LDC.64 R10, c[0x0][0x3b0] ;  /* 0x0000ec00ff0a7b82 */ /* 0x000e220000000a00 */
[----:B------:R-:W-:Y:S01]  /*03e0*/  IMAD.U32 R8, RZ, RZ, UR15 ;  /* 0x0000000fff087e24 */ /* 0x000fe2000f8e00ff */
[C---:B0-----:R-:W-:Y:S01]  /*03f0*/  IADD3 R14, PT, PT, R10.reuse, 0x4, RZ ;  /* 0x000000040a0e7810 */ /* 0x041fe20007ffe0ff */
[C---:B------:R-:W-:Y:S01]  /*0400*/  VIADD R15, R10.reuse, 0x2 ;  /* 0x000000020a0f7836 */ /* 0x040fe20000000000 */
[C---:B------:R-:W-:Y:S01]  /*0410*/  IADD3 R12, PT, PT, R10.reuse, 0x6, RZ ;  /* 0x000000060a0c7810 */ /* 0x040fe20007ffe0ff */
[----:B------:R-:W-:Y:S02]  /*0420*/  VIADD R13, R10, 0x5 ;  /* 0x000000050a0d7836 */ /* 0x000fe40000000000 */
[C---:B------:R-:W-:Y:S02]  /*0430*/  IMAD R18, R11.reuse, R10, R36 ;  /* 0x0000000a0b127224 */ /* 0x040fe400078e0224 */
[----:B------:R-:W-:Y:S01]  /*0440*/  IMAD R19, R36, R11, R10 ;  /* 0x0000000b24137224 */ /* 0x000fe200078e020a */
[----:B------:R-:W-:Y:S01]  /*0450*/  MOV R10, UR17 ;  /* 0x00000011000a7c02 */ /* 0x000fe20008000f00 */
[----:B------:R-:W-:-:S02]  /*0460*/  IMAD R17, R11, UR15, R36 ;  /* 0x0000000f0b117c24 */ /* 0x000fc4000f8e0224 */
[--C-:B------:R-:W-:Y:S02]  /*0470*/  IMAD R16, R11, UR16, R36.reuse ;  /* 0x000000100b107c24 */ /* 0x100fe4000f8e0224 */
[-CC-:B------:R-:W-:Y:S02]  /*0480*/  IMAD R15, R15, R11.reuse, R36.reuse ;  /* 0x0000000b0f0f7224 */ /* 0x180fe400078e0224 */
[-CC-:B------:R-:W-:Y:S02]  /*0490*/  IMAD R14, R14, R11.reuse, R36.reuse ;  /* 0x0000000b0e0e7224 */ /* 0x180fe400078e0224 */
[-CC-:B------:R-:W-:Y:S02]  /*04a0*/  IMAD R13, R13, R11.reuse, R36.reuse ;  /* 0x0000000b0d0d7224 */ /* 0x180fe400078e0224 */
[----:B------:R-:W-:Y:S02]  /*04b0*/  IMAD R12, R12, R11, R36 ;  /* 0x0000000b0c0c7224 */ /* 0x000fe400078e0224 */
[----:B------:R-:W-:-:S07]  /*04c0*/  IMAD.IADD R11, R18, 0x1, R11 ;  /* 0x00000001120b7824 */ /* 0x000fce00078e020b */
.L_x_380:
[----:B------:R-:W0:Y:S01]  /*04d0*/  LDC.64 R48, c[0x0][0x3a0] ;  /* 0x0000e800ff307b82 */ /* 0x000e220000000a00 */
[----:B------:R-:W-:-:S05]  /*04e0*/  IADD3 R7, PT, PT, R8, -0x3, RZ ;  /* 0xfffffffd08077810 */ /* 0x000fca0007ffe0ff */
[----:B0-----:R-:W-:-:S05]  /*04f0*/  IMAD.WIDE.U32 R48, R7, 0x8, R48 ;  /* 0x0000000807307825 */ /* 0x001fca00078e0030 */
[----:B------:R-:W2:Y:S01]  /*0500*/  LDG.E.64 R30, desc[UR8][R48.64] ;  /* 0x00000008301e7981 */ /* 0x000ea2000c1e1b00 */
[----:B------:R-:W-:-:S06]  /*0510*/  IMAD.WIDE.U32 R34, R18, 0x8, R26 ;  /* 0x0000000812227825 */ /* 0x000fcc00078e001a */
[----:B------:R-:W3:Y:S01]  /*0520*/  LDG.E.64 R34, desc[UR8][R34.64] ;  /* 0x0000000822227981 */ /* 0x000ee2000c1e1b00 */
[----:B------:R-:W-:-:S05]  /*0530*/  IMAD.WIDE.U32 R38, R19, 0x8, R26 ;  /* 0x0000000813267825 */ /* 0x000fca00078e001a */
        /* <DEDUP_REMOVED lines=21> */
[----:B------:R-:W-:Y:S05]  /*0690*/  CALL.REL.NOINC `($__internal_5_$__cuda_sm20_div_rn_f64_full) ;  /* 0x0000008400cc7944 */ /* 0x000fea0003c00000 */
[----:B------:R-:W-:Y:S01]  /*06a0*/  MOV R20, R6 ;  /* 0x0000000600147202 */ /* 0x000fe20000000f00 */
[----:B------:R-:W-:-:S07]  /*06b0*/  IMAD.MOV.U32 R21, RZ, RZ, R7 ;  /* 0x000000ffff157224 */ /* 0x000fce00078e0007 */
.L_x_365:
[----:B------:R-:W-:Y:S05]  /*06c0*/  BSYNC.RECONVERGENT B2 ;  /* 0x0000000000027941 */ /* 0x000fea0003800200 */
.L_x_364:
        /* <DEDUP_REMOVED lines=28> */
.L_x_367:
[----:B------:R-:W-:Y:S05]  /*0890*/  BSYNC.RECONVERGENT B2 ;  /* 0x0000000000027941 */ /* 0x000fea0003800200 */
.L_x_366:
        /* <DEDUP_REMOVED lines=30> */
.L_x_369:
[----:B------:R-:W-:Y:S05]  /*0a80*/  BSYNC.RECONVERGENT B2 ;  /* 0x0000000000027941 */ /* 0x000fea0003800200 */
.L_x_368:
        /* <DEDUP_REMOVED lines=28> */
.L_x_371:
[----:B------:R-:W-:Y:S05]  /*0c50*/  BSYNC.RECONVERGENT B2 ;  /* 0x0000000000027941 */ /* 0x000fea0003800200 */
.L_x_370:
        /* <DEDUP_REMOVED lines=30> */
.L_x_373:
[----:B------:R-:W-:Y:S05]  /*0e40*/  BSYNC.RECONVERGENT B2 ;  /* 0x0000000000027941 */ /* 0x000fea0003800200 */
.L_x_372:
        /* <DEDUP_REMOVED lines=28> */
.L_x_375:
[----:B------:R-:W-:Y:S05]  /*1010*/  BSYNC.RECONVERGENT B2 ;  /* 0x0000000000027941 */ /* 0x000fea0003800200 */
.L_x_374:
        /* <DEDUP_REMOVED lines=30> */
.L_x_377:
[----:B------:R-:W-:Y:S05]  /*1200*/  BSYNC.RECONVERGENT B2 ;  /* 0x0000000000027941 */ /* 0x000fea0003800200 */
.L_x_376:
        /* <DEDUP_REMOVED lines=28> */
.L_x_379:
[----:B------:R-:W-:Y:S05]  /*13d0*/  BSYNC.RECONVERGENT B2 ;  /* 0x0000000000027941 */ /* 0x000fea0003800200 */
.L_x_378:
[----:B------:R-:W0:Y:S01]  /*13e0*/  LDC R0, c[0x0][0x3b4] ;  /* 0x0000ed00ff007b82 */ /* 0x000e220000000800 */
[----:B------:R-:W-:Y:S01]  /*13f0*/  IADD3 R10, PT, PT, R10, 0x8, RZ ;  /* 0x000000080a0a7810 */ /* 0x000fe20007ffe0ff */
[----:B------:R-:W-:Y:S01]  /*1400*/  DADD R46, R46, R6 ;  /* 0x000000002e2e7229 */ /* 0x000fe20000000006 */
[----:B------:R-:W-:Y:S01]  /*1410*/  VIADD R8, R8, 0x8 ;  /* 0x0000000808087836 */ /* 0x000fe20000000000 */
[----:B------:R-:W-:Y:S02]  /*1420*/  IADD3 R19, PT, PT, R19, 0x8, RZ ;  /* 0x0000000813137810 */ /* 0x000fe40007ffe0ff */
[----:B------:R-:W-:Y:S01]  /*1430*/  ISETP.NE.AND P0, PT, R10, RZ, PT ;  /* 0x000000ff0a00720c */ /* 0x000fe20003f05270 */
[C---:B0-----:R-:W-:Y:S01]  /*1440*/  IMAD R11, R0.reuse, 0x8, R11 ;  /* 0x00000008000b7824 */ /* 0x041fe200078e020b */
[C---:B------:R-:W-:Y:S01]  /*1450*/  LEA R15, R0.reuse, R15, 0x3 ;  /* 0x0000000f000f7211 */ /* 0x040fe200078e18ff */
[C---:B------:R-:W-:Y:S01]  /*1460*/  IMAD R17, R0.reuse, 0x8, R17 ;  /* 0x0000000800117824 */ /* 0x040fe200078e0211 */
[C---:B------:R-:W-:Y:S01]  /*1470*/  LEA R14, R0.reuse, R14, 0x3 ;  /* 0x0000000e000e7211 */ /* 0x040fe200078e18ff */
[C---:B------:R-:W-:Y:S01]  /*1480*/  IMAD R13, R0.reuse, 0x8, R13 ;  /* 0x00000008000d7824 */ /* 0x040fe200078e020d */
[C---:B------:R-:W-:Y:S01]  /*1490*/  LEA R12, R0.reuse, R12, 0x3 ;  /* 0x0000000c000c7211 */ /* 0x040fe200078e18ff */
[C---:B------:R-:W-:Y:S01]  /*14a0*/  IMAD R16, R0.reuse, 0x8, R16 ;  /* 0x0000000800107824 */ /* 0x040fe200078e0210 */
[----:B------:R-:W-:-:S05]  /*14b0*/  LEA R18, R0, R18, 0x3 ;  /* 0x0000001200127211 */ /* 0x000fca00078e18ff */
[----:B------:R-:W-:Y:S05]  /*14c0*/  @P0 BRA `(.L_x_380) ;  /* 0xfffffff000000947 */ /* 0x000fea000383ffff */
[----:B------:R-:W-:-:S07]  /*14d0*/  VIADD R15, R8, 0xfffffffd ;  /* 0xfffffffd080f7836 */ /* 0x000fce0000000000 */
.L_x_363:
        /* <DEDUP_REMOVED lines=36> */
.L_x_384:
[----:B------:R-:W-:Y:S05]  /*1720*/  BSYNC.RECONVERGENT B2 ;  /* 0x0000000000027941 */ /* 0x000fea0003800200 */
.L_x_383:
        /* <DEDUP_REMOVED lines=29> */
[----:B------:R-:W-:Y:S05]  /*1900*/  CALL.REL.NOINC `($__internal_5_$__cuda_sm20_div_rn_f64_full) ;  /* 0x0000007400307944 */ /* 0x000fea0003c00000 */
[----:B------:R-:W-:Y:S01]  /*1910*/  MOV R8, R6 ;  /* 0x0000000600087202 */ /* 0x000fe20000000f00 */
[----:B------:R-:W-:-:S07]  /*1920*/  IMAD.MOV.U32 R9, RZ, RZ, R7 ;  /* 0x000000ffff097224 */ /* 0x000fce00078e0007 */
.L_x_386:
[----:B------:R-:W-:Y:S05]  /*1930*/  BSYNC.RECONVERGENT B2 ;  /* 0x0000000000027941 */ /* 0x000fea0003800200 */
.L_x_385:
        /* <DEDUP_REMOVED lines=30> */
.L_x_388:
[----:B------:R-:W-:Y:S05]  /*1b20*/  BSYNC.RECONVERGENT B2 ;  /* 0x0000000000027941 */ /* 0x000fea0003800200 */
.L_x_387:
[----:B------:R-:W2:Y:S01]  /*1b30*/  LDG.E.64 R30, desc[UR8][R16.64+0x18] ;  /* 0x00001808101e7981 */ /* 0x000ea2000c1e1b00 */
[----:B------:R-:W0:Y:S02]  /*1b40*/  LDCU UR6, c[0x0][0x3b4] ;  /* 0x00007680ff0677ac */ /* 0x000e240008000800 */
[----:B0-----:R-:W-:Y:S01]  /*1b50*/  VIADD R9, R11, UR6 ;  /* 0x000000060b097c36 */ /* 0x001fe20008000000 */
[----:B------:R-:W-:-:S03]  /*1b60*/  IADD3 R11, PT, PT, R13, 0x3, RZ ;  /* 0x000000030d0b7810 */ /* 0x000fc60007ffe0ff */
[----:B------:R-:W-:-:S04]  /*1b70*/  IMAD.WIDE.U32 R8, R9, 0x8, R26 ;  /* 0x0000000809087825 */ /* 0x000fc800078e001a */
[----:B------:R-:W-:Y:S02]  /*1b80*/  IMAD.WIDE.U32 R10, R11, 0x8, R26 ;  /* 0x000000080b0a7825 */ /* 0x000fe400078e001a */
        /* <DEDUP_REMOVED lines=26> */
.L_x_390:
[----:B------:R-:W-:Y:S05]  /*1d30*/  BSYNC.RECONVERGENT B2 ;  /* 0x0000000000027941 */ /* 0x000fea0003800200 */
.L_x_389:
[----:B------:R-:W-:Y:S01]  /*1d40*/  DADD R46, R46, R8 ;  /* 0x000000002e2e7229 */ /* 0x000fe20000000008 */
[----:B------:R-:W-:-:S10]  /*1d50*/  IADD3 R15, PT, PT, R15, 0x4, RZ ;  /* 0x000000040f0f7810 */ /* 0x000fd40007ffe0ff */
.L_x_382:
        /* <DEDUP_REMOVED lines=35> */
.L_x_393:
[----:B------:R-:W-:Y:S05]  /*1f90*/  BSYNC.RECONVERGENT B2 ;  /* 0x0000000000027941 */ /* 0x000fea0003800200 */
.L_x_392:
        /* <DEDUP_REMOVED lines=30> */
[----:B------:R-:W-:Y:S01]  /*2180*/  IMAD.MOV.U32 R8, RZ, RZ, R6 ;  /* 0x000000ffff087224 */ /* 0x000fe200078e0006 */
[----:B------:R-:W-:-:S07]  /*2190*/  MOV R9, R7 ;  /* 0x0000000700097202 */ /* 0x000fce0000000f00 */
.L_x_395:
[----:B------:R-:W-:Y:S05]  /*21a0*/  BSYNC.RECONVERGENT B2 ;  /* 0x0000000000027941 */ /* 0x000fea0003800200 */
.L_x_394:
[----:B------:R-:W-:Y:S01]  /*21b0*/  DADD R46, R46, R8 ;  /* 0x000000002e2e7229 */ /* 0x000fe20000000008 */
[----:B------:R-:W-:-:S10]  /*21c0*/  VIADD R15, R15, 0x2 ;  /* 0x000000020f0f7836 */ /* 0x000fd40000000000 */
.L_x_391:
[----:B------:R-:W-:-:S09]  /*21d0*/  UISETP.NE.AND UP0, UPT, UR4, URZ, UPT ;  /* 0x000000ff0400728c */ /* 0x000fd2000bf05270 */
        /* <DEDUP_REMOVED lines=32> */
.L_x_397:
[----:B------:R-:W-:Y:S05]  /*23e0*/  BSYNC.RECONVERGENT B2 ;  /* 0x0000000000027941 */ /* 0x000fea0003800200 */
.L_x_396:
[----:B------:R-:W-:-:S11]  /*23f0*/  DADD R46, R46, R6 ;  /* 0x000000002e2e7229 */ /* 0x000fd60000000006 */
.L_x_381:
[----:B------:R-:W0:Y:S01]  /*2400*/  LDCU UR6, c[0x0][0x3b4] ;  /* 0x00007680ff0677ac */ /* 0x000e220008000800 */
[----:B------:R-:W-:-:S05]  /*2410*/  IMAD.IADD R36, R3, 0x1, R36 ;  /* 0x0000000103247824 */ /* 0x000fca00078e0224 */
[----:B0-----:R-:W-:-:S13]  /*2420*/  ISETP.GE.U32.AND P0, PT, R36, UR6, PT ;  /* 0x0000000624007c0c */ /* 0x001fda000bf06070 */
[----:B------:R-:W-:Y:S05]  /*2430*/  @!P0 BRA `(.L_x_398) ;  /* 0xffffffdc00c48947 */ /* 0x000fea000383ffff */
.L_x_362:
[----:B------:R-:W-:Y:S05]  /*2440*/  BSYNC.RECONVERGENT B1 ;  /* 0x0000000000017941 */ /* 0x000fea0003800200 */
.L_x_361:
[----:B------:R-:W0:Y:S01]  /*2450*/  LDCU UR6, c[0x0][0x380] ;  /* 0x00007000ff0677ac */ /* 0x000e220008000800 */
[----:B------:R-:W-:Y:S01]  /*2460*/  MOV R10, 0x1 ;  /* 0x00000001000a7802 */ /* 0x000fe20000000f00 */
[----:B------:R-:W-:Y:S01]  /*2470*/  BSSY.RECONVERGENT B1, `(.L_x_399) ;  /* 0x0000218000017945 */ /* 0x000fe20003800200 */
[----:B------:R-:W1:Y:S01]  /*2480*/  LDCU UR18, c[0x0][0x3b4] ;  /* 0x00007680ff1277ac */ /* 0x000e620008000800 */
[----:B0-----:R-:W-:Y:S01]  /*2490*/  ISETP.NE.AND P0, PT, R5, UR6, PT ;  /* 0x0000000605007c0c */ /* 0x001fe2000bf05270 */
[----:B------:R-:W0:Y:S03]  /*24a0*/  LDCU UR6, c[0x0][0x3b0] ;  /* 0x00007600ff0677ac */ /* 0x000e260008000800 */
[----:B------:R-:W-:-:S06]  /*24b0*/  SEL R10, R10, 0x2, !P0 ;  /* 0x000000020a0a7807 */ /* 0x000fcc0004000000 */
[----:B------:R-:W2:Y:S01]  /*24c0*/  I2F.F64.U32 R10, R10 ;  /* 0x0000000a000a7312 */ /* 0x000ea20000201800 */
[----:B0-----:R-:W-:Y:S01]  /*24d0*/  ISETP.GE.U32.AND P1, PT, R2, UR6, PT ;  /* 0x0000000602007c0c */ /* 0x001fe2000bf26070 */
[----:B--2---:R-:W-:Y:S01]  /*24e0*/  DFMA R42, R10, R46, R42 ;  /* 0x0000002e0a2a722b */ /* 0x004fe2000000002a */
[----:B------:R-:W-:-:S11]  /*24f0*/  CS2R R46, SRZ ;  /* 0x00000000002e7805 */ /* 0x000fd6000001ff00 */
[----:B-1----:R-:W-:Y:S05]  /*2500*/  @P1 BRA `(.L_x_400) ;  /* 0x0000002000381947 */ /* 0x002fea0003800000 */
[----:B------:R-:W-:Y:S01]  /*2510*/  IMAD.MOV.U32 R8, RZ, RZ, R2 ;  /* 0x000000ffff087224 */ /* 0x000fe200078e0002 */
[----:B------:R-:W-:-:S07]  /*2520*/  CS2R R46, SRZ ;  /* 0x00000000002e7805 */ /* 0x000fce000001ff00 */
.L_x_436:
[----:B------:R-:W0:Y:S08]  /*2530*/  LDC.64 R6, c[0x0][0x3a0] ;  /* 0x0000e800ff067b82 */ /* 0x000e300000000a00 */
[----:B------:R-:W1:Y:S01]  /*2540*/  LDC.64 R14, c[0x0][0x3a8] ;  /* 0x0000ea00ff0e7b82 */ /* 0x000e620000000a00 */
[----:B0-----:R-:W-:-:S06]  /*2550*/  IMAD.WIDE.U32 R6, R8, 0x8, R6 ;  /* 0x0000000808067825 */ /* 0x001fcc00078e0006 */
[----:B------:R-:W2:Y:S01]  /*2560*/  LDG.E.64 R6, desc[UR8][R6.64] ;  /* 0x0000000806067981 */ /* 0x000ea2000c1e1b00 */
[----:B-1----:R-:W-:-:S06]  /*2570*/  IMAD.WIDE.U32 R14, R8, 0x8, R14 ;  /* 0x00000008080e7825 */ /* 0x002fcc00078e000e */
[----:B------:R-:W3:Y:S01]  /*2580*/  LDG.E.64 R14, desc[UR8][R14.64] ;  /* 0x000000080e0e7981 */ /* 0x000ee2000c1e1b00 */
[----:B------:R-:W0:Y:S01]  /*2590*/  LDCU UR6, c[0x0][0x3b0] ;  /* 0x00007600ff0677ac */ /* 0x000e220008000800 */
[----:B------:R-:W-:Y:S01]  /*25a0*/  UISETP.GE.U32.AND UP0, UPT, UR5, 0x7, UPT ;  /* 0x000000070500788c */ /* 0x000fe2000bf06070 */
[----:B0-----:R-:W-:Y:S01]  /*25b0*/  MOV R13, UR6 ;  /* 0x00000006000d7c02 */ /* 0x001fe20008000f00 */
[----:B--2---:R-:W-:-:S08]  /*25c0*/  DADD R18, R24, -R6 ;  /* 0x0000000018127229 */ /* 0x004fd00000000806 */
[----:B---3--:R-:W-:Y:S01]  /*25d0*/  DADD R18, R18, -R14 ;  /* 0x0000000012127229 */ /* 0x008fe2000000080e */
[----:B------:R-:W-:Y:S10]  /*25e0*/  BRA.U !UP0, `(.L_x_401) ;  /* 0x0000001108087547 */ /* 0x000ff4000b800000 */
[----:B------:R-:W-:Y:S01]  /*25f0*/  IMAD.MOV.U32 R12, RZ, RZ, RZ ;  /* 0x000000ffff0c7224 */ /* 0x000fe200078e00ff */
[----:B------:R-:W-:-:S07]  /*2600*/  MOV R13, UR6 ;  /* 0x00000006000d7c02 */ /* 0x000fce0008000f00 */
.L_x_418:
[----:B------:R-:W0:Y:S02]  /*2610*/  LDC.64 R44, c[0x0][0x3a0] ;  /* 0x0000e800ff2c7b82 */ /* 0x000e240000000a00 */
[----:B0-----:R-:W-:-:S05]  /*2620*/  IMAD.WIDE.U32 R44, R13, 0x8, R44 ;  /* 0x000000080d2c7825 */ /* 0x001fca00078e002c */
[----:B------:R-:W2:Y:S01]  /*2630*/  LDG.E.64 R30, desc[UR8][R44.64] ;  /* 0x000000082c1e7981 */ /* 0x000ea2000c1e1b00 */
[----:B------:R-:W-:Y:S02]  /*2640*/  IMAD R17, R13, UR18, R8 ;  /* 0x000000120d117c24 */ /* 0x000fe4000f8e0208 */
[----:B------:R-:W-:Y:S02]  /*2650*/  IMAD R15, R8, UR18, R13 ;  /* 0x00000012080f7c24 */ /* 0x000fe4000f8e020d */
[----:B------:R-:W-:-:S04]  /*2660*/  IMAD.WIDE.U32 R20, R17, 0x8, R26 ;  /* 0x0000000811147825 */ /* 0x000fc800078e001a */
[----:B------:R-:W-:Y:S02]  /*2670*/  IMAD.WIDE.U32 R6, R15, 0x8, R26 ;  /* 0x000000080f067825 */ /* 0x000fe400078e001a */
[----:B------:R-:W3:Y:S04]  /*2680*/  LDG.E.64 R20, desc[UR8][R20.64] ;  /* 0x0000000814147981 */ /* 0x000ee8000c1e1b00 */
[----:B------:R-:W3:Y:S01]  /*2690*/  LDG.E.64 R6, desc[UR8][R6.64] ;  /* 0x0000000806067981 */ /* 0x000ee2000c1e1b00 */
[----:B------:R-:W-:Y:S01]  /*26a0*/  IMAD.MOV.U32 R32, RZ, RZ, 0x1 ;  /* 0x00000001ff207424 */ /* 0x000fe200078e00ff */
[----:B------:R-:W-:Y:S01]  /*26b0*/  IADD3 R12, PT, PT, R12, 0x8, RZ ;  /* 0x000000080c0c7810 */ /* 0x000fe20007ffe0ff */
[----:B------:R-:W-:Y:S03]  /*26c0*/  BSSY.RECONVERGENT B2, `(.L_x_402) ;  /* 0x0000017000027945 */ /* 0x000fe60003800200 */
[----:B------:R-:W-:Y:S01]  /*26d0*/  ISETP.NE.AND P2, PT, R12, UR13, PT ;  /* 0x0000000d0c007c0c */ /* 0x000fe2000bf45270 */
        /* <DEDUP_REMOVED lines=19> */
[----:B------:R-:W-:Y:S01]  /*2810*/  IMAD.MOV.U32 R20, RZ, RZ, R6 ;  /* 0x000000ffff147224 */ /* 0x000fe200078e0006 */
[----:B------:R-:W-:-:S07]  /*2820*/  MOV R21, R7 ;  /* 0x0000000700157202 */ /* 0x000fce0000000f00 */
.L_x_403:
[----:B------:R-:W-:Y:S05]  /*2830*/  BSYNC.RECONVERGENT B2 ;  /* 0x0000000000027941 */ /* 0x000fea0003800200 */
.L_x_402:
[----:B------:R-:W2:Y:S01]  /*2840*/  LDG.E.64 R30, desc[UR8][R44.64+0x8] ;  /* 0x000008082c1e7981 */ /* 0x000ea2000c1e1b00 */
[----:B------:R-:W-:Y:S01]  /*2850*/  IADD3 R7, PT, PT, R15, 0x1, RZ ;  /* 0x000000010f077810 */ /* 0x000fe20007ffe0ff */
[----:B------:R-:W-:-:S04]  /*2860*/  VIADD R17, R17, UR18 ;  /* 0x0000001211117c36 */ /* 0x000fc80008000000 */
        /* <DEDUP_REMOVED lines=26> */
.L_x_405:
[----:B------:R-:W-:Y:S05]  /*2a10*/  BSYNC.RECONVERGENT B2 ;  /* 0x0000000000027941 */ /* 0x000fea0003800200 */
.L_x_404:
[----:B------:R-:W2:Y:S01]  /*2a20*/  LDG.E.64 R30, desc[UR8][R44.64+0x10] ;  /* 0x000010082c1e7981 */ /* 0x000ea2000c1e1b00 */
[----:B------:R-:W-:Y:S01]  /*2a30*/  IADD3 R17, PT, PT, R17, UR18, RZ ;  /* 0x0000001211117c10 */ /* 0x000fe2000fffe0ff */
[----:B------:R-:W-:-:S04]  /*2a40*/  VIADD R21, R15, 0x2 ;  /* 0x000000020f157836 */ /* 0x000fc80000000000 */
[----:B------:R-:W-:-:S04]  /*2a50*/  IMAD.WIDE.U32 R28, R17, 0x8, R26 ;  /* 0x00000008111c7825 */ /* 0x000fc800078e001a */
[----:B------:R-:W-:Y:S02]  /*2a60*/  IMAD.WIDE.U32 R20, R21, 0x8, R26 ;  /* 0x0000000815147825 */ /* 0x000fe400078e001a */
[----:B------:R-:W3:Y:S04]  /*2a70*/  LDG.E.64 R28, desc[UR8][R28.64] ;  /* 0x000000081c1c7981 */ /* 0x000ee8000c1e1b00 */
        /* <DEDUP_REMOVED lines=25> */
.L_x_407:
[----:B------:R-:W-:Y:S05]  /*2c10*/  BSYNC.RECONVERGENT B2 ;  /* 0x0000000000027941 */ /* 0x000fea0003800200 */
.L_x_406:
        /* <DEDUP_REMOVED lines=29> */
.L_x_409:
[----:B------:R-:W-:Y:S05]  /*2df0*/  BSYNC.RECONVERGENT B2 ;  /* 0x0000000000027941 */ /* 0x000fea0003800200 */
.L_x_408:
        /* <DEDUP_REMOVED lines=31> */
.L_x_411:
[----:B------:R-:W-:Y:S05]  /*2ff0*/  BSYNC.RECONVERGENT B2 ;  /* 0x0000000000027941 */ /* 0x000fea0003800200 */
.L_x_410:
        /* <DEDUP_REMOVED lines=29> */
.L_x_413:
[----:B------:R-:W-:Y:S05]  /*31d0*/  BSYNC.RECONVERGENT B2 ;  /* 0x0000000000027941 */ /* 0x000fea0003800200 */
.L_x_412:
        /* <DEDUP_REMOVED lines=31> */
.L_x_415:
[----:B------:R-:W-:Y:S05]  /*33d0*/  BSYNC.RECONVERGENT B2 ;  /* 0x0000000000027941 */ /* 0x000fea0003800200 */
.L_x_414:
        /* <DEDUP_REMOVED lines=30> */
[----:B------:R-:W-:Y:S05]  /*35c0*/  CALL.REL.NOINC `($__internal_5_$__cuda_sm20_div_rn_f64_full) ;  /* 0x0000005800007944 */ /* 0x000fea0003c00000 */
.L_x_417:
[----:B------:R-:W-:Y:S05]  /*35d0*/  BSYNC.RECONVERGENT B2 ;  /* 0x0000000000027941 */ /* 0x000fea0003800200 */
.L_x_416:
[----:B------:R-:W-:Y:S01]  /*35e0*/  DADD R46, R46, R6 ;  /* 0x000000002e2e7229 */ /* 0x000fe20000000006 */
[----:B------:R-:W-:Y:S01]  /*35f0*/  IADD3 R13, PT, PT, R13, 0x8, RZ ;  /* 0x000000080d0d7810 */ /* 0x000fe20007ffe0ff */
[----:B------:R-:W-:Y:S09]  /*3600*/  @P2 BRA `(.L_x_418) ;  /* 0xfffffff000002947 */ /* 0x000ff2000383ffff */
.L_x_401:
        /* <DEDUP_REMOVED lines=38> */
.L_x_422:
[----:B------:R-:W-:Y:S05]  /*3870*/  BSYNC.RECONVERGENT B2 ;  /* 0x0000000000027941 */ /* 0x000fea0003800200 */
.L_x_421:
        /* <DEDUP_REMOVED lines=32> */
.L_x_424:
[----:B------:R-:W-:Y:S05]  /*3a80*/  BSYNC.RECONVERGENT B2 ;  /* 0x0000000000027941 */ /* 0x000fea0003800200 */
.L_x_423:
        /* <DEDUP_REMOVED lines=30> */
.L_x_426:
[----:B------:R-:W-:Y:S05]  /*3c70*/  BSYNC.RECONVERGENT B2 ;  /* 0x0000000000027941 */ /* 0x000fea0003800200 */
.L_x_425:
        /* <DEDUP_REMOVED lines=31> */
[----:B------:R-:W-:Y:S05]  /*3e70*/  CALL.REL.NOINC `($__internal_5_$__cuda_sm20_div_rn_f64_full) ;  /* 0x0000004c00d47944 */ /* 0x000fea0003c00000 */
[----:B------:R-:W-:Y:S01]  /*3e80*/  IMAD.MOV.U32 R14, RZ, RZ, R6 ;  /* 0x000000ffff0e7224 */ /* 0x000fe200078e0006 */
[----:B------:R-:W-:-:S07]  /*3e90*/  MOV R15, R7 ;  /* 0x00000007000f7202 */ /* 0x000fce0000000f00 */
.L_x_428:
[----:B------:R-:W-:Y:S05]  /*3ea0*/  BSYNC.RECONVERGENT B2 ;  /* 0x0000000000027941 */ /* 0x000fea0003800200 */
.L_x_427:
[----:B------:R-:W-:Y:S01]  /*3eb0*/  DADD R46, R46, R14 ;  /* 0x000000002e2e7229 */ /* 0x000fe2000000000e */
[----:B------:R-:W-:-:S10]  /*3ec0*/  VIADD R13, R13, 0x4 ;  /* 0x000000040d0d7836 */ /* 0x000fd40000000000 */
.L_x_420:
        /* <DEDUP_REMOVED lines=36> */
[----:B------:R-:W-:Y:S05]  /*4110*/  CALL.REL.NOINC `($__internal_5_$__cuda_sm20_div_rn_f64_full) ;  /* 0x0000004c002c7944 */ /* 0x000fea0003c00000 */
.L_x_431:
[----:B------:R-:W-:Y:S05]  /*4120*/  BSYNC.RECONVERGENT B2 ;  /* 0x0000000000027941 */ /* 0x000fea0003800200 */
.L_x_430:
        /* <DEDUP_REMOVED lines=32> */
[----:B------:R-:W-:Y:S01]  /*4330*/  MOV R14, R6 ;  /* 0x00000006000e7202 */ /* 0x000fe20000000f00 */
[----:B------:R-:W-:-:S07]  /*4340*/  IMAD.MOV.U32 R15, RZ, RZ, R7 ;  /* 0x000000ffff0f7224 */ /* 0x000fce00078e0007 */
.L_x_433:
[----:B------:R-:W-:Y:S05]  /*4350*/  BSYNC.RECONVERGENT B2 ;  /* 0x0000000000027941 */ /* 0x000fea0003800200 */
.L_x_432:
[----:B------:R-:W-:Y:S01]  /*4360*/  DADD R46, R46, R14 ;  /* 0x000000002e2e7229 */ /* 0x000fe2000000000e */
[----:B------:R-:W-:-:S10]  /*4370*/  IADD3 R13, PT, PT, R13, 0x2, RZ ;  /* 0x000000020d0d7810 */ /* 0x000fd40007ffe0ff */
.L_x_429:
        /* <DEDUP_REMOVED lines=33> */
.L_x_435:
[----:B------:R-:W-:Y:S05]  /*4590*/  BSYNC.RECONVERGENT B2 ;  /* 0x0000000000027941 */ /* 0x000fea0003800200 */
.L_x_434:
[----:B------:R-:W-:-:S11]  /*45a0*/  DADD R46, R46, R6 ;  /* 0x000000002e2e7229 */ /* 0x000fd60000000006 */
.L_x_419:
[----:B------:R-:W0:Y:S01]  /*45b0*/  LDCU UR6, c[0x0][0x3b0] ;  /* 0x00007600ff0677ac */ /* 0x000e220008000800 */
[----:B------:R-:W-:-:S04]  /*45c0*/  IADD3 R8, PT, PT, R3, R8, RZ ;  /* 0x0000000803087210 */ /* 0x000fc80007ffe0ff */
[----:B0-----:R-:W-:-:S13]  /*45d0*/  ISETP.GE.U32.AND P0, PT, R8, UR6, PT ;  /* 0x0000000608007c0c */ /* 0x001fda000bf06070 */
[----:B------:R-:W-:Y:S05]  /*45e0*/  @!P0 BRA `(.L_x_436) ;  /* 0xffffffdc00d08947 */ /* 0x000fea000383ffff */
.L_x_400:
[----:B------:R-:W-:Y:S05]  /*45f0*/  BSYNC.RECONVERGENT B1 ;  /* 0x0000000000017941 */ /* 0x000fea0003800200 */
.L_x_399:
[----:B------:R-:W0:Y:S01]  /*4600*/  LDCU UR18, c[0x0][0x3b4] ;  /* 0x00007680ff1277ac */ /* 0x000e220008000800 */
[----:B------:R-:W-:Y:S01]  /*4610*/  BSSY.RECONVERGENT B1, `(.L_x_437) ;  /* 0x0000228000017945 */ /* 0x000fe20003800200 */
[----:B------:R-:W-:Y:S01]  /*4620*/  DFMA R42, R10, R46, R42 ;  /* 0x0000002e0a2a722b */ /* 0x000fe2000000002a */
[----:B------:R-:W-:Y:S02]  /*4630*/  CS2R R44, SRZ ;  /* 0x00000000002c7805 */ /* 0x000fe4000001ff00 */
[----:B------:R-:W-:Y:S08]  /*4640*/  @P1 BRA `(.L_x_438) ;  /* 0x0000002000901947 */ /* 0x000ff00003800000 */
[----:B------:R-:W-:Y:S01]  /*4650*/  IMAD.MOV.U32 R8, RZ, RZ, R2 ;  /* 0x000000ffff087224 */ /* 0x000fe200078e0002 */
[----:B------:R-:W-:-:S07]  /*4660*/  CS2R R44, SRZ ;  /* 0x00000000002c7805 */ /* 0x000fce000001ff00 */
.L_x_474:
[----:B------:R-:W1:Y:S01]  /*4670*/  LDC.64 R6, c[0x0][0x3a0] ;  /* 0x0000e800ff067b82 */ /* 0x000e620000000a00 */
[----:B------:R-:W2:Y:S07]  /*4680*/  LDCU UR6, c[0x0][0x3b0] ;  /* 0x00007600ff0677ac */ /* 0x000eae0008000800 */
[----:B------:R-:W3:Y:S01]  /*4690*/  LDC.64 R14, c[0x0][0x3a8] ;  /* 0x0000ea00ff0e7b82 */ /* 0x000ee20000000a00 */
[----:B-1----:R-:W-:-:S06]  /*46a0*/  IMAD.WIDE.U32 R6, R8, 0x8, R6 ;  /* 0x0000000808067825 */ /* 0x002fcc00078e0006 */
[----:B------:R-:W4:Y:S01]  /*46b0*/  LDG.E.64 R6, desc[UR8][R6.64] ;  /* 0x0000000806067981 */ /* 0x000f22000c1e1b00 */
[----:B---3--:R-:W-:-:S06]  /*46c0*/  IMAD.WIDE.U32 R14, R8, 0x8, R14 ;  /* 0x00000008080e7825 */ /* 0x008fcc00078e000e */
[----:B------:R-:W3:Y:S01]  /*46d0*/  LDG.E.64 R14, desc[UR8][R14.64] ;  /* 0x000000080e0e7981 */ /* 0x000ee2000c1e1b00 */
[----:B--2---:R-:W-:Y:S01]  /*46e0*/  UIADD3 UR6, UPT, UPT, UR6, -0x1, URZ ;  /* 0xffffffff06067890 */ /* 0x004fe2000fffe0ff */
[----:B------:R-:W-:-:S03]  /*46f0*/  MOV R13, RZ ;  /* 0x000000ff000d7202 */ /* 0x000fc60000000f00 */
[----:B------:R-:W-:Y:S01]  /*4700*/  UISETP.GE.U32.AND UP0, UPT, UR6, 0x7, UPT ;  /* 0x000000070600788c */ /* 0x000fe2000bf06070 */
[----:B----4-:R-:W-:-:S08]  /*4710*/  DADD R18, R24, -R6 ;  /* 0x0000000018127229 */ /* 0x010fd00000000806 */
[----:B---3--:R-:W-:Y:S01]  /*4720*/  DADD R18, R18, -R14 ;  /* 0x0000000012127229 */ /* 0x008fe2000000080e */
[----:B------:R-:W-:Y:S10]  /*4730*/  BRA.U !UP0, `(.L_x_439) ;  /* 0x00000011082c7547 */ /* 0x000ff4000b800000 */
[----:B------:R-:W-:-:S07]  /*4740*/  IMAD.MOV.U32 R17, RZ, RZ, RZ ;  /* 0x000000ffff117224 */ /* 0x000fce00078e00ff */
.L_x_456:
[----:B------:R-:W1:Y:S08]  /*4750*/  LDC.64 R48, c[0x0][0x3a0] ;  /* 0x0000e800ff307b82 */ /* 0x000e700000000a00 */
[----:B------:R-:W2:Y:S01]  /*4760*/  LDC.64 R46, c[0x0][0x3a8] ;  /* 0x0000ea00ff2e7b82 */ /* 0x000ea20000000a00 */
[----:B-1----:R-:W-:-:S05]  /*4770*/  IMAD.WIDE.U32 R48, R17, 0x8, R48 ;  /* 0x0000000811307825 */ /* 0x002fca00078e0030 */
[----:B------:R-:W3:Y:S01]  /*4780*/  LDG.E.64 R28, desc[UR8][R48.64] ;  /* 0x00000008301c7981 */ /* 0x000ee2000c1e1b00 */
[----:B--2---:R-:W-:-:S05]  /*4790*/  IMAD.WIDE.U32 R46, R17, 0x8, R46 ;  /* 0x00000008112e7825 */ /* 0x004fca00078e002e */
[----:B------:R-:W2:Y:S01]  /*47a0*/  LDG.E.64 R30, desc[UR8][R46.64] ;  /* 0x000000082e1e7981 */ /* 0x000ea2000c1e1b00 */
[----:B0-----:R-:W-:Y:S02]  /*47b0*/  IMAD R15, R17, UR18, R8 ;  /* 0x00000012110f7c24 */ /* 0x001fe4000f8e0208 */
        /* <DEDUP_REMOVED lines=30> */
.L_x_441:
[----:B------:R-:W-:Y:S05]  /*49a0*/  BSYNC.RECONVERGENT B2 ;  /* 0x0000000000027941 */ /* 0x000fea0003800200 */
.L_x_440:
        /* <DEDUP_REMOVED lines=30> */
.L_x_443:
[----:B------:R-:W-:Y:S05]  /*4b90*/  BSYNC.RECONVERGENT B2 ;  /* 0x0000000000027941 */ /* 0x000fea0003800200 */
.L_x_442:
        /* <DEDUP_REMOVED lines=32> */
.L_x_445:
[----:B------:R-:W-:Y:S05]  /*4da0*/  BSYNC.RECONVERGENT B2 ;  /* 0x0000000000027941 */ /* 0x000fea0003800200 */
.L_x_444:
        /* <DEDUP_REMOVED lines=30> */
.L_x_447:
[----:B------:R-:W-:Y:S05]  /*4f90*/  BSYNC.RECONVERGENT B2 ;  /* 0x0000000000027941 */ /* 0x000fea0003800200 */
.L_x_446:
        /* <DEDUP_REMOVED lines=32> */
.L_x_449:
[----:B------:R-:W-:Y:S05]  /*51a0*/  BSYNC.RECONVERGENT B2 ;  /* 0x0000000000027941 */ /* 0x000fea0003800200 */
.L_x_448:
        /* <DEDUP_REMOVED lines=30> */
.L_x_451:
[----:B------:R-:W-:Y:S05]  /*5390*/  BSYNC.RECONVERGENT B2 ;  /* 0x0000000000027941 */ /* 0x000fea0003800200 */
.L_x_450:
        /* <DEDUP_REMOVED lines=32> */
.L_x_453:
[----:B------:R-:W-:Y:S05]  /*55a0*/  BSYNC.RECONVERGENT B2 ;  /* 0x0000000000027941 */ /* 0x000fea0003800200 */
.L_x_452:
        /* <DEDUP_REMOVED lines=32> */
.L_x_455:
[----:B------:R-:W-:Y:S05]  /*57b0*/  BSYNC.RECONVERGENT B2 ;  /* 0x0000000000027941 */ /* 0x000fea0003800200 */
.L_x_454:
[----:B------:R-:W-:Y:S01]  /*57c0*/  DADD R44, R44, R6 ;  /* 0x000000002c2c7229 */ /* 0x000fe20000000006 */
[----:B------:R-:W-:Y:S10]  /*57d0*/  @P1 BRA `(.L_x_456) ;  /* 0xffffffec00dc1947 */ /* 0x000ff4000383ffff */
[----:B------:R-:W-:-:S07]  /*57e0*/  IMAD.U32 R13, RZ, RZ, UR14 ;  /* 0x0000000eff0d7e24 */ /* 0x000fce000f8e00ff */
.L_x_439:
[----:B------:R-:W-:-:S09]  /*57f0*/  UISETP.NE.AND UP0, UPT, UR11, URZ, UPT ;  /* 0x000000ff0b00728c */ /* 0x000fd2000bf05270 */
[----:B------:R-:W-:Y:S05]  /*5800*/  BRA.U !UP0, `(.L_x_457) ;  /* 0x0000001108107547 */ /* 0x000fea000b800000 */
[----:B------:R-:W-:-:S04]  /*5810*/  UIADD3 UR6, UPT, UPT, UR11, -0x1, URZ ;  /* 0xffffffff0b067890 */ /* 0x000fc8000fffe0ff */
[----:B------:R-:W-:-:S09]  /*5820*/  UISETP.GE.U32.AND UP0, UPT, UR6, 0x3, UPT ;  /* 0x000000030600788c */ /* 0x000fd2000bf06070 */
[----:B------:R-:W-:Y:S05]  /*5830*/  BRA.U !UP0, `(.L_x_458) ;  /* 0x00000009082c7547 */ /* 0x000fea000b800000 */
[----:B------:R-:W1:Y:S01]  /*5840*/  LDC.64 R48, c[0x0][0x3a0] ;  /* 0x0000e800ff307b82 */ /* 0x000e620000000a00 */
[----:B------:R-:W2:Y:S07]  /*5850*/  LDCU UR6, c[0x0][0x3b4] ;  /* 0x00007680ff0677ac */ /* 0x000eae0008000800 */
[----:B------:R-:W3:Y:S01]  /*5860*/  LDC.64 R46, c[0x0][0x3a8] ;  /* 0x0000ea00ff2e7b82 */ /* 0x000ee20000000a00 */
[----:B-1----:R-:W-:-:S05]  /*5870*/  IMAD.WIDE.U32 R48, R13, 0x8, R48 ;  /* 0x000000080d307825 */ /* 0x002fca00078e0030 */
[----:B------:R-:W4:Y:S01]  /*5880*/  LDG.E.64 R28, desc[UR8][R48.64] ;  /* 0x00000008301c7981 */ /* 0x000f22000c1e1b00 */
[----:B---3--:R-:W-:-:S05]  /*5890*/  IMAD.WIDE.U32 R46, R13, 0x8, R46 ;  /* 0x000000080d2e7825 */ /* 0x008fca00078e002e */
[----:B------:R-:W3:Y:S01]  /*58a0*/  LDG.E.64 R30, desc[UR8][R46.64] ;  /* 0x000000082e1e7981 */ /* 0x000ee2000c1e1b00 */
[----:B--2---:R-:W-:Y:S02]  /*58b0*/  IMAD R17, R13, UR6, R8 ;  /* 0x000000060d117c24 */ /* 0x004fe4000f8e0208 */
[----:B------:R-:W-:Y:S02]  /*58c0*/  IMAD R15, R8, UR6, R13 ;  /* 0x00000006080f7c24 */ /* 0x000fe4000f8e020d */
[----:B------:R-:W-:-:S04]  /*58d0*/  IMAD.WIDE.U32 R6, R17, 0x8, R26 ;  /* 0x0000000811067825 */ /* 0x000fc800078e001a */
[----:B------:R-:W-:Y:S02]  /*58e0*/  IMAD.WIDE.U32 R20, R15, 0x8, R26 ;  /* 0x000000080f147825 */ /* 0x000fe400078e001a */
[----:B------:R-:W2:Y:S04]  /*58f0*/  LDG.E.64 R6, desc[UR8][R6.64] ;  /* 0x0000000806067981 */ /* 0x000ea8000c1e1b00 */
[----:B------:R-:W2:Y:S01]  /*5900*/  LDG.E.64 R20, desc[UR8][R20.64] ;  /* 0x0000000814147981 */ /* 0x000ea2000c1e1b00 */
[----:B------:R-:W-:Y:S01]  /*5910*/  BSSY.RECONVERGENT B2, `(.L_x_459) ;  /* 0x0000017000027945 */ /* 0x000fe20003800200 */
[----:B----4-:R-:W-:-:S08]  /*5920*/  DADD R28, R18, -R28 ;  /* 0x00000000121c7229 */ /* 0x010fd0000000081c */
[----:B---3--:R-:W-:Y:S01]  /*5930*/  DADD R30, R28, -R30 ;  /* 0x000000001c1e7229 */ /* 0x008fe2000000081e */
[----:B------:R-:W-:-:S05]  /*5940*/  MOV R28, 0x1 ;  /* 0x00000001001c7802 */ /* 0x000fca0000000f00 */
[----:B------:R-:W1:Y:S02]  /*5950*/  MUFU.RCP64H R29, R31 ;  /* 0x0000001f001d7308 */ /* 0x000e640000001800 */
[----:B-1----:R-:W-:-:S08]  /*5960*/  DFMA R32, -R30, R28, 1 ;  /* 0x3ff000001e20742b */ /* 0x002fd0000000011c */
[----:B------:R-:W-:-:S08]  /*5970*/  DFMA R32, R32, R32, R32 ;  /* 0x000000202020722b */ /* 0x000fd00000000020 */
[----:B------:R-:W-:Y:S02]  /*5980*/  DFMA R28, R28, R32, R28 ;  /* 0x000000201c1c722b */ /* 0x000fe4000000001c */
[----:B--2---:R-:W-:-:S06]  /*5990*/  DADD R32, R6, -R20 ;  /* 0x0000000006207229 */ /* 0x004fcc0000000814 */
        /* <DEDUP_REMOVED lines=11> */
[----:B0-----:R-:W-:Y:S05]  /*5a50*/  CALL.REL.NOINC `($__internal_5_$__cuda_sm20_div_rn_f64_full) ;  /* 0x0000003000dc7944 */ /* 0x001fea0003c00000 */
[----:B------:R-:W-:Y:S01]  /*5a60*/  IMAD.MOV.U32 R20, RZ, RZ, R6 ;  /* 0x000000ffff147224 */ /* 0x000fe200078e0006 */
[----:B------:R-:W-:-:S07]  /*5a70*/  MOV R21, R7 ;  /* 0x0000000700157202 */ /* 0x000fce0000000f00 */
.L_x_460:
[----:B0-----:R-:W-:Y:S05]  /*5a80*/  BSYNC.RECONVERGENT B2 ;  /* 0x0000000000027941 */ /* 0x001fea0003800200 */
.L_x_459:
        /* <DEDUP_REMOVED lines=31> */
.L_x_462:
[----:B------:R-:W-:Y:S05]  /*5c80*/  BSYNC.RECONVERGENT B2 ;  /* 0x0000000000027941 */ /* 0x000fea0003800200 */
.L_x_461:
        /* <DEDUP_REMOVED lines=33> */
.L_x_464:
[----:B------:R-:W-:Y:S05]  /*5ea0*/  BSYNC.RECONVERGENT B2 ;  /* 0x0000000000027941 */ /* 0x000fea0003800200 */
.L_x_463:
        /* <DEDUP_REMOVED lines=32> */
[----:B------:R-:W-:Y:S05]  /*60b0*/  CALL.REL.NOINC `($__internal_5_$__cuda_sm20_div_rn_f64_full) ;  /* 0x0000002c00447944 */ /* 0x000fea0003c00000 */
.L_x_466:
[----:B------:R-:W-:Y:S05]  /*60c0*/  BSYNC.RECONVERGENT B2 ;  /* 0x0000000000027941 */ /* 0x000fea0003800200 */
.L_x_465:
[----:B------:R-:W-:Y:S01]  /*60d0*/  DADD R44, R44, R6 ;  /* 0x000000002c2c7229 */ /* 0x000fe20000000006 */
[----:B------:R-:W-:-:S10]  /*60e0*/  IADD3 R13, PT, PT, R13, 0x4, RZ ;  /* 0x000000040d0d7810 */ /* 0x000fd40007ffe0ff */
.L_x_458:
[----:B------:R-:W1:Y:S02]  /*60f0*/  LDCU UR6, c[0x0][0x3b0] ;  /* 0x00007600ff0677ac */ /* 0x000e640008000800 */
[----:B-1----:R-:W-:-:S09]  /*6100*/  ULOP3.LUT UP0, UR6, UR6, 0x3, URZ, 0xc0, !UPT ;  /* 0x0000000306067892 */ /* 0x002fd2000f80c0ff */
[----:B------:R-:W-:Y:S05]  /*6110*/  BRA.U !UP0, `(.L_x_457) ;  /* 0x0000000508cc7547 */ /* 0x000fea000b800000 */
[----:B------:R-:W-:-:S09]  /*6120*/  UISETP.NE.AND UP0, UPT, UR6, 0x1, UPT ;  /* 0x000000010600788c */ /* 0x000fd2000bf05270 */
        /* <DEDUP_REMOVED lines=17> */
[----:B------:R-:W-:-:S05]  /*6240*/  IMAD.MOV.U32 R28, RZ, RZ, 0x1 ;  /* 0x00000001ff1c7424 */ /* 0x000fca00078e00ff */
        /* <DEDUP_REMOVED lines=17> */
.L_x_469:
[----:B0-----:R-:W-:Y:S05]  /*6360*/  BSYNC.RECONVERGENT B2 ;  /* 0x0000000000027941 */ /* 0x001fea0003800200 */
.L_x_468:
        /* <DEDUP_REMOVED lines=35> */
.L_x_471:
[----:B------:R-:W-:Y:S05]  /*65a0*/  BSYNC.RECONVERGENT B2 ;  /* 0x0000000000027941 */ /* 0x000fea0003800200 */
.L_x_470:
[----:B------:R-:W-:Y:S01]  /*65b0*/  DADD R44, R44, R14 ;  /* 0x000000002c2c7229 */ /* 0x000fe2000000000e */
[----:B------:R-:W-:-:S10]  /*65c0*/  VIADD R13, R13, 0x2 ;  /* 0x000000020d0d7836 */ /* 0x000fd40000000000 */
.L_x_467:
[----:B------:R-:W1:Y:S02]  /*65d0*/  LDCU UR6, c[0x0][0x3b0] ;  /* 0x00007600ff0677ac */ /* 0x000e640008000800 */
[----:B-1----:R-:W-:-:S04]  /*65e0*/  ULOP3.LUT UR6, UR6, 0x1, URZ, 0xc0, !UPT ;  /* 0x0000000106067892 */ /* 0x002fc8000f8ec0ff */
[----:B------:R-:W-:-:S09]  /*65f0*/  UISETP.NE.U32.AND UP0, UPT, UR6, 0x1, UPT ;  /* 0x000000010600788c */ /* 0x000fd2000bf05070 */
[----:B------:R-:W-:Y:S05]  /*6600*/  BRA.U UP0, `(.L_x_457) ;  /* 0x0000000100907547 */ /* 0x000fea000b800000 */
[----:B------:R-:W1:Y:S01]  /*6610*/  LDC.64 R14, c[0x0][0x3a0] ;  /* 0x0000e800ff0e7b82 */ /* 0x000e620000000a00 */
[----:B------:R-:W2:Y:S07]  /*6620*/  LDCU UR6, c[0x0][0x3b4] ;  /* 0x00007680ff0677ac */ /* 0x000eae0008000800 */
[----:B------:R-:W3:Y:S01]  /*6630*/  LDC.64 R16, c[0x0][0x3a8] ;  /* 0x0000ea00ff107b82 */ /* 0x000ee20000000a00 */
[----:B-1----:R-:W-:-:S06]  /*6640*/  IMAD.WIDE.U32 R14, R13, 0x8, R14 ;  /* 0x000000080d0e7825 */ /* 0x002fcc00078e000e */
[----:B------:R-:W4:Y:S01]  /*6650*/  LDG.E.64 R14, desc[UR8][R14.64] ;  /* 0x000000080e0e7981 */ /* 0x000f22000c1e1b00 */
[----:B---3--:R-:W-:-:S06]  /*6660*/  IMAD.WIDE.U32 R16, R13, 0x8, R16 ;  /* 0x000000080d107825 */ /* 0x008fcc00078e0010 */
        /* <DEDUP_REMOVED lines=8> */
[----:B----4-:R-:W-:Y:S01]  /*66f0*/  DADD R30, R18, -R14 ;  /* 0x00000000121e7229 */ /* 0x010fe2000000080e */
[----:B------:R-:W-:-:S07]  /*6700*/  MOV R14, 0x1 ;  /* 0x00000001000e7802 */ /* 0x000fce0000000f00 */
[----:B---3--:R-:W-:-:S06]  /*6710*/  DADD R30, R30, -R16 ;  /* 0x000000001e1e7229 */ /* 0x008fcc0000000810 */
        /* <DEDUP_REMOVED lines=17> */
.L_x_473:
[----:B0-----:R-:W-:Y:S05]  /*6830*/  BSYNC.RECONVERGENT B2 ;  /* 0x0000000000027941 */ /* 0x001fea0003800200 */
.L_x_472:
[----:B------:R-:W-:-:S11]  /*6840*/  DADD R44, R44, R6 ;  /* 0x000000002c2c7229 */ /* 0x000fd60000000006 */
.L_x_457:
[----:B------:R-:W1:Y:S01]  /*6850*/  LDCU UR6, c[0x0][0x3b0] ;  /* 0x00007600ff0677ac */ /* 0x000e620008000800 */
[----:B------:R-:W-:-:S05]  /*6860*/  IMAD.IADD R8, R3, 0x1, R8 ;  /* 0x0000000103087824 */ /* 0x000fca00078e0208 */
[----:B-1----:R-:W-:-:S13]  /*6870*/  ISETP.GE.U32.AND P0, PT, R8, UR6, PT ;  /* 0x0000000608007c0c */ /* 0x002fda000bf06070 */
[----:B------:R-:W-:Y:S05]  /*6880*/  @!P0 BRA `(.L_x_474) ;  /* 0xffffffdc00788947 */ /* 0x000fea000383ffff */
.L_x_438:
[----:B0-----:R-:W-:Y:S05]  /*6890*/  BSYNC.RECONVERGENT B1 ;  /* 0x0000000000017941 */ /* 0x001fea0003800200 */
.L_x_437:
[----:B------:R-:W0:Y:S01]  /*68a0*/  LDCU UR6, c[0x0][0x388] ;  /* 0x00007100ff0677ac */ /* 0x000e220008000800 */
[----:B------:R-:W-:Y:S01]  /*68b0*/  IADD3 R5, PT, PT, R5, 0x1, RZ ;  /* 0x0000000105057810 */ /* 0x000fe20007ffe0ff */
[----:B------:R-:W-:-:S08]  /*68c0*/  DMUL R10, R10, R44 ;  /* 0x0000002c0a0a7228 */ /* 0x000fd00000000000 */
[----:B------:R-:W-:Y:S01]  /*68d0*/  DFMA R42, R10, 0.25, R42 ;  /* 0x3fd000000a2a782b */ /* 0x000fe2000000002a */
[----:B0-----:R-:W-:-:S13]  /*68e0*/  ISETP.NE.AND P0, PT, R5, UR6, PT ;  /* 0x0000000605007c0c */ /* 0x001fda000bf05270 */
[----:B------:R-:W-:Y:S05]  /*68f0*/  @!P0 BRA `(.L_x_359) ;  /* 0x00000024000c8947 */ /* 0x000fea0003800000 */
[----:B------:R-:W-:Y:S05]  /*6900*/  BRA `(.L_x_475) ;  /* 0xffffff9800507947 */ /* 0x000fea000383ffff */
.L_x_360:
[----:B------:R-:W0:Y:S01]  /*6910*/  LDCU UR12, c[0x0][0x384] ;  /* 0x00007080ff0c77ac */ /* 0x000e220008000800 */
[----:B------:R-:W-:Y:S01]  /*6920*/  CS2R R42, SRZ ;  /* 0x00000000002a7805 */ /* 0x000fe2000001ff00 */
[----:B------:R-:W-:Y:S02]  /*6930*/  ULOP3.LUT UR7, UR6, 0x7, URZ, 0xc0, !UPT ;  /* 0x0000000706077892 */ /* 0x000fe4000f8ec0ff */
[----:B------:R-:W-:Y:S02]  /*6940*/  UIADD3 UR5, UPT, UPT, UR6, -0x1, URZ ;  /* 0xffffffff06057890 */ /* 0x000fe4000fffe0ff */
[----:B------:R-:W-:Y:S02]  /*6950*/  ULOP3.LUT UR4, UR6, 0x3, URZ, 0xc0, !UPT ;  /* 0x0000000306047892 */ /* 0x000fe4000f8ec0ff */
[----:B------:R-:W-:Y:S02]  /*6960*/  ULOP3.LUT UR6, UR6, 0xfffffff8, URZ, 0xc0, !UPT ;  /* 0xfffffff806067892 */ /* 0x000fe4000f8ec0ff */
[----:B------:R-:W-:Y:S01]  /*6970*/  UIADD3 UR11, UPT, UPT, UR7, -0x1, URZ ;  /* 0xffffffff070b7890 */ /* 0x000fe2000fffe0ff */
[----:B0-----:R-:W-:-:S11]  /*6980*/  IMAD.U32 R10, RZ, RZ, UR12 ;  /* 0x0000000cff0a7e24 */ /* 0x001fd6000f8e00ff */
.L_x_514:
        /* <DEDUP_REMOVED lines=17> */
.L_x_513:
[----:B------:R-:W0:Y:S08]  /*6aa0*/  LDC.64 R4, c[0x0][0x3a0] ;  /* 0x0000e800ff047b82 */ /* 0x000e300000000a00 */
[----:B------:R-:W1:Y:S01]  /*6ab0*/  LDC.64 R6, c[0x0][0x3a8] ;  /* 0x0000ea00ff067b82 */ /* 0x000e620000000a00 */
[----:B0-----:R-:W-:-:S06]  /*6ac0*/  IMAD.WIDE.U32 R4, R11, 0x8, R4 ;  /* 0x000000080b047825 */ /* 0x001fcc00078e0004 */
[----:B------:R-:W2:Y:S01]  /*6ad0*/  LDG.E.64 R4, desc[UR8][R4.64] ;  /* 0x0000000804047981 */ /* 0x000ea2000c1e1b00 */
[----:B-1----:R-:W-:-:S06]  /*6ae0*/  IMAD.WIDE.U32 R6, R11, 0x8, R6 ;  /* 0x000000080b067825 */ /* 0x002fcc00078e0006 */
[----:B------:R-:W3:Y:S01]  /*6af0*/  LDG.E.64 R6, desc[UR8][R6.64] ;  /* 0x0000000806067981 */ /* 0x000ee2000c1e1b00 */
[----:B------:R-:W-:Y:S01]  /*6b00*/  UISETP.GE.U32.AND UP0, UPT, UR5, 0x7, UPT ;  /* 0x000000070500788c */ /* 0x000fe2000bf06070 */
[----:B------:R-:W-:Y:S01]  /*6b10*/  MOV R8, RZ ;  /* 0x000000ff00087202 */ /* 0x000fe20000000f00 */
[----:B--2---:R-:W-:-:S08]  /*6b20*/  DADD R12, R14, -R4 ;  /* 0x000000000e0c7229 */ /* 0x004fd00000000804 */
[----:B---3--:R-:W-:Y:S01]  /*6b30*/  DADD R12, R12, -R6 ;  /* 0x000000000c0c7229 */ /* 0x008fe20000000806 */
[----:B------:R-:W-:Y:S10]  /*6b40*/  BRA.U !UP0, `(.L_x_478) ;  /* 0x00000011082c7547 */ /* 0x000ff4000b800000 */
[----:B------:R-:W-:-:S07]  /*6b50*/  IMAD.MOV.U32 R8, RZ, RZ, RZ ;  /* 0x000000ffff087224 */ /* 0x000fce00078e00ff */
.L_x_495:
        /* <DEDUP_REMOVED lines=37> */
.L_x_480:
[----:B------:R-:W-:Y:S05]  /*6db0*/  BSYNC.RECONVERGENT B2 ;  /* 0x0000000000027941 */ /* 0x000fea0003800200 */
.L_x_479:
        /* <DEDUP_REMOVED lines=32> */
.L_x_482:
[----:B------:R-:W-:Y:S05]  /*6fc0*/  BSYNC.RECONVERGENT B2 ;  /* 0x0000000000027941 */ /* 0x000fea0003800200 */
.L_x_481:
        /* <DEDUP_REMOVED lines=30> */
.L_x_484:
[----:B------:R-:W-:Y:S05]  /*71b0*/  BSYNC.RECONVERGENT B2 ;  /* 0x0000000000027941 */ /* 0x000fea0003800200 */
.L_x_483:
        /* <DEDUP_REMOVED lines=32> */
.L_x_486:
[----:B------:R-:W-:Y:S05]  /*73c0*/  BSYNC.RECONVERGENT B2 ;  /* 0x0000000000027941 */ /* 0x000fea0003800200 */
.L_x_485:
        /* <DEDUP_REMOVED lines=30> */
.L_x_488:
[----:B------:R-:W-:Y:S05]  /*75b0*/  BSYNC.RECONVERGENT B2 ;  /* 0x0000000000027941 */ /* 0x000fea0003800200 */
.L_x_487:
        /* <DEDUP_REMOVED lines=32> */
.L_x_490:
[----:B------:R-:W-:Y:S05]  /*77c0*/  BSYNC.RECONVERGENT B2 ;  /* 0x0000000000027941 */ /* 0x000fea0003800200 */
.L_x_489:
        /* <DEDUP_REMOVED lines=30> */
.L_x_492:
[----:B------:R-:W-:Y:S05]  /*79b0*/  BSYNC.RECONVERGENT B2 ;  /* 0x0000000000027941 */ /* 0x000fea0003800200 */
.L_x_491:
        /* <DEDUP_REMOVED lines=32> */
.L_x_494:
[----:B------:R-:W-:Y:S05]  /*7bc0*/  BSYNC.RECONVERGENT B2 ;  /* 0x0000000000027941 */ /* 0x000fea0003800200 */
.L_x_493:
[----:B------:R-:W-:Y:S01]  /*7bd0*/  DADD R18, R18, R4 ;  /* 0x0000000012127229 */ /* 0x000fe20000000004 */
[----:B------:R-:W-:Y:S10]  /*7be0*/  @P1 BRA `(.L_x_495) ;  /* 0xffffffec00dc1947 */ /* 0x000ff4000383ffff */
[----:B------:R-:W-:-:S07]  /*7bf0*/  IMAD.U32 R8, RZ, RZ, UR6 ;  /* 0x00000006ff087e24 */ /* 0x000fce000f8e00ff */
.L_x_478:
        /* <DEDUP_REMOVED lines=40> */
.L_x_499:
[----:B------:R-:W-:Y:S05]  /*7e80*/  BSYNC.RECONVERGENT B2 ;  /* 0x0000000000027941 */ /* 0x000fea0003800200 */
.L_x_498:
        /* <DEDUP_REMOVED lines=33> */
.L_x_501:
[----:B------:R-:W-:Y:S05]  /*80a0*/  BSYNC.RECONVERGENT B2 ;  /* 0x0000000000027941 */ /* 0x000fea0003800200 */
.L_x_500:
        /* <DEDUP_REMOVED lines=31> */
.L_x_503:
[----:B------:R-:W-:Y:S05]  /*82a0*/  BSYNC.RECONVERGENT B2 ;  /* 0x0000000000027941 */ /* 0x000fea0003800200 */
.L_x_502:
        /* <DEDUP_REMOVED lines=33> */
.L_x_505:
[----:B------:R-:W-:Y:S05]  /*84c0*/  BSYNC.RECONVERGENT B2 ;  /* 0x0000000000027941 */ /* 0x000fea0003800200 */
.L_x_504:
[----:B------:R-:W-:Y:S01]  /*84d0*/  DADD R18, R18, R4 ;  /* 0x0000000012127229 */ /* 0x000fe20000000004 */
[----:B------:R-:W-:-:S10]  /*84e0*/  IADD3 R8, PT, PT, R8, 0x4, RZ ;  /* 0x0000000408087810 */ /* 0x000fd40007ffe0ff */
.L_x_497:
        /* <DEDUP_REMOVED lines=36> */
[----:B------:R-:W-:Y:S02]  /*8730*/  MOV R32, R28 ;  /* 0x0000001c00207202 */ /* 0x000fe40000000f00 */
[----:B------:R-:W-:Y:S02]  /*8740*/  MOV R33, R29 ;  /* 0x0000001d00217202 */ /* 0x000fe40000000f00 */
[----:B------:R-:W-:-:S07]  /*8750*/  MOV R0, 0x8770 ;  /* 0x0000877000007802 */ /* 0x000fce0000000f00 */
[----:B------:R-:W-:Y:S05]  /*8760*/  CALL.REL.NOINC `($__internal_5_$__cuda_sm20_div_rn_f64_full) ;  /* 0x0000000400987944 */ /* 0x000fea0003c00000 */
.L_x_508:
[----:B------:R-:W-:Y:S05]  /*8770*/  BSYNC.RECONVERGENT B2 ;  /* 0x0000000000027941 */ /* 0x000fea0003800200 */
.L_x_507:
        /* <DEDUP_REMOVED lines=33> */
.L_x_510:
[----:B------:R-:W-:Y:S05]  /*8990*/  BSYNC.RECONVERGENT B2 ;  /* 0x0000000000027941 */ /* 0x000fea0003800200 */
.L_x_509:
[----:B------:R-:W-:Y:S01]  /*89a0*/  DADD R18, R18, R4 ;  /* 0x0000000012127229 */ /* 0x000fe20000000004 */
[----:B------:R-:W-:-:S10]  /*89b0*/  IADD3 R8, PT, PT, R8, 0x2, RZ ;  /* 0x0000000208087810 */ /* 0x000fd40007ffe0ff */
.L_x_506:
        /* <DEDUP_REMOVED lines=16> */
[----:B------:R-:W-:Y:S01]  /*8ac0*/  IMAD.MOV.U32 R8, RZ, RZ, 0x1 ;  /* 0x00000001ff087424 */ /* 0x000fe200078e00ff */
[----:B------:R-:W-:Y:S01]  /*8ad0*/  BSSY.RECONVERGENT B2, `(.L_x_511) ;  /* 0x0000014000027945 */ /* 0x000fe20003800200 */
[----:B---3--:R-:W-:-:S08]  /*8ae0*/  DADD R30, R12, -R20 ;  /* 0x000000000c1e7229 */ /* 0x008fd00000000814 */
        /* <DEDUP_REMOVED lines=18> */
.L_x_512:
[----:B------:R-:W-:Y:S05]  /*8c10*/  BSYNC.RECONVERGENT B2 ;  /* 0x0000000000027941 */ /* 0x000fea0003800200 */
.L_x_511:
[----:B------:R-:W-:-:S11]  /*8c20*/  DADD R18, R18, R6 ;  /* 0x0000000012127229 */ /* 0x000fd60000000006 */
.L_x_496:
[----:B------:R-:W0:Y:S01]  /*8c30*/  LDCU UR12, c[0x0][0x3b0] ;  /* 0x00007600ff0c77ac */ /* 0x000e220008000800 */
[----:B------:R-:W-:-:S04]  /*8c40*/  IADD3 R11, PT, PT, R3, R11, RZ ;  /* 0x0000000b030b7210 */ /* 0x000fc80007ffe0ff */
[----:B0-----:R-:W-:-:S13]  /*8c50*/  ISETP.GE.U32.AND P0, PT, R11, UR12, PT ;  /* 0x0000000c0b007c0c */ /* 0x001fda000bf06070 */
[----:B------:R-:W-:Y:S05]  /*8c60*/  @!P0 BRA `(.L_x_513) ;  /* 0xffffffdc008c8947 */ /* 0x000fea000383ffff */
.L_x_477:
[----:B------:R-:W-:Y:S05]  /*8c70*/  BSYNC.RECONVERGENT B1 ;  /* 0x0000000000017941 */ /* 0x000fea0003800200 */
.L_x_476:
[----:B------:R-:W0:Y:S01]  /*8c80*/  LDCU UR12, c[0x0][0x380] ;  /* 0x00007000ff0c77ac */ /* 0x000e220008000800 */
[----:B------:R-:W-:Y:S02]  /*8c90*/  MOV R0, 0x1 ;  /* 0x0000000100007802 */ /* 0x000fe40000000f00 */
[C---:B0-----:R-:W-:Y:S01]  /*8ca0*/  ISETP.NE.AND P0, PT, R10.reuse, UR12, PT ;  /* 0x0000000c0a007c0c */ /* 0x041fe2000bf05270 */
[----:B------:R-:W0:Y:S01]  /*8cb0*/  LDCU UR12, c[0x0][0x388] ;  /* 0x00007100ff0c77ac */ /* 0x000e220008000800 */
[----:B------:R-:W-:Y:S02]  /*8cc0*/  VIADD R10, R10, 0x1 ;  /* 0x000000010a0a7836 */ /* 0x000fe40000000000 */
[----:B------:R-:W-:-:S04]  /*8cd0*/  SEL R0, R0, 0x2, !P0 ;  /* 0x0000000200007807 */ /* 0x000fc80004000000 */
[----:B------:R-:W1:Y:S01]  /*8ce0*/  I2F.F64.U32 R4, R0 ;  /* 0x0000000000047312 */ /* 0x000e620000201800 */
[----:B0-----:R-:W-:Y:S01]  /*8cf0*/  ISETP.NE.AND P0, PT, R10, UR12, PT ;  /* 0x0000000c0a007c0c */ /* 0x001fe2000bf05270 */
[----:B-1----:R-:W-:-:S08]  /*8d00*/  DMUL R4, R4, R18 ;  /* 0x0000001204047228 */ /* 0x002fd00000000000 */
[----:B------:R-:W-:-:S04]  /*8d10*/  DFMA R42, R4, 0.25, R42 ;  /* 0x3fd00000042a782b */ /* 0x000fc8000000002a */
[----:B------:R-:W-:Y:S07]  /*8d20*/  @P0 BRA `(.L_x_514) ;  /* 0xffffffdc00180947 */ /* 0x000fee000383ffff */
.L_x_359:
        /* <DEDUP_REMOVED lines=10> */
        .weak           $__internal_5_$__cuda_sm20_div_rn_f64_full
        .type           $__internal_5_$__cuda_sm20_div_rn_f64_full,@function
        .size           $__internal_5_$__cuda_sm20_div_rn_f64_full,(.L_x_572 - $__internal_5_$__cuda_sm20_div_rn_f64_full)
$__internal_5_$__cuda_sm20_div_rn_f64_full:
[C---:B------:R-:W-:Y:S01]  /*8dd0*/  FSETP.GEU.AND P0, PT, |R31|.reuse, 1.469367938527859385e-39, PT ;  /* 0x001000001f00780b */ /* 0x040fe20003f0e200 */
[----:B------:R-:W-:Y:S01]  /*8de0*/  BSSY.RECONVERGENT B0, `(.L_x_515) ;  /* 0x0000056000007945 */ /* 0x000fe20003800200 */
[----:B------:R-:W-:Y:S02]  /*8df0*/  LOP3.LUT R28, R31, 0x800fffff, RZ, 0xc0, !PT ;  /* 0x800fffff1f1c7812 */ /* 0x000fe400078ec0ff */
[----:B------:R-:W-:Y:S02]  /*8e00*/  FSETP.GEU.AND P3, PT, |R33|, 1.469367938527859385e-39, PT ;  /* 0x001000002100780b */ /* 0x000fe40003f6e200 */
[----:B------:R-:W-:Y:S02]  /*8e10*/  LOP3.LUT R29, R28, 0x3ff00000, RZ, 0xfc, !PT ;  /* 0x3ff000001c1d7812 */ /* 0x000fe400078efcff */
[----:B------:R-:W-:Y:S02]  /*8e20*/  MOV R28, R30 ;  /* 0x0000001e001c7202 */ /* 0x000fe40000000f00 */
[----:B------:R-:W-:-:S02]  /*8e30*/  MOV R34, 0x1 ;  /* 0x0000000100227802 */ /* 0x000fc40000000f00 */
[----:B------:R-:W-:Y:S01]  /*8e40*/  LOP3.LUT R6, R33, 0x7ff00000, RZ, 0xc0, !PT ;  /* 0x7ff0000021067812 */ /* 0x000fe200078ec0ff */
[----:B------:R-:W-:Y:S01]  /*8e50*/  @!P0 DMUL R28, R30, 8.98846567431157953865e+307 ;  /* 0x7fe000001e1c8828 */ /* 0x000fe20000000000 */
[----:B------:R-:W-:-:S03]  /*8e60*/  LOP3.LUT R9, R31, 0x7ff00000, RZ, 0xc0, !PT ;  /* 0x7ff000001f097812 */ /* 0x000fc600078ec0ff */
[----:B------:R-:W-:Y:S02]  /*8e70*/  @!P3 LOP3.LUT R7, R31, 0x7ff00000, RZ, 0xc0, !PT ;  /* 0x7ff000001f07b812 */ /* 0x000fe400078ec0ff */
[----:B------:R-:W0:Y:S01]  /*8e80*/  MUFU.RCP64H R35, R29 ;  /* 0x0000001d00237308 */ /* 0x000e220000001800 */
[C---:B------:R-:W-:Y:S02]  /*8e90*/  ISETP.GE.U32.AND P5, PT, R6.reuse, R9, PT ;  /* 0x000000090600720c */ /* 0x040fe40003fa6070 */
[----:B------:R-:W-:Y:S01]  /*8ea0*/  @!P3 ISETP.GE.U32.AND P4, PT, R6, R7, PT ;  /* 0x000000070600b20c */ /* 0x000fe20003f86070 */
[----:B------:R-:W-:Y:S01]  /*8eb0*/  IMAD.MOV.U32 R7, RZ, RZ, 0x1ca00000 ;  /* 0x1ca00000ff077424 */ /* 0x000fe200078e00ff */
[----:B------:R-:W-:Y:S02]  /*8ec0*/  @!P3 MOV R38, RZ ;  /* 0x000000ff0026b202 */ /* 0x000fe40000000f00 */
[----:B------:R-:W-:Y:S02]  /*8ed0*/  @!P0 LOP3.LUT R9, R29, 0x7ff00000, RZ, 0xc0, !PT ;  /* 0x7ff000001d098812 */ /* 0x000fe400078ec0ff */
[----:B------:R-:W-:Y:S01]  /*8ee0*/  @!P3 SEL R37, R7, 0x63400000, !P4 ;  /* 0x634000000725b807 */ /* 0x000fe20006000000 */
[----:B0-----:R-:W-:-:S08]  /*8ef0*/  DFMA R20, R34, -R28, 1 ;  /* 0x3ff000002214742b */ /* 0x001fd0000000081c */
[----:B------:R-:W-:-:S08]  /*8f00*/  DFMA R20, R20, R20, R20 ;  /* 0x000000141414722b */ /* 0x000fd00000000014 */
[----:B------:R-:W-:Y:S01]  /*8f10*/  DFMA R34, R34, R20, R34 ;  /* 0x000000142222722b */ /* 0x000fe20000000022 */
[----:B------:R-:W-:Y:S01]  /*8f20*/  @!P3 LOP3.LUT R20, R37, 0x80000000, R33, 0xf8, !PT ;  /* 0x800000002514b812 */ /* 0x000fe200078ef821 */
[----:B------:R-:W-:Y:S01]  /*8f30*/  IMAD.MOV.U32 R37, RZ, RZ, R6 ;  /* 0x000000ffff257224 */ /* 0x000fe200078e0006 */
[----:B------:R-:W-:Y:S02]  /*8f40*/  SEL R21, R7, 0x63400000, !P5 ;  /* 0x6340000007157807 */ /* 0x000fe40006800000 */
[----:B------:R-:W-:-:S03]  /*8f50*/  @!P3 LOP3.LUT R39, R20, 0x100000, RZ, 0xfc, !PT ;  /* 0x001000001427b812 */ /* 0x000fc600078efcff */
[----:B------:R-:W-:Y:S01]  /*8f60*/  DFMA R40, R34, -R28, 1 ;  /* 0x3ff000002228742b */ /* 0x000fe2000000081c */
[----:B------:R-:W-:Y:S02]  /*8f70*/  LOP3.LUT R21, R21, 0x800fffff, R33, 0xf8, !PT ;  /* 0x800fffff15157812 */ /* 0x000fe400078ef821 */
[----:B------:R-:W-:-:S05]  /*8f80*/  MOV R20, R32 ;  /* 0x0000002000147202 */ /* 0x000fca0000000f00 */
[----:B------:R-:W-:Y:S02]  /*8f90*/  DFMA R40, R34, R40, R34 ;  /* 0x000000282228722b */ /* 0x000fe40000000022 */
[----:B------:R-:W-:-:S08]  /*8fa0*/  @!P3 DFMA R20, R20, 2, -R38 ;  /* 0x400000001414b82b */ /* 0x000fd00000000826 */
[----:B------:R-:W-:Y:S02]  /*8fb0*/  DMUL R38, R40, R20 ;  /* 0x0000001428267228 */ /* 0x000fe40000000000 */
[----:B------:R-:W-:-:S06]  /*8fc0*/  @!P3 LOP3.LUT R37, R21, 0x7ff00000, RZ, 0xc0, !PT ;  /* 0x7ff000001525b812 */ /* 0x000fcc00078ec0ff */
[----:B------:R-:W-:-:S08]  /*8fd0*/  DFMA R34, R38, -R28, R20 ;  /* 0x8000001c2622722b */ /* 0x000fd00000000014 */
[----:B------:R-:W-:Y:S01]  /*8fe0*/  DFMA R34, R40, R34, R38 ;  /* 0x000000222822722b */ /* 0x000fe20000000026 */
[----:B------:R-:W-:Y:S02]  /*8ff0*/  IADD3 R38, PT, PT, R37, -0x1, RZ ;  /* 0xffffffff25267810 */ /* 0x000fe40007ffe0ff */
[----:B------:R-:W-:Y:S02]  /*9000*/  IADD3 R39, PT, PT, R9, -0x1, RZ ;  /* 0xffffffff09277810 */ /* 0x000fe40007ffe0ff */
[----:B------:R-:W-:-:S04]  /*9010*/  ISETP.GT.U32.AND P0, PT, R38, 0x7feffffe, PT ;  /* 0x7feffffe2600780c */ /* 0x000fc80003f04070 */
[----:B------:R-:W-:-:S13]  /*9020*/  ISETP.GT.U32.OR P0, PT, R39, 0x7feffffe, P0 ;  /* 0x7feffffe2700780c */ /* 0x000fda0000704470 */
[----:B------:R-:W-:Y:S05]  /*9030*/  @P0 BRA `(.L_x_516) ;  /* 0x00000000006c0947 */ /* 0x000fea0003800000 */
[----:B------:R-:W-:-:S04]  /*9040*/  LOP3.LUT R9, R31, 0x7ff00000, RZ, 0xc0, !PT ;  /* 0x7ff000001f097812 */ /* 0x000fc800078ec0ff */
[CC--:B------:R-:W-:Y:S02]  /*9050*/  VIADDMNMX R32, R6.reuse, -R9.reuse, 0xb9600000, !PT ;  /* 0xb960000006207446 */ /* 0x0c0fe40007800909 */
[----:B------:R-:W-:Y:S02]  /*9060*/  ISETP.GE.U32.AND P0, PT, R6, R9, PT ;  /* 0x000000090600720c */ /* 0x000fe40003f06070 */
[----:B------:R-:W-:Y:S02]  /*9070*/  VIMNMX R9, PT, PT, R32, 0x46a00000, PT ;  /* 0x46a0000020097848 */ /* 0x000fe40003fe0100 */
[----:B------:R-:W-:Y:S02]  /*9080*/  SEL R6, R7, 0x63400000, !P0 ;  /* 0x6340000007067807 */ /* 0x000fe40004000000 */
[----:B------:R-:W-:-:S03]  /*9090*/  MOV R32, RZ ;  /* 0x000000ff00207202 */ /* 0x000fc60000000f00 */
[----:B------:R-:W-:-:S05]  /*90a0*/  IMAD.IADD R9, R9, 0x1, -R6 ;  /* 0x0000000109097824 */ /* 0x000fca00078e0a06 */
[----:B------:R-:W-:-:S06]  /*90b0*/  IADD3 R33, PT, PT, R9, 0x7fe00000, RZ ;  /* 0x7fe0000009217810 */ /* 0x000fcc0007ffe0ff */
        /* <DEDUP_REMOVED lines=9> */
[C---:B------:R-:W-:Y:S02]  /*9150*/  IADD3 R21, PT, PT, -R9.reuse, RZ, RZ ;  /* 0x000000ff09157210 */ /* 0x040fe40007ffe1ff */
[----:B------:R-:W-:Y:S02]  /*9160*/  MOV R20, RZ ;  /* 0x000000ff00147202 */ /* 0x000fe40000000f00 */
[----:B------:R-:W-:-:S04]  /*9170*/  IADD3 R9, PT, PT, -R9, -0x43300000, RZ ;  /* 0xbcd0000009097810 */ /* 0x000fc80007ffe1ff */
[----:B------:R-:W-:Y:S02]  /*9180*/  DFMA R20, R6, -R20, R34 ;  /* 0x800000140614722b */ /* 0x000fe40000000022 */
[----:B------:R-:W-:-:S08]  /*9190*/  DMUL.RP R34, R34, R32 ;  /* 0x0000002022227228 */ /* 0x000fd00000008000 */
[----:B------:R-:W-:Y:S02]  /*91a0*/  FSETP.NEU.AND P0, PT, |R21|, R9, PT ;  /* 0x000000091500720b */ /* 0x000fe40003f0d200 */
[----:B------:R-:W-:Y:S02]  /*91b0*/  LOP3.LUT R9, R35, R30, RZ, 0x3c, !PT ;  /* 0x0000001e23097212 */ /* 0x000fe400078e3cff */
[----:B------:R-:W-:Y:S02]  /*91c0*/  FSEL R6, R34, R6, !P0 ;  /* 0x0000000622067208 */ /* 0x000fe40004000000 */
[----:B------:R-:W-:Y:S01]  /*91d0*/  FSEL R7, R9, R7, !P0 ;  /* 0x0000000709077208 */ /* 0x000fe20004000000 */
[----:B------:R-:W-:Y:S06]  /*91e0*/  BRA `(.L_x_517) ;  /* 0x0000000000547947 */ /* 0x000fec0003800000 */
.L_x_516:
        /* <DEDUP_REMOVED lines=16> */
.L_x_519:
[----:B------:R-:W-:Y:S02]  /*92f0*/  LOP3.LUT R7, R31, 0x80000, RZ, 0xfc, !PT ;  /* 0x000800001f077812 */ /* 0x000fe400078efcff */
[----:B------:R-:W-:Y:S01]  /*9300*/  MOV R6, R30 ;  /* 0x0000001e00067202 */ /* 0x000fe20000000f00 */
[----:B------:R-:W-:Y:S06]  /*9310*/  BRA `(.L_x_517) ;  /* 0x0000000000087947 */ /* 0x000fec0003800000 */
.L_x_518:
[----:B------:R-:W-:Y:S01]  /*9320*/  LOP3.LUT R7, R33, 0x80000, RZ, 0xfc, !PT ;  /* 0x0008000021077812 */ /* 0x000fe200078efcff */
[----:B------:R-:W-:-:S07]  /*9330*/  IMAD.MOV.U32 R6, RZ, RZ, R32 ;  /* 0x000000ffff067224 */ /* 0x000fce00078e0020 */
.L_x_517:
[----:B------:R-:W-:Y:S05]  /*9340*/  BSYNC.RECONVERGENT B0 ;  /* 0x0000000000007941 */ /* 0x000fea0003800200 */
.L_x_515:
[----:B------:R-:W-:Y:S01]  /*9350*/  HFMA2 R21, -RZ, RZ, 0, 0 ;  /* 0x00000000ff157431 */ /* 0x000fe200000001ff */
[----:B------:R-:W-:-:S04]  /*9360*/  MOV R20, R0 ;  /* 0x0000000000147202 */ /* 0x000fc80000000f00 */
[----:B------:R-:W-:Y:S05]  /*9370*/  RET.REL.NODEC R20 `(_Z23invokeEnergyAccumOpenIJiiiPKdS0_S0_S0_iiPd) ;  /* 0xffffff6c14207950 */ /* 0x000fea0003c3ffff */
.L_x_520:
        /* <DEDUP_REMOVED lines=16> */
.L_x_572:


//--------------------- .text._Z19invokeEnergyAccumIJiiiPKdS0_S0_iiPd --------------------------
	.section	.text._Z19invokeEnergyAccumIJiiiPKdS0_S0_iiPd,"ax",@progbits
	.align	128
        .global         _Z19invokeEnergyAccumIJiiiPKdS0_S0_iiPd
        .type           _Z19invokeEnergyAccumIJiiiPKdS0_S0_iiPd,@function
        .size           _Z19invokeEnergyAccumIJiiiPKdS0_S0_iiPd,(.L_x_573 - _Z19invokeEnergyAccumIJiiiPKdS0_S0_iiPd)
        .other          _Z19invokeEnergyAccumIJiiiPKdS0_S0_iiPd,@"STO_CUDA_ENTRY STV_DEFAULT"
_Z19invokeEnergyAccumIJiiiPKdS0_S0_iiPd:
.text._Z19invokeEnergyAccumIJiiiPKdS0_S0_iiPd:
        /* <DEDUP_REMOVED lines=8> */
[----:B------:R-:W1:Y:S01]  /*0080*/  LDCU.64 UR20, c[0x0][0x3a8] ;  /* 0x00007500ff1477ac */ /* 0x000e620008000a00 */
[----:B------:R-:W0:Y:S08]  /*0090*/  S2UR UR4, SR_CTAID.X ;  /* 0x00000000000479c3 */ /* 0x000e300000002500 */
[----:B------:R-:W0:Y:S01]  /*00a0*/  LDC R3, c[0x0][0x360] ;  /* 0x0000d800ff037b82 */ /* 0x000e220000000800 */
[----:B-1----:R-:W-:Y:S01]  /*00b0*/  UISETP.GE.U32.AND UP0, UPT, UR20, UR21, UPT ;  /* 0x000000151400728c */ /* 0x002fe2000bf06070 */
[----:B0-----:R-:W-:-:S08]  /*00c0*/  IMAD R2, R3, UR4, R2 ;  /* 0x0000000403027c24 */ /* 0x001fd0000f8e0202 */
[----:B------:R-:W-:Y:S05]  /*00d0*/  BRA.U UP0, `(.L_x_521) ;  /* 0x0000002500287547 */ /* 0x000fea000b800000 */
[----:B------:R-:W0:Y:S08]  /*00e0*/  LDC R5, c[0x0][0x380] ;  /* 0x0000e000ff057b82 */ /* 0x000e300000000800 */
        /* <DEDUP_REMOVED lines=23> */
.L_x_560:
        /* <DEDUP_REMOVED lines=16> */
.L_x_559:
        /* <DEDUP_REMOVED lines=20> */
.L_x_541:
        /* <DEDUP_REMOVED lines=30> */
[----:B------:R-:W-:Y:S05]  /*0680*/  CALL.REL.NOINC `($__internal_6_$__cuda_sm20_div_rn_f64_full) ;  /* 0x0000001c00e47944 */ /* 0x000fea0003c00000 */
[----:B------:R-:W-:Y:S02]  /*0690*/  IMAD.MOV.U32 R34, RZ, RZ, R28 ;  /* 0x000000ffff227224 */ /* 0x000fe400078e001c */
[----:B------:R-:W-:-:S07]  /*06a0*/  IMAD.MOV.U32 R35, RZ, RZ, R29 ;  /* 0x000000ffff237224 */ /* 0x000fce00078e001d */
.L_x_526:
[----:B------:R-:W-:Y:S05]  /*06b0*/  BSYNC.RECONVERGENT B2 ;  /* 0x0000000000027941 */ /* 0x000fea0003800200 */
.L_x_525:
        /* <DEDUP_REMOVED lines=27> */
[----:B------:R-:W-:Y:S05]  /*0870*/  CALL.REL.NOINC `($__internal_6_$__cuda_sm20_div_rn_f64_full) ;  /* 0x0000001c00687944 */ /* 0x000fea0003c00000 */
.L_x_528:
[----:B------:R-:W-:Y:S05]  /*0880*/  BSYNC.RECONVERGENT B2 ;  /* 0x0000000000027941 */ /* 0x000fea0003800200 */
.L_x_527:
        /* <DEDUP_REMOVED lines=28> */
[----:B------:R-:W-:Y:S02]  /*0a50*/  IMAD.MOV.U32 R34, RZ, RZ, R28 ;  /* 0x000000ffff227224 */ /* 0x000fe400078e001c */
[----:B------:R-:W-:-:S07]  /*0a60*/  IMAD.MOV.U32 R35, RZ, RZ, R29 ;  /* 0x000000ffff237224 */ /* 0x000fce00078e001d */
.L_x_530:
[----:B------:R-:W-:Y:S05]  /*0a70*/  BSYNC.RECONVERGENT B2 ;  /* 0x0000000000027941 */ /* 0x000fea0003800200 */
.L_x_529:
        /* <DEDUP_REMOVED lines=28> */
.L_x_532:
[----:B------:R-:W-:Y:S05]  /*0c40*/  BSYNC.RECONVERGENT B2 ;  /* 0x0000000000027941 */ /* 0x000fea0003800200 */
.L_x_531:
        /* <DEDUP_REMOVED lines=30> */
.L_x_534:
[----:B------:R-:W-:Y:S05]  /*0e30*/  BSYNC.RECONVERGENT B2 ;  /* 0x0000000000027941 */ /* 0x000fea0003800200 */
.L_x_533:
        /* <DEDUP_REMOVED lines=28> */
.L_x_536:
[----:B------:R-:W-:Y:S05]  /*1000*/  BSYNC.RECONVERGENT B2 ;  /* 0x0000000000027941 */ /* 0x000fea0003800200 */
.L_x_535:
        /* <DEDUP_REMOVED lines=30> */
.L_x_538:
[----:B------:R-:W-:Y:S05]  /*11f0*/  BSYNC.RECONVERGENT B2 ;  /* 0x0000000000027941 */ /* 0x000fea0003800200 */
.L_x_537:
        /* <DEDUP_REMOVED lines=30> */
.L_x_540:
[----:B------:R-:W-:Y:S05]  /*13e0*/  BSYNC.RECONVERGENT B2 ;  /* 0x0000000000027941 */ /* 0x000fea0003800200 */
.L_x_539:
        /* <DEDUP_REMOVED lines=16> */
.L_x_524:
        /* <DEDUP_REMOVED lines=38> */
.L_x_545:
[----:B------:R-:W-:Y:S05]  /*1750*/  BSYNC.RECONVERGENT B2 ;  /* 0x0000000000027941 */ /* 0x000fea0003800200 */
.L_x_544:
        /* <DEDUP_REMOVED lines=31> */
[----:B------:R-:W-:Y:S05]  /*1950*/  CALL.REL.NOINC `($__internal_6_$__cuda_sm20_div_rn_f64_full) ;  /* 0x0000000c00307944 */ /* 0x000fea0003c00000 */
[----:B------:R-:W-:Y:S01]  /*1960*/  MOV R12, R28 ;  /* 0x0000001c000c7202 */ /* 0x000fe20000000f00 */
[----:B------:R-:W-:-:S07]  /*1970*/  IMAD.MOV.U32 R13, RZ, RZ, R29 ;  /* 0x000000ffff0d7224 */ /* 0x000fce00078e001d */
.L_x_547:
[----:B------:R-:W-:Y:S05]  /*1980*/  BSYNC.RECONVERGENT B2 ;  /* 0x0000000000027941 */ /* 0x000fea0003800200 */
.L_x_546:
        /* <DEDUP_REMOVED lines=31> */
[----:B------:R-:W-:Y:S05]  /*1b80*/  CALL.REL.NOINC `($__internal_6_$__cuda_sm20_div_rn_f64_full) ;  /* 0x0000000800a47944 */ /* 0x000fea0003c00000 */
.L_x_549:
[----:B------:R-:W-:Y:S05]  /*1b90*/  BSYNC.RECONVERGENT B2 ;  /* 0x0000000000027941 */ /* 0x000fea0003800200 */
.L_x_548:
        /* <DEDUP_REMOVED lines=29> */
[----:B------:R-:W-:Y:S05]  /*1d70*/  CALL.REL.NOINC `($__internal_6_$__cuda_sm20_div_rn_f64_full) ;  /* 0x0000000800287944 */ /* 0x000fea0003c00000 */
[----:B------:R-:W-:Y:S01]  /*1d80*/  IMAD.MOV.U32 R8, RZ, RZ, R28 ;  /* 0x000000ffff087224 */ /* 0x000fe200078e001c */
[----:B------:R-:W-:-:S07]  /*1d90*/  MOV R9, R29 ;  /* 0x0000001d00097202 */ /* 0x000fce0000000f00 */
.L_x_551:
[----:B------:R-:W-:Y:S05]  /*1da0*/  BSYNC.RECONVERGENT B2 ;  /* 0x0000000000027941 */ /* 0x000fea0003800200 */
.L_x_550:
[----:B------:R-:W-:Y:S01]  /*1db0*/  DADD R36, R36, R8 ;  /* 0x0000000024247229 */ /* 0x000fe20000000008 */
[----:B------:R-:W-:-:S10]  /*1dc0*/  VIADD R5, R5, 0x4 ;  /* 0x0000000405057836 */ /* 0x000fd40000000000 */
.L_x_543:
        /* <DEDUP_REMOVED lines=37> */
.L_x_554:
[----:B------:R-:W-:Y:S05]  /*2020*/  BSYNC.RECONVERGENT B2 ;  /* 0x0000000000027941 */ /* 0x000fea0003800200 */
.L_x_553:
        /* <DEDUP_REMOVED lines=30> */
[----:B------:R-:W-:Y:S01]  /*2210*/  MOV R8, R28 ;  /* 0x0000001c00087202 */ /* 0x000fe20000000f00 */
[----:B------:R-:W-:-:S07]  /*2220*/  IMAD.MOV.U32 R9, RZ, RZ, R29 ;  /* 0x000000ffff097224 */ /* 0x000fce00078e001d */
.L_x_556:
[----:B------:R-:W-:Y:S05]  /*2230*/  BSYNC.RECONVERGENT B2 ;  /* 0x0000000000027941 */ /* 0x000fea0003800200 */
.L_x_555:
[----:B------:R-:W-:Y:S01]  /*2240*/  DADD R36, R36, R8 ;  /* 0x0000000024247229 */ /* 0x000fe20000000008 */
[----:B------:R-:W-:-:S10]  /*2250*/  IADD3 R5, PT, PT, R5, 0x2, RZ ;  /* 0x0000000205057810 */ /* 0x000fd40007ffe0ff */
.L_x_552:
        /* <DEDUP_REMOVED lines=33> */
.L_x_558:
[----:B------:R-:W-:Y:S05]  /*2470*/  BSYNC.RECONVERGENT B2 ;  /* 0x0000000000027941 */ /* 0x000fea0003800200 */
.L_x_557:
[----:B------:R-:W-:-:S11]  /*2480*/  DADD R36, R36, R28 ;  /* 0x0000000024247229 */ /* 0x000fd6000000001c */
.L_x_542:
[----:B------:R-:W0:Y:S01]  /*2490*/  LDCU UR17, c[0x0][0x3ac] ;  /* 0x00007580ff1177ac */ /* 0x000e220008000800 */
[----:B------:R-:W-:-:S04]  /*24a0*/  IADD3 R6, PT, PT, R3, R6, RZ ;  /* 0x0000000603067210 */ /* 0x000fc80007ffe0ff */
[----:B0-----:R-:W-:-:S13]  /*24b0*/  ISETP.GE.U32.AND P0, PT, R6, UR17, PT ;  /* 0x0000001106007c0c */ /* 0x001fda000bf06070 */
[----:B------:R-:W-:Y:S05]  /*24c0*/  @!P0 BRA `(.L_x_559) ;  /* 0xffffffdc00a48947 */ /* 0x000fea000383ffff */
.L_x_523:
[----:B------:R-:W-:Y:S05]  /*24d0*/  BSYNC.RECONVERGENT B0 ;  /* 0x0000000000007941 */ /* 0x000fea0003800200 */
.L_x_522:
        /* <DEDUP_REMOVED lines=10> */
.L_x_521:
        /* <DEDUP_REMOVED lines=10> */
        .weak           $__internal_6_$__cuda_sm20_div_rn_f64_full
        .type           $__internal_6_$__cuda_sm20_div_rn_f64_full,@function
        .size           $__internal_6_$__cuda_sm20_div_rn_f64_full,(.L_x_573 - $__internal_6_$__cuda_sm20_div_rn_f64_full)
$__internal_6_$__cuda_sm20_div_rn_f64_full:
        /* <DEDUP_REMOVED lines=68> */
.L_x_562:
        /* <DEDUP_REMOVED lines=17> */
.L_x_565:
[----:B------:R-:W-:Y:S01]  /*2b70*/  LOP3.LUT R29, R31, 0x80000, RZ, 0xfc, !PT ;  /* 0x000800001f1d7812 */ /* 0x000fe200078efcff */
[----:B------:R-:W-:-:S03]  /*2b80*/  IMAD.MOV.U32 R46, RZ, RZ, R30 ;  /* 0x000000ffff2e7224 */ /* 0x000fc600078e001e */
[----:B------:R-:W-:Y:S01]  /*2b90*/  MOV R47, R29 ;  /* 0x0000001d002f7202 */ /* 0x000fe20000000f00 */
[----:B------:R-:W-:Y:S06]  /*2ba0*/  BRA `(.L_x_563) ;  /* 0x00000000000c7947 */ /* 0x000fec0003800000 */
.L_x_564:
[----:B------:R-:W-:Y:S01]  /*2bb0*/  LOP3.LUT R29, R33, 0x80000, RZ, 0xfc, !PT ;  /* 0x00080000211d7812 */ /* 0x000fe200078efcff */
[----:B------:R-:W-:-:S03]  /*2bc0*/  IMAD.MOV.U32 R46, RZ, RZ, R32 ;  /* 0x000000ffff2e7224 */ /* 0x000fc600078e0020 */
[----:B------:R-:W-:-:S07]  /*2bd0*/  MOV R47, R29 ;  /* 0x0000001d002f7202 */ /* 0x000fce0000000f00 */
.L_x_563:
[----:B------:R-:W-:Y:S05]  /*2be0*/  BSYNC.RECONVERGENT B1 ;  /* 0x0000000000017941 */ /* 0x000fea0003800200 */
.L_x_561:
[----:B------:R-:W-:Y:S02]  /*2bf0*/  HFMA2 R31, -RZ, RZ, 0, 0 ;  /* 0x00000000ff1f7431 */ /* 0x000fe400000001ff */
[----:B------:R-:W-:Y:S01]  /*2c00*/  IMAD.MOV.U32 R30, RZ, RZ, R0 ;  /* 0x000000ffff1e7224 */ /* 0x000fe200078e0000 */
[----:B------:R-:W-:Y:S01]  /*2c10*/  MOV R29, R47 ;  /* 0x0000002f001d7202 */ /* 0x000fe20000000f00 */
[----:B------:R-:W-:Y:S02]  /*2c20*/  IMAD.MOV.U32 R28, RZ, RZ, R46 ;  /* 0x000000ffff1c7224 */ /* 0x000fe400078e002e */
[----:B------:R-:W-:Y:S05]  /*2c30*/  RET.REL.NODEC R30 `(_Z19invokeEnergyAccumIJiiiPKdS0_S0_iiPd) ;  /* 0xffffffd01ef07950 */ /* 0x000fea0003c3ffff */
.L_x_566:
        /* <DEDUP_REMOVED lines=12> */
.L_x_573:


//--------------------- .nv.shared.reserved.0     --------------------------
	.section	.nv.shared.reserved.0,"aw",@nobits
	.weak		__nv_reservedSMEM_offset_0_alias
	.size		__nv_reservedSMEM_offset_0_alias, 0, 64
	.other		__nv_reservedSMEM_offset_0_alias,@"STO_CUDA_RESERVED_SHARED STV_DEFAULT"
__nv_reservedSMEM_offset_0_alias:
	.zero		0
	.zero		64


//--------------------- .nv.constant0._Z17invokeDeviceAccumPd --------------------------
	.section	.nv.constant0._Z17invokeDeviceAccumPd,"a",@progbits
	.sectionflags	@""
	.align	4
.nv.constant0._Z17invokeDeviceAccumPd:
	.zero		904


//--------------------- .nv.constant0._Z28invokeEnergyAccumOpenII_GE_DiiiPKdS0_S0_S0_iiiPd --------------------------
	.section	.nv.constant0._Z28invokeEnergyAccumOpenII_GE_DiiiPKdS0_S0_S0_iiiPd,"a",@progbits
	.sectionflags	@""
	.align	4
.nv.constant0._Z28invokeEnergyAccumOpenII_GE_DiiiPKdS0_S0_S0_iiiPd:
	.zero		968


//--------------------- .nv.constant0._Z23invokeEnergyAccumOpenIIiiPKdS0_S0_S0_iiPd --------------------------
	.section	.nv.constant0._Z23invokeEnergyAccumOpenIIiiPKdS0_S0_S0_iiPd,"a",@progbits
	.sectionflags	@""
	.align	4
.nv.constant0._Z23invokeEnergyAccumOpenIIiiPKdS0_S0_S0_iiPd:
	.zero		952


//--------------------- .nv.constant0._Z19invokeEnergyAccumIIiiPKdS0_S0_iiPd --------------------------
	.section	.nv.constant0._Z19invokeEnergyAccumIIiiPKdS0_S0_iiPd,"a",@progbits
	.sectionflags	@""
	.align	4
.nv.constant0._Z19invokeEnergyAccumIIiiPKdS0_S0_iiPd:
	.zero		944


//--------------------- .nv.constant0._Z28invokeEnergyAccumOpenIJ_LT_DiiiiPKdS0_S0_S0_iiiPdS1_ --------------------------
	.section	.nv.constant0._Z28invokeEnergyAccumOpenIJ_LT_DiiiiPKdS0_S0_S0_iiiPdS1_,"a",@progbits
	.sectionflags	@""
	.align	4
.nv.constant0._Z28invokeEnergyAccumOpenIJ_LT_DiiiiPKdS0_S0_S0_iiiPdS1_:
	.zero		976


//--------------------- .nv.constant0._Z28invokeEnergyAccumOpenIJ_GE_DiiiiPKdS0_S0_S0_iiiPd --------------------------
	.section	.nv.constant0._Z28invokeEnergyAccumOpenIJ_GE_DiiiiPKdS0_S0_S0_iiiPd,"a",@progbits
	.sectionflags	@""
	.align	4
.nv.constant0._Z28invokeEnergyAccumOpenIJ_GE_DiiiiPKdS0_S0_S0_iiiPd:
	.zero		968


//--------------------- .nv.constant0._Z23invokeEnergyAccumOpenIJiiiPKdS0_S0_S0_iiPd --------------------------
	.section	.nv.constant0._Z23invokeEnergyAccumOpenIJiiiPKdS0_S0_S0_iiPd,"a",@progbits
	.sectionflags	@""
	.align	4
.nv.constant0._Z23invokeEnergyAccumOpenIJiiiPKdS0_S0_S0_iiPd:
	.zero		960


//--------------------- .nv.constant0._Z19invokeEnergyAccumIJiiiPKdS0_S0_iiPd --------------------------
	.section	.nv.constant0._Z19invokeEnergyAccumIJiiiPKdS0_S0_iiPd,"a",@progbits
	.sectionflags	@""
	.align	4
.nv.constant0._Z19invokeEnergyAccumIJiiiPKdS0_S0_iiPd:
	.zero		952


//--------------------- SYMBOLS --------------------------

	.type		.nv.reservedSmem.offset0,@object
	.size		.nv.reservedSmem.offset0,0x4
